//
// Generated by NVIDIA NVVM Compiler
//
// Compiler Build ID: CL-36424714
// Cuda compilation tools, release 13.0, V13.0.88
// Based on NVVM 20.0.0
//

.version 9.0
.target sm_100
.address_size 64

	// .globl	_Z17getSkAndRkMaxSizePiS_S_S_S_i
.extern .func  (.param .b32 func_retval0) vprintf
(
	.param .b64 vprintf_param_0,
	.param .b64 vprintf_param_1
)
;
.global .align 1 .b8 _ZN34_INTERNAL_fcaaa004_4_k_cu_6c4a0f234cuda3std3__45__cpo5beginE[1];
.global .align 1 .b8 _ZN34_INTERNAL_fcaaa004_4_k_cu_6c4a0f234cuda3std3__45__cpo3endE[1];
.global .align 1 .b8 _ZN34_INTERNAL_fcaaa004_4_k_cu_6c4a0f234cuda3std3__45__cpo6cbeginE[1];
.global .align 1 .b8 _ZN34_INTERNAL_fcaaa004_4_k_cu_6c4a0f234cuda3std3__45__cpo4cendE[1];
.global .align 1 .b8 _ZN34_INTERNAL_fcaaa004_4_k_cu_6c4a0f234cuda3std3__45__cpo6rbeginE[1];
.global .align 1 .b8 _ZN34_INTERNAL_fcaaa004_4_k_cu_6c4a0f234cuda3std3__45__cpo4rendE[1];
.global .align 1 .b8 _ZN34_INTERNAL_fcaaa004_4_k_cu_6c4a0f234cuda3std3__45__cpo7crbeginE[1];
.global .align 1 .b8 _ZN34_INTERNAL_fcaaa004_4_k_cu_6c4a0f234cuda3std3__45__cpo5crendE[1];
.global .align 1 .b8 _ZN34_INTERNAL_fcaaa004_4_k_cu_6c4a0f234cuda3std3__436_GLOBAL__N__fcaaa004_4_k_cu_6c4a0f236ignoreE[1];
.global .align 1 .b8 _ZN34_INTERNAL_fcaaa004_4_k_cu_6c4a0f234cuda3std3__419piecewise_constructE[1];
.global .align 1 .b8 _ZN34_INTERNAL_fcaaa004_4_k_cu_6c4a0f234cuda3std3__48in_placeE[1];
.global .align 1 .b8 _ZN34_INTERNAL_fcaaa004_4_k_cu_6c4a0f234cuda3std3__420unreachable_sentinelE[1];
.global .align 1 .b8 _ZN34_INTERNAL_fcaaa004_4_k_cu_6c4a0f234cuda3std3__47nulloptE[1];
.global .align 1 .b8 _ZN34_INTERNAL_fcaaa004_4_k_cu_6c4a0f234cuda3std3__48unexpectE[1];
.global .align 1 .b8 _ZN34_INTERNAL_fcaaa004_4_k_cu_6c4a0f234cuda3std6ranges3__45__cpo4swapE[1];
.global .align 1 .b8 _ZN34_INTERNAL_fcaaa004_4_k_cu_6c4a0f234cuda3std6ranges3__45__cpo9iter_moveE[1];
.global .align 1 .b8 _ZN34_INTERNAL_fcaaa004_4_k_cu_6c4a0f234cuda3std6ranges3__45__cpo5beginE[1];
.global .align 1 .b8 _ZN34_INTERNAL_fcaaa004_4_k_cu_6c4a0f234cuda3std6ranges3__45__cpo3endE[1];
.global .align 1 .b8 _ZN34_INTERNAL_fcaaa004_4_k_cu_6c4a0f234cuda3std6ranges3__45__cpo6cbeginE[1];
.global .align 1 .b8 _ZN34_INTERNAL_fcaaa004_4_k_cu_6c4a0f234cuda3std6ranges3__45__cpo4cendE[1];
.global .align 1 .b8 _ZN34_INTERNAL_fcaaa004_4_k_cu_6c4a0f234cuda3std6ranges3__45__cpo7advanceE[1];
.global .align 1 .b8 _ZN34_INTERNAL_fcaaa004_4_k_cu_6c4a0f234cuda3std6ranges3__45__cpo9iter_swapE[1];
.global .align 1 .b8 _ZN34_INTERNAL_fcaaa004_4_k_cu_6c4a0f234cuda3std6ranges3__45__cpo4nextE[1];
.global .align 1 .b8 _ZN34_INTERNAL_fcaaa004_4_k_cu_6c4a0f234cuda3std6ranges3__45__cpo4prevE[1];
.global .align 1 .b8 _ZN34_INTERNAL_fcaaa004_4_k_cu_6c4a0f234cuda3std6ranges3__45__cpo4dataE[1];
.global .align 1 .b8 _ZN34_INTERNAL_fcaaa004_4_k_cu_6c4a0f234cuda3std6ranges3__45__cpo5cdataE[1];
.global .align 1 .b8 _ZN34_INTERNAL_fcaaa004_4_k_cu_6c4a0f234cuda3std6ranges3__45__cpo4sizeE[1];
.global .align 1 .b8 _ZN34_INTERNAL_fcaaa004_4_k_cu_6c4a0f234cuda3std6ranges3__45__cpo5ssizeE[1];
.global .align 1 .b8 _ZN34_INTERNAL_fcaaa004_4_k_cu_6c4a0f234cuda3std6ranges3__45__cpo8distanceE[1];
.global .align 1 .b8 _ZN34_INTERNAL_fcaaa004_4_k_cu_6c4a0f236thrust24THRUST_300001_SM_1000_NS8cuda_cub3parE[1];
.global .align 1 .b8 _ZN34_INTERNAL_fcaaa004_4_k_cu_6c4a0f236thrust24THRUST_300001_SM_1000_NS8cuda_cub10par_nosyncE[1];
.global .align 1 .b8 _ZN34_INTERNAL_fcaaa004_4_k_cu_6c4a0f236thrust24THRUST_300001_SM_1000_NS6system6detail10sequential3seqE[1];
.global .align 1 .b8 _ZN34_INTERNAL_fcaaa004_4_k_cu_6c4a0f236thrust24THRUST_300001_SM_1000_NS6system3cpp3parE[1];
.global .align 1 .b8 _ZN34_INTERNAL_fcaaa004_4_k_cu_6c4a0f236thrust24THRUST_300001_SM_1000_NS12placeholders2_1E[1];
.global .align 1 .b8 _ZN34_INTERNAL_fcaaa004_4_k_cu_6c4a0f236thrust24THRUST_300001_SM_1000_NS12placeholders2_2E[1];
.global .align 1 .b8 _ZN34_INTERNAL_fcaaa004_4_k_cu_6c4a0f236thrust24THRUST_300001_SM_1000_NS12placeholders2_3E[1];
.global .align 1 .b8 _ZN34_INTERNAL_fcaaa004_4_k_cu_6c4a0f236thrust24THRUST_300001_SM_1000_NS12placeholders2_4E[1];
.global .align 1 .b8 _ZN34_INTERNAL_fcaaa004_4_k_cu_6c4a0f236thrust24THRUST_300001_SM_1000_NS12placeholders2_5E[1];
.global .align 1 .b8 _ZN34_INTERNAL_fcaaa004_4_k_cu_6c4a0f236thrust24THRUST_300001_SM_1000_NS12placeholders2_6E[1];
.global .align 1 .b8 _ZN34_INTERNAL_fcaaa004_4_k_cu_6c4a0f236thrust24THRUST_300001_SM_1000_NS12placeholders2_7E[1];
.global .align 1 .b8 _ZN34_INTERNAL_fcaaa004_4_k_cu_6c4a0f236thrust24THRUST_300001_SM_1000_NS12placeholders2_8E[1];
.global .align 1 .b8 _ZN34_INTERNAL_fcaaa004_4_k_cu_6c4a0f236thrust24THRUST_300001_SM_1000_NS12placeholders2_9E[1];
.global .align 1 .b8 _ZN34_INTERNAL_fcaaa004_4_k_cu_6c4a0f236thrust24THRUST_300001_SM_1000_NS12placeholders3_10E[1];
.global .align 1 .b8 _ZN34_INTERNAL_fcaaa004_4_k_cu_6c4a0f236thrust24THRUST_300001_SM_1000_NS3seqE[1];
.global .align 1 .b8 _ZN34_INTERNAL_fcaaa004_4_k_cu_6c4a0f236thrust24THRUST_300001_SM_1000_NS6deviceE[1];
.global .align 1 .b8 $str[52] = {82, 107, 95, 97, 99, 116, 117, 97, 108, 95, 115, 105, 122, 101, 115, 91, 37, 100, 93, 32, 61, 32, 37, 100, 44, 32, 83, 107, 95, 97, 99, 116, 117, 97, 108, 95, 115, 105, 122, 101, 115, 91, 37, 100, 93, 32, 61, 32, 37, 100, 10};
.global .align 1 .b8 $str$1[22] = {77, 97, 116, 114, 105, 120, 32, 81, 32, 40, 99, 111, 108, 117, 109, 110, 32, 48, 41, 58, 10};
.global .align 1 .b8 $str$2[4] = {37, 102, 32};
.global .align 1 .b8 $str$3[2] = {10};
.global .align 1 .b8 $str$4[22] = {86, 101, 99, 116, 111, 114, 32, 98, 32, 40, 99, 111, 108, 117, 109, 110, 32, 48, 41, 58, 10};
.global .align 1 .b8 $str$5[4] = {37, 102, 10};
.global .align 1 .b8 $str$6[22] = {77, 97, 116, 114, 105, 120, 32, 82, 32, 40, 99, 111, 108, 117, 109, 110, 32, 48, 41, 58, 10};
.global .align 1 .b8 $str$7[24] = {86, 101, 99, 116, 111, 114, 32, 81, 116, 98, 32, 40, 99, 111, 108, 117, 109, 110, 32, 48, 41, 58, 10};
.extern .shared .align 16 .b8 _ZN6thrust24THRUST_300001_SM_1000_NS8cuda_cub4core6detail5shmemE[];

.visible .entry _Z17getSkAndRkMaxSizePiS_S_S_S_i(
	.param .u64 .ptr .align 1 _Z17getSkAndRkMaxSizePiS_S_S_S_i_param_0,
	.param .u64 .ptr .align 1 _Z17getSkAndRkMaxSizePiS_S_S_S_i_param_1,
	.param .u64 .ptr .align 1 _Z17getSkAndRkMaxSizePiS_S_S_S_i_param_2,
	.param .u64 .ptr .align 1 _Z17getSkAndRkMaxSizePiS_S_S_S_i_param_3,
	.param .u64 .ptr .align 1 _Z17getSkAndRkMaxSizePiS_S_S_S_i_param_4,
	.param .u32 _Z17getSkAndRkMaxSizePiS_S_S_S_i_param_5
)
{
	.reg .pred 	%p<11>;
	.reg .b32 	%r<126>;
	.reg .b64 	%rd<55>;

	ld.param.u64 	%rd7, [_Z17getSkAndRkMaxSizePiS_S_S_S_i_param_0];
	ld.param.u64 	%rd4, [_Z17getSkAndRkMaxSizePiS_S_S_S_i_param_1];
	ld.param.u64 	%rd8, [_Z17getSkAndRkMaxSizePiS_S_S_S_i_param_2];
	ld.param.u64 	%rd5, [_Z17getSkAndRkMaxSizePiS_S_S_S_i_param_3];
	ld.param.u64 	%rd6, [_Z17getSkAndRkMaxSizePiS_S_S_S_i_param_4];
	ld.param.u32 	%r29, [_Z17getSkAndRkMaxSizePiS_S_S_S_i_param_5];
	cvta.to.global.u64 	%rd1, %rd8;
	cvta.to.global.u64 	%rd2, %rd7;
	mov.u32 	%r30, %ctaid.x;
	mov.u32 	%r31, %ntid.x;
	mov.u32 	%r32, %tid.x;
	mad.lo.s32 	%r1, %r30, %r31, %r32;
	setp.ge.s32 	%p1, %r1, %r29;
	@%p1 bra 	$L__BB0_14;
	cvta.to.global.u64 	%rd9, %rd4;
	mul.wide.s32 	%rd10, %r1, 4;
	add.s64 	%rd11, %rd9, %rd10;
	ld.global.u32 	%r117, [%rd11];
	ld.global.u32 	%r3, [%rd11+4];
	sub.s32 	%r4, %r3, %r117;
	setp.le.s32 	%p2, %r3, %r117;
	mov.b32 	%r125, 0;
	@%p2 bra 	$L__BB0_13;
	and.b32  	%r5, %r4, 7;
	sub.s32 	%r36, %r117, %r3;
	setp.gt.u32 	%p3, %r36, -8;
	mov.b32 	%r125, 0;
	@%p3 bra 	$L__BB0_5;
	and.b32  	%r38, %r4, -8;
	neg.s32 	%r113, %r38;
	add.s64 	%rd3, %rd2, 16;
	mov.b32 	%r125, 0;
$L__BB0_4:
	.pragma "nounroll";
	mul.wide.s32 	%rd12, %r117, 4;
	add.s64 	%rd13, %rd3, %rd12;
	ld.global.u32 	%r39, [%rd13+-16];
	mul.wide.s32 	%rd14, %r39, 4;
	add.s64 	%rd15, %rd1, %rd14;
	ld.global.u32 	%r40, [%rd15];
	ld.global.u32 	%r41, [%rd15+4];
	ld.global.u32 	%r42, [%rd13+-12];
	mul.wide.s32 	%rd16, %r42, 4;
	add.s64 	%rd17, %rd1, %rd16;
	ld.global.u32 	%r43, [%rd17];
	ld.global.u32 	%r44, [%rd17+4];
	add.s32 	%r45, %r125, %r41;
	add.s32 	%r46, %r40, %r43;
	ld.global.u32 	%r47, [%rd13+-8];
	mul.wide.s32 	%rd18, %r47, 4;
	add.s64 	%rd19, %rd1, %rd18;
	ld.global.u32 	%r48, [%rd19];
	ld.global.u32 	%r49, [%rd19+4];
	add.s32 	%r50, %r45, %r44;
	add.s32 	%r51, %r46, %r48;
	ld.global.u32 	%r52, [%rd13+-4];
	mul.wide.s32 	%rd20, %r52, 4;
	add.s64 	%rd21, %rd1, %rd20;
	ld.global.u32 	%r53, [%rd21];
	ld.global.u32 	%r54, [%rd21+4];
	add.s32 	%r55, %r50, %r49;
	add.s32 	%r56, %r51, %r53;
	ld.global.u32 	%r57, [%rd13];
	mul.wide.s32 	%rd22, %r57, 4;
	add.s64 	%rd23, %rd1, %rd22;
	ld.global.u32 	%r58, [%rd23];
	ld.global.u32 	%r59, [%rd23+4];
	add.s32 	%r60, %r55, %r54;
	add.s32 	%r61, %r56, %r58;
	ld.global.u32 	%r62, [%rd13+4];
	mul.wide.s32 	%rd24, %r62, 4;
	add.s64 	%rd25, %rd1, %rd24;
	ld.global.u32 	%r63, [%rd25];
	ld.global.u32 	%r64, [%rd25+4];
	add.s32 	%r65, %r60, %r59;
	add.s32 	%r66, %r61, %r63;
	ld.global.u32 	%r67, [%rd13+8];
	mul.wide.s32 	%rd26, %r67, 4;
	add.s64 	%rd27, %rd1, %rd26;
	ld.global.u32 	%r68, [%rd27];
	ld.global.u32 	%r69, [%rd27+4];
	add.s32 	%r70, %r65, %r64;
	add.s32 	%r71, %r66, %r68;
	ld.global.u32 	%r72, [%rd13+12];
	mul.wide.s32 	%rd28, %r72, 4;
	add.s64 	%rd29, %rd1, %rd28;
	ld.global.u32 	%r73, [%rd29];
	ld.global.u32 	%r74, [%rd29+4];
	add.s32 	%r75, %r70, %r69;
	add.s32 	%r76, %r71, %r73;
	sub.s32 	%r77, %r75, %r76;
	add.s32 	%r125, %r77, %r74;
	add.s32 	%r117, %r117, 8;
	add.s32 	%r113, %r113, 8;
	setp.ne.s32 	%p4, %r113, 0;
	@%p4 bra 	$L__BB0_4;
$L__BB0_5:
	setp.eq.s32 	%p5, %r5, 0;
	@%p5 bra 	$L__BB0_13;
	and.b32  	%r16, %r4, 3;
	setp.lt.u32 	%p6, %r5, 4;
	@%p6 bra 	$L__BB0_8;
	mul.wide.s32 	%rd30, %r117, 4;
	add.s64 	%rd31, %rd2, %rd30;
	ld.global.u32 	%r79, [%rd31];
	mul.wide.s32 	%rd32, %r79, 4;
	add.s64 	%rd33, %rd1, %rd32;
	ld.global.u32 	%r80, [%rd33];
	ld.global.u32 	%r81, [%rd33+4];
	ld.global.u32 	%r82, [%rd31+4];
	mul.wide.s32 	%rd34, %r82, 4;
	add.s64 	%rd35, %rd1, %rd34;
	ld.global.u32 	%r83, [%rd35];
	ld.global.u32 	%r84, [%rd35+4];
	add.s32 	%r85, %r125, %r81;
	add.s32 	%r86, %r80, %r83;
	ld.global.u32 	%r87, [%rd31+8];
	mul.wide.s32 	%rd36, %r87, 4;
	add.s64 	%rd37, %rd1, %rd36;
	ld.global.u32 	%r88, [%rd37];
	ld.global.u32 	%r89, [%rd37+4];
	add.s32 	%r90, %r85, %r84;
	add.s32 	%r91, %r86, %r88;
	ld.global.u32 	%r92, [%rd31+12];
	mul.wide.s32 	%rd38, %r92, 4;
	add.s64 	%rd39, %rd1, %rd38;
	ld.global.u32 	%r93, [%rd39];
	ld.global.u32 	%r94, [%rd39+4];
	add.s32 	%r95, %r90, %r89;
	add.s32 	%r96, %r91, %r93;
	sub.s32 	%r97, %r95, %r96;
	add.s32 	%r125, %r97, %r94;
	add.s32 	%r117, %r117, 4;
$L__BB0_8:
	setp.eq.s32 	%p7, %r16, 0;
	@%p7 bra 	$L__BB0_13;
	setp.eq.s32 	%p8, %r16, 1;
	@%p8 bra 	$L__BB0_11;
	mul.wide.s32 	%rd40, %r117, 4;
	add.s64 	%rd41, %rd2, %rd40;
	ld.global.u32 	%r99, [%rd41];
	mul.wide.s32 	%rd42, %r99, 4;
	add.s64 	%rd43, %rd1, %rd42;
	ld.global.u32 	%r100, [%rd43];
	ld.global.u32 	%r101, [%rd43+4];
	ld.global.u32 	%r102, [%rd41+4];
	mul.wide.s32 	%rd44, %r102, 4;
	add.s64 	%rd45, %rd1, %rd44;
	ld.global.u32 	%r103, [%rd45];
	ld.global.u32 	%r104, [%rd45+4];
	add.s32 	%r105, %r125, %r101;
	add.s32 	%r106, %r100, %r103;
	sub.s32 	%r107, %r105, %r106;
	add.s32 	%r125, %r107, %r104;
	add.s32 	%r117, %r117, 2;
$L__BB0_11:
	and.b32  	%r108, %r4, 1;
	setp.eq.b32 	%p9, %r108, 1;
	not.pred 	%p10, %p9;
	@%p10 bra 	$L__BB0_13;
	mul.wide.s32 	%rd46, %r117, 4;
	add.s64 	%rd47, %rd2, %rd46;
	ld.global.u32 	%r109, [%rd47];
	mul.wide.s32 	%rd48, %r109, 4;
	add.s64 	%rd49, %rd1, %rd48;
	ld.global.u32 	%r110, [%rd49];
	ld.global.u32 	%r111, [%rd49+4];
	sub.s32 	%r112, %r125, %r110;
	add.s32 	%r125, %r112, %r111;
$L__BB0_13:
	cvta.to.global.u64 	%rd50, %rd5;
	add.s64 	%rd52, %rd50, %rd10;
	st.global.u32 	[%rd52], %r4;
	cvta.to.global.u64 	%rd53, %rd6;
	add.s64 	%rd54, %rd53, %rd10;
	st.global.u32 	[%rd54], %r125;
$L__BB0_14:
	ret;

}
	// .globl	_Z9computeSkPiS_iS_S_i
.visible .entry _Z9computeSkPiS_iS_S_i(
	.param .u64 .ptr .align 1 _Z9computeSkPiS_iS_S_i_param_0,
	.param .u64 .ptr .align 1 _Z9computeSkPiS_iS_S_i_param_1,
	.param .u32 _Z9computeSkPiS_iS_S_i_param_2,
	.param .u64 .ptr .align 1 _Z9computeSkPiS_iS_S_i_param_3,
	.param .u64 .ptr .align 1 _Z9computeSkPiS_iS_S_i_param_4,
	.param .u32 _Z9computeSkPiS_iS_S_i_param_5
)
{
	.reg .pred 	%p<18>;
	.reg .b32 	%r<83>;
	.reg .b64 	%rd<32>;

	ld.param.u64 	%rd8, [_Z9computeSkPiS_iS_S_i_param_0];
	ld.param.u64 	%rd6, [_Z9computeSkPiS_iS_S_i_param_1];
	ld.param.u32 	%r43, [_Z9computeSkPiS_iS_S_i_param_2];
	ld.param.u64 	%rd9, [_Z9computeSkPiS_iS_S_i_param_3];
	ld.param.u64 	%rd7, [_Z9computeSkPiS_iS_S_i_param_4];
	ld.param.u32 	%r42, [_Z9computeSkPiS_iS_S_i_param_5];
	cvta.to.global.u64 	%rd1, %rd9;
	cvta.to.global.u64 	%rd2, %rd8;
	mov.u32 	%r44, %ctaid.x;
	mov.u32 	%r45, %ntid.x;
	mov.u32 	%r46, %tid.x;
	mad.lo.s32 	%r1, %r44, %r45, %r46;
	setp.ge.s32 	%p1, %r1, %r43;
	@%p1 bra 	$L__BB1_21;
	cvta.to.global.u64 	%rd10, %rd6;
	mul.wide.s32 	%rd11, %r1, 4;
	add.s64 	%rd12, %rd10, %rd11;
	ld.global.u32 	%r77, [%rd12];
	ld.global.u32 	%r3, [%rd12+4];
	setp.lt.s32 	%p2, %r42, 1;
	@%p2 bra 	$L__BB1_13;
	mul.lo.s32 	%r4, %r42, %r1;
	and.b32  	%r5, %r42, 7;
	setp.lt.u32 	%p3, %r42, 8;
	mov.b32 	%r68, 0;
	@%p3 bra 	$L__BB1_5;
	and.b32  	%r68, %r42, 2147483640;
	neg.s32 	%r72, %r68;
	add.s64 	%rd3, %rd1, 16;
	mov.u32 	%r71, %r4;
$L__BB1_4:
	.pragma "nounroll";
	mul.wide.s32 	%rd13, %r71, 4;
	add.s64 	%rd14, %rd3, %rd13;
	mov.b32 	%r48, -1;
	st.global.u32 	[%rd14+-16], %r48;
	st.global.u32 	[%rd14+-12], %r48;
	st.global.u32 	[%rd14+-8], %r48;
	st.global.u32 	[%rd14+-4], %r48;
	st.global.u32 	[%rd14], %r48;
	st.global.u32 	[%rd14+4], %r48;
	st.global.u32 	[%rd14+8], %r48;
	st.global.u32 	[%rd14+12], %r48;
	add.s32 	%r72, %r72, 8;
	add.s32 	%r71, %r71, 8;
	setp.eq.s32 	%p4, %r72, 0;
	@%p4 bra 	$L__BB1_5;
	bra.uni 	$L__BB1_4;
$L__BB1_5:
	setp.eq.s32 	%p5, %r5, 0;
	@%p5 bra 	$L__BB1_13;
	and.b32  	%r9, %r42, 3;
	setp.lt.u32 	%p6, %r5, 4;
	@%p6 bra 	$L__BB1_8;
	add.s32 	%r49, %r68, %r4;
	mul.wide.s32 	%rd15, %r49, 4;
	add.s64 	%rd16, %rd1, %rd15;
	mov.b32 	%r50, -1;
	st.global.u32 	[%rd16], %r50;
	st.global.u32 	[%rd16+4], %r50;
	st.global.u32 	[%rd16+8], %r50;
	st.global.u32 	[%rd16+12], %r50;
	add.s32 	%r68, %r68, 4;
$L__BB1_8:
	setp.eq.s32 	%p7, %r9, 0;
	@%p7 bra 	$L__BB1_13;
	setp.eq.s32 	%p8, %r9, 1;
	@%p8 bra 	$L__BB1_11;
	add.s32 	%r51, %r68, %r4;
	mul.wide.s32 	%rd17, %r51, 4;
	add.s64 	%rd18, %rd1, %rd17;
	mov.b32 	%r52, -1;
	st.global.u32 	[%rd18], %r52;
	st.global.u32 	[%rd18+4], %r52;
	add.s32 	%r68, %r68, 2;
$L__BB1_11:
	and.b32  	%r53, %r42, 1;
	setp.eq.b32 	%p9, %r53, 1;
	not.pred 	%p10, %p9;
	@%p10 bra 	$L__BB1_13;
	add.s32 	%r54, %r68, %r4;
	mul.wide.s32 	%rd19, %r54, 4;
	add.s64 	%rd20, %rd1, %rd19;
	mov.b32 	%r55, -1;
	st.global.u32 	[%rd20], %r55;
$L__BB1_13:
	setp.lt.s32 	%p11, %r42, 1;
	setp.ge.s32 	%p12, %r77, %r3;
	mov.b32 	%r82, 0;
	or.pred  	%p13, %p12, %p11;
	@%p13 bra 	$L__BB1_20;
	mul.lo.s32 	%r14, %r42, %r1;
	not.b32 	%r59, %r77;
	add.s32 	%r60, %r3, %r59;
	add.s32 	%r61, %r42, -1;
	min.u32 	%r62, %r60, %r61;
	add.s32 	%r15, %r62, 1;
	and.b32  	%r16, %r15, 3;
	setp.lt.u32 	%p14, %r62, 3;
	mov.b32 	%r82, 0;
	@%p14 bra 	$L__BB1_17;
	and.b32  	%r82, %r15, -4;
	add.s64 	%rd4, %rd1, 8;
	neg.s32 	%r74, %r82;
	add.s64 	%rd5, %rd2, 8;
	mov.u32 	%r75, %r14;
$L__BB1_16:
	mul.wide.s32 	%rd21, %r75, 4;
	add.s64 	%rd22, %rd4, %rd21;
	mul.wide.s32 	%rd23, %r77, 4;
	add.s64 	%rd24, %rd5, %rd23;
	ld.global.u32 	%r63, [%rd24+-8];
	st.global.u32 	[%rd22+-8], %r63;
	ld.global.u32 	%r64, [%rd24+-4];
	st.global.u32 	[%rd22+-4], %r64;
	ld.global.u32 	%r65, [%rd24];
	st.global.u32 	[%rd22], %r65;
	ld.global.u32 	%r66, [%rd24+4];
	st.global.u32 	[%rd22+4], %r66;
	add.s32 	%r75, %r75, 4;
	add.s32 	%r74, %r74, 4;
	add.s32 	%r77, %r77, 4;
	setp.ne.s32 	%p15, %r74, 0;
	@%p15 bra 	$L__BB1_16;
$L__BB1_17:
	setp.eq.s32 	%p16, %r16, 0;
	@%p16 bra 	$L__BB1_20;
	add.s32 	%r80, %r82, %r14;
	neg.s32 	%r79, %r16;
	add.s32 	%r82, %r82, %r16;
$L__BB1_19:
	.pragma "nounroll";
	mul.wide.s32 	%rd25, %r77, 4;
	add.s64 	%rd26, %rd2, %rd25;
	mul.wide.s32 	%rd27, %r80, 4;
	add.s64 	%rd28, %rd1, %rd27;
	ld.global.u32 	%r67, [%rd26];
	st.global.u32 	[%rd28], %r67;
	add.s32 	%r77, %r77, 1;
	add.s32 	%r80, %r80, 1;
	add.s32 	%r79, %r79, 1;
	setp.ne.s32 	%p17, %r79, 0;
	@%p17 bra 	$L__BB1_19;
$L__BB1_20:
	cvta.to.global.u64 	%rd29, %rd7;
	add.s64 	%rd31, %rd29, %rd11;
	st.global.u32 	[%rd31], %r82;
$L__BB1_21:
	ret;

}
	// .globl	_Z9computeRkPiS_S_iS_i
.visible .entry _Z9computeRkPiS_S_iS_i(
	.param .u64 .ptr .align 1 _Z9computeRkPiS_S_iS_i_param_0,
	.param .u64 .ptr .align 1 _Z9computeRkPiS_S_iS_i_param_1,
	.param .u64 .ptr .align 1 _Z9computeRkPiS_S_iS_i_param_2,
	.param .u32 _Z9computeRkPiS_S_iS_i_param_3,
	.param .u64 .ptr .align 1 _Z9computeRkPiS_S_iS_i_param_4,
	.param .u32 _Z9computeRkPiS_S_iS_i_param_5
)
{
	.local .align 8 .b8 	__local_depot2[40];
	.reg .b64 	%SP;
	.reg .b64 	%SPL;
	.reg .pred 	%p<40>;
	.reg .b32 	%r<117>;
	.reg .b64 	%rd<56>;

	mov.u64 	%SPL, __local_depot2;
	ld.param.u64 	%rd18, [_Z9computeRkPiS_S_iS_i_param_0];
	ld.param.u64 	%rd16, [_Z9computeRkPiS_S_iS_i_param_1];
	ld.param.u64 	%rd17, [_Z9computeRkPiS_S_iS_i_param_2];
	ld.param.u32 	%r55, [_Z9computeRkPiS_S_iS_i_param_3];
	ld.param.u64 	%rd19, [_Z9computeRkPiS_S_iS_i_param_4];
	ld.param.u32 	%r54, [_Z9computeRkPiS_S_iS_i_param_5];
	cvta.to.global.u64 	%rd1, %rd19;
	cvta.to.global.u64 	%rd2, %rd18;
	add.u64 	%rd3, %SPL, 0;
	mov.u32 	%r56, %ctaid.x;
	mov.u32 	%r57, %ntid.x;
	mov.u32 	%r58, %tid.x;
	mad.lo.s32 	%r1, %r56, %r57, %r58;
	setp.ge.s32 	%p1, %r1, %r55;
	@%p1 bra 	$L__BB2_38;
	mov.b32 	%r59, 0;
	st.local.v2.u32 	[%rd3], {%r59, %r59};
	st.local.v2.u32 	[%rd3+8], {%r59, %r59};
	st.local.v2.u32 	[%rd3+16], {%r59, %r59};
	st.local.v2.u32 	[%rd3+24], {%r59, %r59};
	st.local.v2.u32 	[%rd3+32], {%r59, %r59};
	setp.lt.s32 	%p2, %r54, 1;
	@%p2 bra 	$L__BB2_38;
	mul.lo.s32 	%r2, %r54, %r1;
	and.b32  	%r3, %r54, 7;
	setp.lt.u32 	%p3, %r54, 8;
	mov.b32 	%r97, 0;
	@%p3 bra 	$L__BB2_5;
	and.b32  	%r97, %r54, 2147483640;
	mov.b32 	%r100, 0;
$L__BB2_4:
	.pragma "nounroll";
	add.s32 	%r62, %r100, %r2;
	mul.wide.s32 	%rd21, %r62, 4;
	add.s64 	%rd22, %rd1, %rd21;
	mov.b32 	%r63, -1;
	st.global.u32 	[%rd22], %r63;
	st.global.u32 	[%rd22+4], %r63;
	st.global.u32 	[%rd22+8], %r63;
	st.global.u32 	[%rd22+12], %r63;
	st.global.u32 	[%rd22+16], %r63;
	st.global.u32 	[%rd22+20], %r63;
	st.global.u32 	[%rd22+24], %r63;
	st.global.u32 	[%rd22+28], %r63;
	add.s32 	%r100, %r100, 8;
	setp.eq.s32 	%p4, %r100, %r97;
	@%p4 bra 	$L__BB2_5;
	bra.uni 	$L__BB2_4;
$L__BB2_5:
	setp.eq.s32 	%p5, %r3, 0;
	@%p5 bra 	$L__BB2_13;
	and.b32  	%r6, %r54, 3;
	setp.lt.u32 	%p6, %r3, 4;
	@%p6 bra 	$L__BB2_8;
	add.s32 	%r64, %r97, %r2;
	mul.wide.s32 	%rd23, %r64, 4;
	add.s64 	%rd24, %rd1, %rd23;
	mov.b32 	%r65, -1;
	st.global.u32 	[%rd24], %r65;
	st.global.u32 	[%rd24+4], %r65;
	st.global.u32 	[%rd24+8], %r65;
	st.global.u32 	[%rd24+12], %r65;
	add.s32 	%r97, %r97, 4;
$L__BB2_8:
	setp.eq.s32 	%p7, %r6, 0;
	@%p7 bra 	$L__BB2_13;
	setp.eq.s32 	%p8, %r6, 1;
	@%p8 bra 	$L__BB2_11;
	add.s32 	%r66, %r97, %r2;
	mul.wide.s32 	%rd25, %r66, 4;
	add.s64 	%rd26, %rd1, %rd25;
	mov.b32 	%r67, -1;
	st.global.u32 	[%rd26], %r67;
	st.global.u32 	[%rd26+4], %r67;
	add.s32 	%r97, %r97, 2;
$L__BB2_11:
	and.b32  	%r68, %r54, 1;
	setp.eq.b32 	%p9, %r68, 1;
	not.pred 	%p10, %p9;
	@%p10 bra 	$L__BB2_13;
	add.s32 	%r69, %r97, %r2;
	mul.wide.s32 	%rd27, %r69, 4;
	add.s64 	%rd28, %rd1, %rd27;
	mov.b32 	%r70, -1;
	st.global.u32 	[%rd28], %r70;
$L__BB2_13:
	add.s64 	%rd4, %rd2, 8;
	cvta.to.global.u64 	%rd5, %rd17;
	cvta.to.global.u64 	%rd6, %rd16;
	mov.b32 	%r101, 0;
	mov.u32 	%r112, %r101;
$L__BB2_14:
	add.s32 	%r72, %r101, %r2;
	mul.wide.s32 	%rd29, %r72, 4;
	add.s64 	%rd30, %rd5, %rd29;
	ld.global.u32 	%r15, [%rd30];
	setp.eq.s32 	%p11, %r15, -1;
	@%p11 bra 	$L__BB2_37;
	mul.wide.s32 	%rd31, %r15, 4;
	add.s64 	%rd32, %rd6, %rd31;
	ld.global.u32 	%r16, [%rd32];
	ld.global.u32 	%r17, [%rd32+4];
	setp.ge.s32 	%p12, %r16, %r17;
	@%p12 bra 	$L__BB2_37;
	sub.s32 	%r74, %r17, %r16;
	and.b32  	%r18, %r74, 3;
	setp.eq.s32 	%p13, %r18, 0;
	mov.u32 	%r106, %r16;
	@%p13 bra 	$L__BB2_26;
	mul.wide.s32 	%rd33, %r16, 4;
	add.s64 	%rd7, %rd2, %rd33;
	ld.global.u32 	%r19, [%rd7];
	mul.wide.s32 	%rd34, %r19, 4;
	add.s64 	%rd8, %rd3, %rd34;
	ld.local.u32 	%r75, [%rd8];
	setp.ne.s32 	%p14, %r75, 0;
	setp.ge.s32 	%p15, %r112, %r54;
	or.pred  	%p16, %p14, %p15;
	@%p16 bra 	$L__BB2_19;
	add.s32 	%r76, %r112, %r2;
	mul.wide.s32 	%rd35, %r76, 4;
	add.s64 	%rd36, %rd1, %rd35;
	st.global.u32 	[%rd36], %r19;
	add.s32 	%r112, %r112, 1;
	mov.b32 	%r77, 1;
	st.local.u32 	[%rd8], %r77;
$L__BB2_19:
	add.s32 	%r106, %r16, 1;
	setp.eq.s32 	%p17, %r18, 1;
	@%p17 bra 	$L__BB2_26;
	ld.global.u32 	%r23, [%rd7+4];
	mul.wide.s32 	%rd37, %r23, 4;
	add.s64 	%rd9, %rd3, %rd37;
	ld.local.u32 	%r78, [%rd9];
	setp.ne.s32 	%p18, %r78, 0;
	setp.ge.s32 	%p19, %r112, %r54;
	or.pred  	%p20, %p18, %p19;
	@%p20 bra 	$L__BB2_22;
	add.s32 	%r79, %r112, %r2;
	mul.wide.s32 	%rd38, %r79, 4;
	add.s64 	%rd39, %rd1, %rd38;
	st.global.u32 	[%rd39], %r23;
	add.s32 	%r112, %r112, 1;
	mov.b32 	%r80, 1;
	st.local.u32 	[%rd9], %r80;
$L__BB2_22:
	add.s32 	%r106, %r16, 2;
	setp.eq.s32 	%p21, %r18, 2;
	@%p21 bra 	$L__BB2_26;
	ld.global.u32 	%r27, [%rd7+8];
	mul.wide.s32 	%rd40, %r27, 4;
	add.s64 	%rd10, %rd3, %rd40;
	ld.local.u32 	%r81, [%rd10];
	setp.ne.s32 	%p22, %r81, 0;
	setp.ge.s32 	%p23, %r112, %r54;
	or.pred  	%p24, %p22, %p23;
	@%p24 bra 	$L__BB2_25;
	add.s32 	%r82, %r112, %r2;
	mul.wide.s32 	%rd41, %r82, 4;
	add.s64 	%rd42, %rd1, %rd41;
	st.global.u32 	[%rd42], %r27;
	add.s32 	%r112, %r112, 1;
	mov.b32 	%r83, 1;
	st.local.u32 	[%rd10], %r83;
$L__BB2_25:
	add.s32 	%r106, %r16, 3;
$L__BB2_26:
	sub.s32 	%r84, %r16, %r17;
	setp.gt.u32 	%p25, %r84, -4;
	@%p25 bra 	$L__BB2_37;
	sub.s32 	%r109, %r106, %r17;
$L__BB2_28:
	mul.wide.s32 	%rd43, %r106, 4;
	add.s64 	%rd11, %rd4, %rd43;
	ld.global.u32 	%r38, [%rd11+-8];
	mul.wide.s32 	%rd44, %r38, 4;
	add.s64 	%rd12, %rd3, %rd44;
	ld.local.u32 	%r85, [%rd12];
	setp.ne.s32 	%p26, %r85, 0;
	setp.ge.s32 	%p27, %r112, %r54;
	or.pred  	%p28, %p26, %p27;
	@%p28 bra 	$L__BB2_30;
	add.s32 	%r86, %r112, %r2;
	mul.wide.s32 	%rd45, %r86, 4;
	add.s64 	%rd46, %rd1, %rd45;
	st.global.u32 	[%rd46], %r38;
	add.s32 	%r112, %r112, 1;
	mov.b32 	%r87, 1;
	st.local.u32 	[%rd12], %r87;
$L__BB2_30:
	ld.global.u32 	%r41, [%rd11+-4];
	mul.wide.s32 	%rd47, %r41, 4;
	add.s64 	%rd13, %rd3, %rd47;
	ld.local.u32 	%r88, [%rd13];
	setp.ne.s32 	%p29, %r88, 0;
	setp.ge.s32 	%p30, %r112, %r54;
	or.pred  	%p31, %p29, %p30;
	@%p31 bra 	$L__BB2_32;
	add.s32 	%r89, %r112, %r2;
	mul.wide.s32 	%rd48, %r89, 4;
	add.s64 	%rd49, %rd1, %rd48;
	st.global.u32 	[%rd49], %r41;
	add.s32 	%r112, %r112, 1;
	mov.b32 	%r90, 1;
	st.local.u32 	[%rd13], %r90;
$L__BB2_32:
	ld.global.u32 	%r44, [%rd11];
	mul.wide.s32 	%rd50, %r44, 4;
	add.s64 	%rd14, %rd3, %rd50;
	ld.local.u32 	%r91, [%rd14];
	setp.ne.s32 	%p32, %r91, 0;
	setp.ge.s32 	%p33, %r112, %r54;
	or.pred  	%p34, %p32, %p33;
	@%p34 bra 	$L__BB2_34;
	add.s32 	%r92, %r112, %r2;
	mul.wide.s32 	%rd51, %r92, 4;
	add.s64 	%rd52, %rd1, %rd51;
	st.global.u32 	[%rd52], %r44;
	add.s32 	%r112, %r112, 1;
	mov.b32 	%r93, 1;
	st.local.u32 	[%rd14], %r93;
$L__BB2_34:
	ld.global.u32 	%r47, [%rd11+4];
	mul.wide.s32 	%rd53, %r47, 4;
	add.s64 	%rd15, %rd3, %rd53;
	ld.local.u32 	%r94, [%rd15];
	setp.ne.s32 	%p35, %r94, 0;
	setp.ge.s32 	%p36, %r112, %r54;
	or.pred  	%p37, %p35, %p36;
	@%p37 bra 	$L__BB2_36;
	add.s32 	%r95, %r112, %r2;
	mul.wide.s32 	%rd54, %r95, 4;
	add.s64 	%rd55, %rd1, %rd54;
	st.global.u32 	[%rd55], %r47;
	add.s32 	%r112, %r112, 1;
	mov.b32 	%r96, 1;
	st.local.u32 	[%rd15], %r96;
$L__BB2_36:
	add.s32 	%r106, %r106, 4;
	add.s32 	%r109, %r109, 4;
	setp.ne.s32 	%p38, %r109, 0;
	@%p38 bra 	$L__BB2_28;
$L__BB2_37:
	add.s32 	%r101, %r101, 1;
	setp.ne.s32 	%p39, %r101, %r54;
	@%p39 bra 	$L__BB2_14;
$L__BB2_38:
	ret;

}
	// .globl	_Z7kernel1PdS_PiS0_S0_S0_S0_S0_S0_S0_S0_S_S_S_S_S_S_iii
.visible .entry _Z7kernel1PdS_PiS0_S0_S0_S0_S0_S0_S0_S0_S_S_S_S_S_S_iii(
	.param .u64 .ptr .align 1 _Z7kernel1PdS_PiS0_S0_S0_S0_S0_S0_S0_S0_S_S_S_S_S_S_iii_param_0,
	.param .u64 .ptr .align 1 _Z7kernel1PdS_PiS0_S0_S0_S0_S0_S0_S0_S0_S_S_S_S_S_S_iii_param_1,
	.param .u64 .ptr .align 1 _Z7kernel1PdS_PiS0_S0_S0_S0_S0_S0_S0_S0_S_S_S_S_S_S_iii_param_2,
	.param .u64 .ptr .align 1 _Z7kernel1PdS_PiS0_S0_S0_S0_S0_S0_S0_S0_S_S_S_S_S_S_iii_param_3,
	.param .u64 .ptr .align 1 _Z7kernel1PdS_PiS0_S0_S0_S0_S0_S0_S0_S0_S_S_S_S_S_S_iii_param_4,
	.param .u64 .ptr .align 1 _Z7kernel1PdS_PiS0_S0_S0_S0_S0_S0_S0_S0_S_S_S_S_S_S_iii_param_5,
	.param .u64 .ptr .align 1 _Z7kernel1PdS_PiS0_S0_S0_S0_S0_S0_S0_S0_S_S_S_S_S_S_iii_param_6,
	.param .u64 .ptr .align 1 _Z7kernel1PdS_PiS0_S0_S0_S0_S0_S0_S0_S0_S_S_S_S_S_S_iii_param_7,
	.param .u64 .ptr .align 1 _Z7kernel1PdS_PiS0_S0_S0_S0_S0_S0_S0_S0_S_S_S_S_S_S_iii_param_8,
	.param .u64 .ptr .align 1 _Z7kernel1PdS_PiS0_S0_S0_S0_S0_S0_S0_S0_S_S_S_S_S_S_iii_param_9,
	.param .u64 .ptr .align 1 _Z7kernel1PdS_PiS0_S0_S0_S0_S0_S0_S0_S0_S_S_S_S_S_S_iii_param_10,
	.param .u64 .ptr .align 1 _Z7kernel1PdS_PiS0_S0_S0_S0_S0_S0_S0_S0_S_S_S_S_S_S_iii_param_11,
	.param .u64 .ptr .align 1 _Z7kernel1PdS_PiS0_S0_S0_S0_S0_S0_S0_S0_S_S_S_S_S_S_iii_param_12,
	.param .u64 .ptr .align 1 _Z7kernel1PdS_PiS0_S0_S0_S0_S0_S0_S0_S0_S_S_S_S_S_S_iii_param_13,
	.param .u64 .ptr .align 1 _Z7kernel1PdS_PiS0_S0_S0_S0_S0_S0_S0_S0_S_S_S_S_S_S_iii_param_14,
	.param .u64 .ptr .align 1 _Z7kernel1PdS_PiS0_S0_S0_S0_S0_S0_S0_S0_S_S_S_S_S_S_iii_param_15,
	.param .u64 .ptr .align 1 _Z7kernel1PdS_PiS0_S0_S0_S0_S0_S0_S0_S0_S_S_S_S_S_S_iii_param_16,
	.param .u32 _Z7kernel1PdS_PiS0_S0_S0_S0_S0_S0_S0_S0_S_S_S_S_S_S_iii_param_17,
	.param .u32 _Z7kernel1PdS_PiS0_S0_S0_S0_S0_S0_S0_S0_S_S_S_S_S_S_iii_param_18,
	.param .u32 _Z7kernel1PdS_PiS0_S0_S0_S0_S0_S0_S0_S0_S_S_S_S_S_S_iii_param_19
)
{
	.local .align 16 .b8 	__local_depot3[16];
	.reg .b64 	%SP;
	.reg .b64 	%SPL;
	.reg .pred 	%p<151>;
	.reg .b32 	%r<639>;
	.reg .b64 	%rd<506>;
	.reg .b64 	%fd<494>;

	mov.u64 	%SPL, __local_depot3;
	cvta.local.u64 	%SP, %SPL;
	ld.param.u64 	%rd50, [_Z7kernel1PdS_PiS0_S0_S0_S0_S0_S0_S0_S0_S_S_S_S_S_S_iii_param_1];
	ld.param.u64 	%rd54, [_Z7kernel1PdS_PiS0_S0_S0_S0_S0_S0_S0_S0_S_S_S_S_S_S_iii_param_2];
	ld.param.u64 	%rd55, [_Z7kernel1PdS_PiS0_S0_S0_S0_S0_S0_S0_S0_S_S_S_S_S_S_iii_param_3];
	ld.param.u64 	%rd56, [_Z7kernel1PdS_PiS0_S0_S0_S0_S0_S0_S0_S0_S_S_S_S_S_S_iii_param_4];
	ld.param.u64 	%rd52, [_Z7kernel1PdS_PiS0_S0_S0_S0_S0_S0_S0_S0_S_S_S_S_S_S_iii_param_6];
	ld.param.u64 	%rd53, [_Z7kernel1PdS_PiS0_S0_S0_S0_S0_S0_S0_S0_S_S_S_S_S_S_iii_param_7];
	ld.param.u64 	%rd57, [_Z7kernel1PdS_PiS0_S0_S0_S0_S0_S0_S0_S0_S_S_S_S_S_S_iii_param_8];
	ld.param.u64 	%rd58, [_Z7kernel1PdS_PiS0_S0_S0_S0_S0_S0_S0_S0_S_S_S_S_S_S_iii_param_9];
	ld.param.u64 	%rd59, [_Z7kernel1PdS_PiS0_S0_S0_S0_S0_S0_S0_S0_S_S_S_S_S_S_iii_param_10];
	ld.param.u64 	%rd60, [_Z7kernel1PdS_PiS0_S0_S0_S0_S0_S0_S0_S0_S_S_S_S_S_S_iii_param_11];
	ld.param.u64 	%rd61, [_Z7kernel1PdS_PiS0_S0_S0_S0_S0_S0_S0_S0_S_S_S_S_S_S_iii_param_12];
	ld.param.u64 	%rd62, [_Z7kernel1PdS_PiS0_S0_S0_S0_S0_S0_S0_S0_S_S_S_S_S_S_iii_param_13];
	ld.param.u64 	%rd63, [_Z7kernel1PdS_PiS0_S0_S0_S0_S0_S0_S0_S0_S_S_S_S_S_S_iii_param_14];
	ld.param.u64 	%rd64, [_Z7kernel1PdS_PiS0_S0_S0_S0_S0_S0_S0_S0_S_S_S_S_S_S_iii_param_15];
	ld.param.u64 	%rd65, [_Z7kernel1PdS_PiS0_S0_S0_S0_S0_S0_S0_S0_S_S_S_S_S_S_iii_param_16];
	ld.param.u32 	%r214, [_Z7kernel1PdS_PiS0_S0_S0_S0_S0_S0_S0_S0_S_S_S_S_S_S_iii_param_17];
	ld.param.u32 	%r215, [_Z7kernel1PdS_PiS0_S0_S0_S0_S0_S0_S0_S0_S_S_S_S_S_S_iii_param_18];
	ld.param.u32 	%r216, [_Z7kernel1PdS_PiS0_S0_S0_S0_S0_S0_S0_S0_S_S_S_S_S_S_iii_param_19];
	cvta.to.global.u64 	%rd1, %rd59;
	cvta.to.global.u64 	%rd2, %rd54;
	cvta.to.global.u64 	%rd3, %rd55;
	cvta.to.global.u64 	%rd4, %rd56;
	cvta.to.global.u64 	%rd5, %rd60;
	cvta.to.global.u64 	%rd6, %rd65;
	cvta.to.global.u64 	%rd7, %rd63;
	cvta.to.global.u64 	%rd8, %rd61;
	cvta.to.global.u64 	%rd9, %rd62;
	cvta.to.global.u64 	%rd10, %rd64;
	cvta.to.global.u64 	%rd11, %rd58;
	cvta.to.global.u64 	%rd12, %rd57;
	add.u64 	%rd13, %SPL, 0;
	mov.u32 	%r217, %ctaid.x;
	mov.u32 	%r218, %ntid.x;
	mov.u32 	%r219, %tid.x;
	mad.lo.s32 	%r1, %r217, %r218, %r219;
	setp.ge.s32 	%p1, %r1, %r216;
	@%p1 bra 	$L__BB3_211;
	ld.param.u64 	%rd504, [_Z7kernel1PdS_PiS0_S0_S0_S0_S0_S0_S0_S0_S_S_S_S_S_S_iii_param_5];
	cvta.to.global.u64 	%rd67, %rd504;
	mul.wide.s32 	%rd68, %r1, 4;
	add.s64 	%rd69, %rd67, %rd68;
	ld.global.u32 	%r2, [%rd69];
	ld.global.u32 	%r3, [%rd69+4];
	setp.lt.s32 	%p2, %r215, 1;
	@%p2 bra 	$L__BB3_13;
	mul.lo.s32 	%r4, %r215, %r1;
	and.b32  	%r5, %r215, 7;
	setp.lt.u32 	%p3, %r215, 8;
	mov.b32 	%r565, 0;
	@%p3 bra 	$L__BB3_5;
	and.b32  	%r565, %r215, 2147483640;
	mov.b32 	%r568, 0;
$L__BB3_4:
	.pragma "nounroll";
	add.s32 	%r222, %r568, %r4;
	mul.wide.s32 	%rd70, %r222, 4;
	add.s64 	%rd71, %rd1, %rd70;
	mov.b32 	%r223, -1;
	st.global.u32 	[%rd71], %r223;
	st.global.u32 	[%rd71+4], %r223;
	st.global.u32 	[%rd71+8], %r223;
	st.global.u32 	[%rd71+12], %r223;
	st.global.u32 	[%rd71+16], %r223;
	st.global.u32 	[%rd71+20], %r223;
	st.global.u32 	[%rd71+24], %r223;
	st.global.u32 	[%rd71+28], %r223;
	add.s32 	%r568, %r568, 8;
	setp.eq.s32 	%p4, %r568, %r565;
	@%p4 bra 	$L__BB3_5;
	bra.uni 	$L__BB3_4;
$L__BB3_5:
	setp.eq.s32 	%p5, %r5, 0;
	@%p5 bra 	$L__BB3_13;
	and.b32  	%r8, %r215, 3;
	setp.lt.u32 	%p6, %r5, 4;
	@%p6 bra 	$L__BB3_8;
	add.s32 	%r224, %r565, %r4;
	mul.wide.s32 	%rd72, %r224, 4;
	add.s64 	%rd73, %rd1, %rd72;
	mov.b32 	%r225, -1;
	st.global.u32 	[%rd73], %r225;
	st.global.u32 	[%rd73+4], %r225;
	st.global.u32 	[%rd73+8], %r225;
	st.global.u32 	[%rd73+12], %r225;
	add.s32 	%r565, %r565, 4;
$L__BB3_8:
	setp.eq.s32 	%p7, %r8, 0;
	@%p7 bra 	$L__BB3_13;
	setp.eq.s32 	%p8, %r8, 1;
	@%p8 bra 	$L__BB3_11;
	add.s32 	%r226, %r565, %r4;
	mul.wide.s32 	%rd74, %r226, 4;
	add.s64 	%rd75, %rd1, %rd74;
	mov.b32 	%r227, -1;
	st.global.u32 	[%rd75], %r227;
	st.global.u32 	[%rd75+4], %r227;
	add.s32 	%r565, %r565, 2;
$L__BB3_11:
	and.b32  	%r228, %r215, 1;
	setp.eq.b32 	%p9, %r228, 1;
	not.pred 	%p10, %p9;
	@%p10 bra 	$L__BB3_13;
	add.s32 	%r229, %r565, %r4;
	mul.wide.s32 	%rd76, %r229, 4;
	add.s64 	%rd77, %rd1, %rd76;
	mov.b32 	%r230, -1;
	st.global.u32 	[%rd77], %r230;
$L__BB3_13:
	mul.lo.s32 	%r13, %r215, %r214;
	setp.lt.s32 	%p11, %r13, 1;
	@%p11 bra 	$L__BB3_25;
	mul.lo.s32 	%r14, %r13, %r1;
	and.b32  	%r15, %r13, 7;
	setp.lt.u32 	%p12, %r13, 8;
	mov.b32 	%r569, 0;
	@%p12 bra 	$L__BB3_17;
	and.b32  	%r569, %r13, 2147483640;
	mov.b32 	%r572, 0;
$L__BB3_16:
	.pragma "nounroll";
	add.s32 	%r233, %r572, %r14;
	mul.wide.s32 	%rd78, %r233, 8;
	add.s64 	%rd79, %rd5, %rd78;
	mov.b64 	%rd80, 0;
	st.global.u64 	[%rd79], %rd80;
	st.global.u64 	[%rd79+8], %rd80;
	st.global.u64 	[%rd79+16], %rd80;
	st.global.u64 	[%rd79+24], %rd80;
	st.global.u64 	[%rd79+32], %rd80;
	st.global.u64 	[%rd79+40], %rd80;
	st.global.u64 	[%rd79+48], %rd80;
	st.global.u64 	[%rd79+56], %rd80;
	add.s32 	%r572, %r572, 8;
	setp.eq.s32 	%p13, %r572, %r569;
	@%p13 bra 	$L__BB3_17;
	bra.uni 	$L__BB3_16;
$L__BB3_17:
	setp.eq.s32 	%p14, %r15, 0;
	@%p14 bra 	$L__BB3_25;
	and.b32  	%r20, %r13, 3;
	setp.lt.u32 	%p15, %r15, 4;
	@%p15 bra 	$L__BB3_20;
	add.s32 	%r234, %r569, %r14;
	mul.wide.s32 	%rd81, %r234, 8;
	add.s64 	%rd82, %rd5, %rd81;
	mov.b64 	%rd83, 0;
	st.global.u64 	[%rd82], %rd83;
	st.global.u64 	[%rd82+8], %rd83;
	st.global.u64 	[%rd82+16], %rd83;
	st.global.u64 	[%rd82+24], %rd83;
	add.s32 	%r569, %r569, 4;
$L__BB3_20:
	setp.eq.s32 	%p16, %r20, 0;
	@%p16 bra 	$L__BB3_25;
	setp.eq.s32 	%p17, %r20, 1;
	@%p17 bra 	$L__BB3_23;
	add.s32 	%r235, %r569, %r14;
	mul.wide.s32 	%rd84, %r235, 8;
	add.s64 	%rd85, %rd5, %rd84;
	mov.b64 	%rd86, 0;
	st.global.u64 	[%rd85], %rd86;
	st.global.u64 	[%rd85+8], %rd86;
	add.s32 	%r569, %r569, 2;
$L__BB3_23:
	and.b32  	%r236, %r13, 1;
	setp.eq.b32 	%p18, %r236, 1;
	not.pred 	%p19, %p18;
	@%p19 bra 	$L__BB3_25;
	add.s32 	%r237, %r569, %r14;
	mul.wide.s32 	%rd87, %r237, 8;
	add.s64 	%rd88, %rd5, %rd87;
	mov.b64 	%rd89, 0;
	st.global.u64 	[%rd88], %rd89;
$L__BB3_25:
	setp.lt.s32 	%p20, %r215, 1;
	@%p20 bra 	$L__BB3_37;
	mul.lo.s32 	%r25, %r215, %r1;
	and.b32  	%r26, %r215, 7;
	setp.lt.u32 	%p21, %r215, 8;
	mov.b32 	%r573, 0;
	@%p21 bra 	$L__BB3_29;
	and.b32  	%r573, %r215, 2147483640;
	mov.b32 	%r576, 0;
$L__BB3_28:
	.pragma "nounroll";
	add.s32 	%r240, %r576, %r25;
	mul.wide.s32 	%rd90, %r240, 8;
	add.s64 	%rd91, %rd8, %rd90;
	mov.b64 	%rd92, 0;
	st.global.u64 	[%rd91], %rd92;
	st.global.u64 	[%rd91+8], %rd92;
	st.global.u64 	[%rd91+16], %rd92;
	st.global.u64 	[%rd91+24], %rd92;
	st.global.u64 	[%rd91+32], %rd92;
	st.global.u64 	[%rd91+40], %rd92;
	st.global.u64 	[%rd91+48], %rd92;
	st.global.u64 	[%rd91+56], %rd92;
	add.s32 	%r576, %r576, 8;
	setp.eq.s32 	%p22, %r576, %r573;
	@%p22 bra 	$L__BB3_29;
	bra.uni 	$L__BB3_28;
$L__BB3_29:
	setp.eq.s32 	%p23, %r26, 0;
	@%p23 bra 	$L__BB3_37;
	and.b32  	%r31, %r215, 3;
	setp.lt.u32 	%p24, %r26, 4;
	@%p24 bra 	$L__BB3_32;
	add.s32 	%r241, %r573, %r25;
	mul.wide.s32 	%rd93, %r241, 8;
	add.s64 	%rd94, %rd8, %rd93;
	mov.b64 	%rd95, 0;
	st.global.u64 	[%rd94], %rd95;
	st.global.u64 	[%rd94+8], %rd95;
	st.global.u64 	[%rd94+16], %rd95;
	st.global.u64 	[%rd94+24], %rd95;
	add.s32 	%r573, %r573, 4;
$L__BB3_32:
	setp.eq.s32 	%p25, %r31, 0;
	@%p25 bra 	$L__BB3_37;
	setp.eq.s32 	%p26, %r31, 1;
	@%p26 bra 	$L__BB3_35;
	add.s32 	%r242, %r573, %r25;
	mul.wide.s32 	%rd96, %r242, 8;
	add.s64 	%rd97, %rd8, %rd96;
	mov.b64 	%rd98, 0;
	st.global.u64 	[%rd97], %rd98;
	st.global.u64 	[%rd97+8], %rd98;
	add.s32 	%r573, %r573, 2;
$L__BB3_35:
	and.b32  	%r243, %r215, 1;
	setp.eq.b32 	%p27, %r243, 1;
	not.pred 	%p28, %p27;
	@%p28 bra 	$L__BB3_37;
	add.s32 	%r244, %r573, %r25;
	mul.wide.s32 	%rd99, %r244, 8;
	add.s64 	%rd100, %rd8, %rd99;
	mov.b64 	%rd101, 0;
	st.global.u64 	[%rd100], %rd101;
$L__BB3_37:
	setp.le.s32 	%p29, %r3, %r2;
	mov.b32 	%r585, 0;
	@%p29 bra 	$L__BB3_57;
	ld.param.u64 	%rd503, [_Z7kernel1PdS_PiS0_S0_S0_S0_S0_S0_S0_S0_S_S_S_S_S_S_iii_param_0];
	mul.lo.s32 	%r36, %r215, %r1;
	cvta.to.global.u64 	%rd102, %rd53;
	add.s64 	%rd14, %rd102, %rd68;
	cvta.to.global.u64 	%rd15, %rd52;
	cvta.to.global.u64 	%rd16, %rd50;
	cvta.to.global.u64 	%rd17, %rd503;
	mov.b32 	%r585, 0;
	mov.u32 	%r577, %r2;
$L__BB3_39:
	mul.wide.s32 	%rd104, %r577, 4;
	add.s64 	%rd105, %rd4, %rd104;
	ld.global.u32 	%r247, [%rd105];
	mul.wide.s32 	%rd106, %r247, 4;
	add.s64 	%rd107, %rd3, %rd106;
	ld.global.u32 	%r579, [%rd107];
	ld.global.u32 	%r42, [%rd107+4];
	setp.ge.s32 	%p30, %r579, %r42;
	@%p30 bra 	$L__BB3_56;
$L__BB3_40:
	mul.wide.s32 	%rd108, %r579, 4;
	add.s64 	%rd109, %rd2, %rd108;
	ld.global.u32 	%r45, [%rd109];
	setp.lt.s32 	%p31, %r585, 1;
	@%p31 bra 	$L__BB3_44;
	mov.b32 	%r581, 0;
	bra.uni 	$L__BB3_43;
$L__BB3_42:
	add.s32 	%r581, %r581, 1;
	setp.eq.s32 	%p33, %r581, %r585;
	@%p33 bra 	$L__BB3_44;
$L__BB3_43:
	add.s32 	%r249, %r581, %r36;
	mul.wide.s32 	%rd110, %r249, 4;
	add.s64 	%rd111, %rd1, %rd110;
	ld.global.u32 	%r250, [%rd111];
	setp.eq.s32 	%p32, %r250, %r45;
	@%p32 bra 	$L__BB3_55;
	bra.uni 	$L__BB3_42;
$L__BB3_44:
	add.s32 	%r48, %r585, %r36;
	mul.wide.s32 	%rd112, %r48, 4;
	add.s64 	%rd113, %rd1, %rd112;
	st.global.u32 	[%rd113], %r45;
	mul.lo.s32 	%r251, %r48, %r214;
	sub.s32 	%r49, %r251, %r2;
	mov.u32 	%r582, %r2;
$L__BB3_45:
	mul.wide.s32 	%rd114, %r582, 4;
	add.s64 	%rd115, %rd4, %rd114;
	ld.global.u32 	%r252, [%rd115];
	mul.wide.s32 	%rd116, %r252, 4;
	add.s64 	%rd117, %rd3, %rd116;
	ld.global.u32 	%r583, [%rd117];
	ld.global.u32 	%r52, [%rd117+4];
	setp.ge.s32 	%p34, %r583, %r52;
	mov.f64 	%fd460, 0d0000000000000000;
	@%p34 bra 	$L__BB3_49;
	bra.uni 	$L__BB3_47;
$L__BB3_46:
	add.s32 	%r583, %r583, 1;
	setp.eq.s32 	%p36, %r583, %r52;
	@%p36 bra 	$L__BB3_49;
$L__BB3_47:
	mul.wide.s32 	%rd118, %r583, 4;
	add.s64 	%rd119, %rd2, %rd118;
	ld.global.u32 	%r253, [%rd119];
	setp.ne.s32 	%p35, %r253, %r45;
	@%p35 bra 	$L__BB3_46;
	mul.wide.s32 	%rd120, %r583, 8;
	add.s64 	%rd121, %rd17, %rd120;
	ld.global.f64 	%fd460, [%rd121];
$L__BB3_49:
	add.s32 	%r254, %r49, %r582;
	mul.wide.s32 	%rd122, %r254, 8;
	add.s64 	%rd123, %rd5, %rd122;
	st.global.f64 	[%rd123], %fd460;
	add.s32 	%r582, %r582, 1;
	setp.ne.s32 	%p37, %r582, %r3;
	mov.f64 	%fd461, 0d0000000000000000;
	@%p37 bra 	$L__BB3_45;
	ld.global.u32 	%r584, [%rd14];
	ld.global.u32 	%r57, [%rd14+4];
	setp.ge.s32 	%p38, %r584, %r57;
	@%p38 bra 	$L__BB3_54;
	bra.uni 	$L__BB3_52;
$L__BB3_51:
	add.s32 	%r584, %r584, 1;
	setp.eq.s32 	%p40, %r584, %r57;
	@%p40 bra 	$L__BB3_54;
$L__BB3_52:
	mul.wide.s32 	%rd124, %r584, 4;
	add.s64 	%rd125, %rd15, %rd124;
	ld.global.u32 	%r255, [%rd125];
	setp.ne.s32 	%p39, %r255, %r45;
	@%p39 bra 	$L__BB3_51;
	mul.wide.s32 	%rd126, %r584, 8;
	add.s64 	%rd127, %rd16, %rd126;
	ld.global.f64 	%fd461, [%rd127];
$L__BB3_54:
	mul.wide.s32 	%rd128, %r48, 8;
	add.s64 	%rd129, %rd8, %rd128;
	st.global.f64 	[%rd129], %fd461;
	add.s32 	%r585, %r585, 1;
$L__BB3_55:
	add.s32 	%r579, %r579, 1;
	setp.ne.s32 	%p41, %r579, %r42;
	@%p41 bra 	$L__BB3_40;
$L__BB3_56:
	add.s32 	%r577, %r577, 1;
	setp.ne.s32 	%p42, %r577, %r3;
	@%p42 bra 	$L__BB3_39;
$L__BB3_57:
	mul.wide.s32 	%rd130, %r1, 4;
	add.s64 	%rd18, %rd12, %rd130;
	st.global.u32 	[%rd18], %r585;
	mul.lo.s32 	%r66, %r215, %r1;
	mul.lo.s32 	%r256, %r66, %r214;
	mul.wide.s32 	%rd131, %r256, 8;
	add.s64 	%rd19, %rd5, %rd131;
	add.s64 	%rd20, %rd9, %rd131;
	mul.lo.s32 	%r67, %r214, %r1;
	mul.lo.s32 	%r257, %r67, %r214;
	mul.wide.s32 	%rd132, %r257, 8;
	add.s64 	%rd21, %rd7, %rd132;
	sub.s32 	%r68, %r3, %r2;
	setp.lt.s32 	%p43, %r68, 1;
	@%p43 bra 	$L__BB3_83;
	and.b32  	%r69, %r585, 15;
	add.s32 	%r70, %r69, -1;
	and.b32  	%r71, %r585, 7;
	add.s32 	%r72, %r71, -1;
	and.b32  	%r73, %r585, 3;
	and.b32  	%r74, %r585, 2147483632;
	and.b32  	%r75, %r585, 2147483644;
	and.b32  	%r76, %r585, 2147483640;
	and.b32  	%r77, %r585, 1;
	mov.b32 	%r588, 0;
$L__BB3_59:
	setp.lt.s32 	%p44, %r585, 1;
	mov.f64 	%fd469, 0d0000000000000000;
	@%p44 bra 	$L__BB3_73;
	setp.lt.u32 	%p45, %r585, 16;
	mov.f64 	%fd469, 0d0000000000000000;
	mov.b32 	%r591, 0;
	@%p45 bra 	$L__BB3_63;
	mov.f64 	%fd469, 0d0000000000000000;
	mov.b32 	%r589, 0;
$L__BB3_62:
	.pragma "nounroll";
	mad.lo.s32 	%r261, %r589, %r214, %r588;
	mul.wide.s32 	%rd133, %r261, 8;
	add.s64 	%rd134, %rd19, %rd133;
	ld.global.f64 	%fd66, [%rd134];
	fma.rn.f64 	%fd67, %fd66, %fd66, %fd469;
	mul.wide.s32 	%rd135, %r214, 8;
	add.s64 	%rd136, %rd134, %rd135;
	ld.global.f64 	%fd68, [%rd136];
	fma.rn.f64 	%fd69, %fd68, %fd68, %fd67;
	add.s64 	%rd137, %rd136, %rd135;
	ld.global.f64 	%fd70, [%rd137];
	fma.rn.f64 	%fd71, %fd70, %fd70, %fd69;
	add.s64 	%rd138, %rd137, %rd135;
	ld.global.f64 	%fd72, [%rd138];
	fma.rn.f64 	%fd73, %fd72, %fd72, %fd71;
	add.s64 	%rd139, %rd138, %rd135;
	ld.global.f64 	%fd74, [%rd139];
	fma.rn.f64 	%fd75, %fd74, %fd74, %fd73;
	add.s64 	%rd140, %rd139, %rd135;
	ld.global.f64 	%fd76, [%rd140];
	fma.rn.f64 	%fd77, %fd76, %fd76, %fd75;
	add.s64 	%rd141, %rd140, %rd135;
	ld.global.f64 	%fd78, [%rd141];
	fma.rn.f64 	%fd79, %fd78, %fd78, %fd77;
	add.s64 	%rd142, %rd141, %rd135;
	ld.global.f64 	%fd80, [%rd142];
	fma.rn.f64 	%fd81, %fd80, %fd80, %fd79;
	add.s64 	%rd143, %rd142, %rd135;
	ld.global.f64 	%fd82, [%rd143];
	fma.rn.f64 	%fd83, %fd82, %fd82, %fd81;
	add.s64 	%rd144, %rd143, %rd135;
	ld.global.f64 	%fd84, [%rd144];
	fma.rn.f64 	%fd85, %fd84, %fd84, %fd83;
	add.s64 	%rd145, %rd144, %rd135;
	ld.global.f64 	%fd86, [%rd145];
	fma.rn.f64 	%fd87, %fd86, %fd86, %fd85;
	add.s64 	%rd146, %rd145, %rd135;
	ld.global.f64 	%fd88, [%rd146];
	fma.rn.f64 	%fd89, %fd88, %fd88, %fd87;
	add.s64 	%rd147, %rd146, %rd135;
	ld.global.f64 	%fd90, [%rd147];
	fma.rn.f64 	%fd91, %fd90, %fd90, %fd89;
	add.s64 	%rd148, %rd147, %rd135;
	ld.global.f64 	%fd92, [%rd148];
	fma.rn.f64 	%fd93, %fd92, %fd92, %fd91;
	add.s64 	%rd149, %rd148, %rd135;
	ld.global.f64 	%fd94, [%rd149];
	fma.rn.f64 	%fd95, %fd94, %fd94, %fd93;
	add.s64 	%rd150, %rd149, %rd135;
	ld.global.f64 	%fd96, [%rd150];
	fma.rn.f64 	%fd469, %fd96, %fd96, %fd95;
	add.s32 	%r589, %r589, 16;
	setp.ne.s32 	%p46, %r589, %r74;
	mov.u32 	%r591, %r74;
	@%p46 bra 	$L__BB3_62;
$L__BB3_63:
	setp.eq.s32 	%p47, %r69, 0;
	@%p47 bra 	$L__BB3_73;
	setp.lt.u32 	%p48, %r70, 7;
	@%p48 bra 	$L__BB3_66;
	mad.lo.s32 	%r262, %r591, %r214, %r588;
	mul.wide.s32 	%rd151, %r262, 8;
	add.s64 	%rd152, %rd19, %rd151;
	ld.global.f64 	%fd98, [%rd152];
	fma.rn.f64 	%fd99, %fd98, %fd98, %fd469;
	mul.wide.s32 	%rd153, %r214, 8;
	add.s64 	%rd154, %rd152, %rd153;
	ld.global.f64 	%fd100, [%rd154];
	fma.rn.f64 	%fd101, %fd100, %fd100, %fd99;
	add.s64 	%rd155, %rd154, %rd153;
	ld.global.f64 	%fd102, [%rd155];
	fma.rn.f64 	%fd103, %fd102, %fd102, %fd101;
	add.s64 	%rd156, %rd155, %rd153;
	ld.global.f64 	%fd104, [%rd156];
	fma.rn.f64 	%fd105, %fd104, %fd104, %fd103;
	add.s64 	%rd157, %rd156, %rd153;
	ld.global.f64 	%fd106, [%rd157];
	fma.rn.f64 	%fd107, %fd106, %fd106, %fd105;
	add.s64 	%rd158, %rd157, %rd153;
	ld.global.f64 	%fd108, [%rd158];
	fma.rn.f64 	%fd109, %fd108, %fd108, %fd107;
	add.s64 	%rd159, %rd158, %rd153;
	ld.global.f64 	%fd110, [%rd159];
	fma.rn.f64 	%fd111, %fd110, %fd110, %fd109;
	add.s64 	%rd160, %rd159, %rd153;
	ld.global.f64 	%fd112, [%rd160];
	fma.rn.f64 	%fd469, %fd112, %fd112, %fd111;
	add.s32 	%r591, %r591, 8;
$L__BB3_66:
	setp.eq.s32 	%p49, %r71, 0;
	@%p49 bra 	$L__BB3_73;
	setp.lt.u32 	%p50, %r72, 3;
	@%p50 bra 	$L__BB3_69;
	mad.lo.s32 	%r263, %r591, %r214, %r588;
	mul.wide.s32 	%rd161, %r263, 8;
	add.s64 	%rd162, %rd19, %rd161;
	ld.global.f64 	%fd114, [%rd162];
	fma.rn.f64 	%fd115, %fd114, %fd114, %fd469;
	mul.wide.s32 	%rd163, %r214, 8;
	add.s64 	%rd164, %rd162, %rd163;
	ld.global.f64 	%fd116, [%rd164];
	fma.rn.f64 	%fd117, %fd116, %fd116, %fd115;
	add.s64 	%rd165, %rd164, %rd163;
	ld.global.f64 	%fd118, [%rd165];
	fma.rn.f64 	%fd119, %fd118, %fd118, %fd117;
	add.s64 	%rd166, %rd165, %rd163;
	ld.global.f64 	%fd120, [%rd166];
	fma.rn.f64 	%fd469, %fd120, %fd120, %fd119;
	add.s32 	%r591, %r591, 4;
$L__BB3_69:
	setp.eq.s32 	%p51, %r73, 0;
	@%p51 bra 	$L__BB3_73;
	setp.eq.s32 	%p52, %r73, 1;
	mad.lo.s32 	%r264, %r591, %r214, %r588;
	mul.wide.s32 	%rd167, %r264, 8;
	add.s64 	%rd22, %rd19, %rd167;
	ld.global.f64 	%fd121, [%rd22];
	fma.rn.f64 	%fd469, %fd121, %fd121, %fd469;
	@%p52 bra 	$L__BB3_73;
	setp.eq.s32 	%p53, %r73, 2;
	mul.wide.s32 	%rd23, %r214, 8;
	add.s64 	%rd24, %rd22, %rd23;
	ld.global.f64 	%fd122, [%rd24];
	fma.rn.f64 	%fd469, %fd122, %fd122, %fd469;
	@%p53 bra 	$L__BB3_73;
	add.s64 	%rd168, %rd24, %rd23;
	ld.global.f64 	%fd123, [%rd168];
	fma.rn.f64 	%fd469, %fd123, %fd123, %fd469;
$L__BB3_73:
	sqrt.rn.f64 	%fd19, %fd469;
	mul.lo.s32 	%r86, %r588, %r214;
	add.s32 	%r265, %r86, %r588;
	mul.wide.s32 	%rd169, %r265, 8;
	add.s64 	%rd170, %rd21, %rd169;
	st.global.f64 	[%rd170], %fd19;
	@%p44 bra 	$L__BB3_81;
	setp.lt.u32 	%p55, %r585, 4;
	mov.b32 	%r593, 0;
	@%p55 bra 	$L__BB3_77;
	mov.b32 	%r594, 0;
$L__BB3_76:
	mad.lo.s32 	%r268, %r594, %r214, %r588;
	mul.wide.s32 	%rd171, %r268, 8;
	add.s64 	%rd172, %rd19, %rd171;
	ld.global.f64 	%fd124, [%rd172];
	div.rn.f64 	%fd125, %fd124, %fd19;
	add.s64 	%rd173, %rd20, %rd171;
	st.global.f64 	[%rd173], %fd125;
	mul.wide.s32 	%rd174, %r214, 8;
	add.s64 	%rd175, %rd172, %rd174;
	ld.global.f64 	%fd126, [%rd175];
	div.rn.f64 	%fd127, %fd126, %fd19;
	add.s64 	%rd176, %rd173, %rd174;
	st.global.f64 	[%rd176], %fd127;
	add.s64 	%rd177, %rd175, %rd174;
	ld.global.f64 	%fd128, [%rd177];
	div.rn.f64 	%fd129, %fd128, %fd19;
	add.s64 	%rd178, %rd176, %rd174;
	st.global.f64 	[%rd178], %fd129;
	add.s64 	%rd179, %rd177, %rd174;
	ld.global.f64 	%fd130, [%rd179];
	div.rn.f64 	%fd131, %fd130, %fd19;
	add.s64 	%rd180, %rd178, %rd174;
	st.global.f64 	[%rd180], %fd131;
	add.s32 	%r594, %r594, 4;
	setp.eq.s32 	%p56, %r594, %r75;
	mov.u32 	%r593, %r75;
	@%p56 bra 	$L__BB3_77;
	bra.uni 	$L__BB3_76;
$L__BB3_77:
	setp.eq.s32 	%p57, %r73, 0;
	@%p57 bra 	$L__BB3_81;
	setp.eq.s32 	%p58, %r73, 1;
	mad.lo.s32 	%r269, %r593, %r214, %r588;
	mul.wide.s32 	%rd181, %r269, 8;
	add.s64 	%rd25, %rd19, %rd181;
	ld.global.f64 	%fd132, [%rd25];
	div.rn.f64 	%fd133, %fd132, %fd19;
	add.s64 	%rd26, %rd20, %rd181;
	st.global.f64 	[%rd26], %fd133;
	@%p58 bra 	$L__BB3_81;
	setp.eq.s32 	%p59, %r73, 2;
	mul.wide.s32 	%rd27, %r214, 8;
	add.s64 	%rd28, %rd25, %rd27;
	ld.global.f64 	%fd134, [%rd28];
	div.rn.f64 	%fd135, %fd134, %fd19;
	add.s64 	%rd29, %rd26, %rd27;
	st.global.f64 	[%rd29], %fd135;
	@%p59 bra 	$L__BB3_81;
	add.s64 	%rd182, %rd28, %rd27;
	ld.global.f64 	%fd136, [%rd182];
	div.rn.f64 	%fd137, %fd136, %fd19;
	add.s64 	%rd183, %rd29, %rd27;
	st.global.f64 	[%rd183], %fd137;
$L__BB3_81:
	add.s32 	%r88, %r588, 1;
	setp.ge.s32 	%p60, %r88, %r68;
	mov.u32 	%r596, %r88;
	@%p60 bra 	$L__BB3_82;
	bra.uni 	$L__BB3_106;
$L__BB3_82:
	setp.ne.s32 	%p76, %r88, %r68;
	mov.u32 	%r588, %r88;
	@%p76 bra 	$L__BB3_59;
$L__BB3_83:
	setp.ne.s32 	%p77, %r1, 0;
	mul.wide.s32 	%rd242, %r1, 4;
	add.s64 	%rd35, %rd11, %rd242;
	@%p77 bra 	$L__BB3_133;
	ld.global.u32 	%r103, [%rd12];
	ld.global.u32 	%r104, [%rd11];
	setp.lt.s32 	%p88, %r104, 1;
	@%p88 bra 	$L__BB3_148;
	setp.lt.s32 	%p89, %r103, 1;
	@%p89 bra 	$L__BB3_122;
	and.b32  	%r105, %r103, 15;
	add.s32 	%r106, %r105, -1;
	and.b32  	%r107, %r103, 7;
	add.s32 	%r108, %r107, -1;
	and.b32  	%r109, %r103, 2147483632;
	and.b32  	%r110, %r103, 3;
	mov.b32 	%r602, 0;
	mul.wide.s32 	%rd38, %r214, 8;
$L__BB3_87:
	setp.lt.u32 	%p98, %r103, 16;
	mov.f64 	%fd485, 0d0000000000000000;
	mov.b32 	%r605, 0;
	@%p98 bra 	$L__BB3_90;
	mov.f64 	%fd485, 0d0000000000000000;
	mov.b32 	%r603, 0;
$L__BB3_89:
	.pragma "nounroll";
	mad.lo.s32 	%r317, %r603, %r214, %r602;
	mul.wide.s32 	%rd305, %r317, 8;
	add.s64 	%rd306, %rd9, %rd305;
	ld.global.f64 	%fd263, [%rd306];
	mul.wide.u32 	%rd307, %r603, 8;
	add.s64 	%rd308, %rd8, %rd307;
	ld.global.f64 	%fd264, [%rd308];
	fma.rn.f64 	%fd265, %fd263, %fd264, %fd485;
	mul.wide.s32 	%rd309, %r214, 8;
	add.s64 	%rd310, %rd306, %rd309;
	ld.global.f64 	%fd266, [%rd310];
	ld.global.f64 	%fd267, [%rd308+8];
	fma.rn.f64 	%fd268, %fd266, %fd267, %fd265;
	add.s64 	%rd311, %rd310, %rd309;
	ld.global.f64 	%fd269, [%rd311];
	ld.global.f64 	%fd270, [%rd308+16];
	fma.rn.f64 	%fd271, %fd269, %fd270, %fd268;
	add.s64 	%rd312, %rd311, %rd309;
	ld.global.f64 	%fd272, [%rd312];
	ld.global.f64 	%fd273, [%rd308+24];
	fma.rn.f64 	%fd274, %fd272, %fd273, %fd271;
	add.s64 	%rd313, %rd312, %rd309;
	ld.global.f64 	%fd275, [%rd313];
	ld.global.f64 	%fd276, [%rd308+32];
	fma.rn.f64 	%fd277, %fd275, %fd276, %fd274;
	add.s64 	%rd314, %rd313, %rd309;
	ld.global.f64 	%fd278, [%rd314];
	ld.global.f64 	%fd279, [%rd308+40];
	fma.rn.f64 	%fd280, %fd278, %fd279, %fd277;
	add.s64 	%rd315, %rd314, %rd309;
	ld.global.f64 	%fd281, [%rd315];
	ld.global.f64 	%fd282, [%rd308+48];
	fma.rn.f64 	%fd283, %fd281, %fd282, %fd280;
	add.s64 	%rd316, %rd315, %rd309;
	ld.global.f64 	%fd284, [%rd316];
	ld.global.f64 	%fd285, [%rd308+56];
	fma.rn.f64 	%fd286, %fd284, %fd285, %fd283;
	add.s64 	%rd317, %rd316, %rd309;
	ld.global.f64 	%fd287, [%rd317];
	ld.global.f64 	%fd288, [%rd308+64];
	fma.rn.f64 	%fd289, %fd287, %fd288, %fd286;
	add.s64 	%rd318, %rd317, %rd309;
	ld.global.f64 	%fd290, [%rd318];
	ld.global.f64 	%fd291, [%rd308+72];
	fma.rn.f64 	%fd292, %fd290, %fd291, %fd289;
	add.s64 	%rd319, %rd318, %rd309;
	ld.global.f64 	%fd293, [%rd319];
	ld.global.f64 	%fd294, [%rd308+80];
	fma.rn.f64 	%fd295, %fd293, %fd294, %fd292;
	add.s64 	%rd320, %rd319, %rd309;
	ld.global.f64 	%fd296, [%rd320];
	ld.global.f64 	%fd297, [%rd308+88];
	fma.rn.f64 	%fd298, %fd296, %fd297, %fd295;
	add.s64 	%rd321, %rd320, %rd309;
	ld.global.f64 	%fd299, [%rd321];
	ld.global.f64 	%fd300, [%rd308+96];
	fma.rn.f64 	%fd301, %fd299, %fd300, %fd298;
	add.s64 	%rd322, %rd321, %rd309;
	ld.global.f64 	%fd302, [%rd322];
	ld.global.f64 	%fd303, [%rd308+104];
	fma.rn.f64 	%fd304, %fd302, %fd303, %fd301;
	add.s64 	%rd323, %rd322, %rd309;
	ld.global.f64 	%fd305, [%rd323];
	ld.global.f64 	%fd306, [%rd308+112];
	fma.rn.f64 	%fd307, %fd305, %fd306, %fd304;
	add.s64 	%rd324, %rd323, %rd309;
	ld.global.f64 	%fd308, [%rd324];
	ld.global.f64 	%fd309, [%rd308+120];
	fma.rn.f64 	%fd485, %fd308, %fd309, %fd307;
	add.s32 	%r603, %r603, 16;
	setp.ne.s32 	%p99, %r603, %r109;
	mov.u32 	%r605, %r109;
	@%p99 bra 	$L__BB3_89;
$L__BB3_90:
	setp.eq.s32 	%p100, %r105, 0;
	@%p100 bra 	$L__BB3_100;
	setp.lt.u32 	%p101, %r106, 7;
	@%p101 bra 	$L__BB3_93;
	mad.lo.s32 	%r318, %r605, %r214, %r602;
	mul.wide.s32 	%rd325, %r318, 8;
	add.s64 	%rd326, %rd9, %rd325;
	ld.global.f64 	%fd311, [%rd326];
	mul.wide.u32 	%rd327, %r605, 8;
	add.s64 	%rd328, %rd8, %rd327;
	ld.global.f64 	%fd312, [%rd328];
	fma.rn.f64 	%fd313, %fd311, %fd312, %fd485;
	mul.wide.s32 	%rd329, %r214, 8;
	add.s64 	%rd330, %rd326, %rd329;
	ld.global.f64 	%fd314, [%rd330];
	ld.global.f64 	%fd315, [%rd328+8];
	fma.rn.f64 	%fd316, %fd314, %fd315, %fd313;
	add.s64 	%rd331, %rd330, %rd329;
	ld.global.f64 	%fd317, [%rd331];
	ld.global.f64 	%fd318, [%rd328+16];
	fma.rn.f64 	%fd319, %fd317, %fd318, %fd316;
	add.s64 	%rd332, %rd331, %rd329;
	ld.global.f64 	%fd320, [%rd332];
	ld.global.f64 	%fd321, [%rd328+24];
	fma.rn.f64 	%fd322, %fd320, %fd321, %fd319;
	add.s64 	%rd333, %rd332, %rd329;
	ld.global.f64 	%fd323, [%rd333];
	ld.global.f64 	%fd324, [%rd328+32];
	fma.rn.f64 	%fd325, %fd323, %fd324, %fd322;
	add.s64 	%rd334, %rd333, %rd329;
	ld.global.f64 	%fd326, [%rd334];
	ld.global.f64 	%fd327, [%rd328+40];
	fma.rn.f64 	%fd328, %fd326, %fd327, %fd325;
	add.s64 	%rd335, %rd334, %rd329;
	ld.global.f64 	%fd329, [%rd335];
	ld.global.f64 	%fd330, [%rd328+48];
	fma.rn.f64 	%fd331, %fd329, %fd330, %fd328;
	add.s64 	%rd336, %rd335, %rd329;
	ld.global.f64 	%fd332, [%rd336];
	ld.global.f64 	%fd333, [%rd328+56];
	fma.rn.f64 	%fd485, %fd332, %fd333, %fd331;
	add.s32 	%r605, %r605, 8;
$L__BB3_93:
	setp.eq.s32 	%p102, %r107, 0;
	@%p102 bra 	$L__BB3_100;
	setp.lt.u32 	%p103, %r108, 3;
	@%p103 bra 	$L__BB3_96;
	mad.lo.s32 	%r319, %r605, %r214, %r602;
	mul.wide.s32 	%rd337, %r319, 8;
	add.s64 	%rd338, %rd9, %rd337;
	ld.global.f64 	%fd335, [%rd338];
	mul.wide.u32 	%rd339, %r605, 8;
	add.s64 	%rd340, %rd8, %rd339;
	ld.global.f64 	%fd336, [%rd340];
	fma.rn.f64 	%fd337, %fd335, %fd336, %fd485;
	add.s64 	%rd342, %rd338, %rd38;
	ld.global.f64 	%fd338, [%rd342];
	ld.global.f64 	%fd339, [%rd340+8];
	fma.rn.f64 	%fd340, %fd338, %fd339, %fd337;
	add.s64 	%rd343, %rd342, %rd38;
	ld.global.f64 	%fd341, [%rd343];
	ld.global.f64 	%fd342, [%rd340+16];
	fma.rn.f64 	%fd343, %fd341, %fd342, %fd340;
	add.s64 	%rd344, %rd343, %rd38;
	ld.global.f64 	%fd344, [%rd344];
	ld.global.f64 	%fd345, [%rd340+24];
	fma.rn.f64 	%fd485, %fd344, %fd345, %fd343;
	add.s32 	%r605, %r605, 4;
$L__BB3_96:
	setp.eq.s32 	%p104, %r110, 0;
	@%p104 bra 	$L__BB3_100;
	setp.eq.s32 	%p105, %r110, 1;
	mad.lo.s32 	%r320, %r605, %r214, %r602;
	mul.wide.s32 	%rd345, %r320, 8;
	add.s64 	%rd36, %rd9, %rd345;
	ld.global.f64 	%fd346, [%rd36];
	mul.wide.u32 	%rd346, %r605, 8;
	add.s64 	%rd37, %rd8, %rd346;
	ld.global.f64 	%fd347, [%rd37];
	fma.rn.f64 	%fd485, %fd346, %fd347, %fd485;
	@%p105 bra 	$L__BB3_100;
	setp.eq.s32 	%p106, %r110, 2;
	add.s64 	%rd39, %rd36, %rd38;
	ld.global.f64 	%fd348, [%rd39];
	ld.global.f64 	%fd349, [%rd37+8];
	fma.rn.f64 	%fd485, %fd348, %fd349, %fd485;
	@%p106 bra 	$L__BB3_100;
	add.s64 	%rd347, %rd39, %rd38;
	ld.global.f64 	%fd350, [%rd347];
	ld.global.f64 	%fd351, [%rd37+16];
	fma.rn.f64 	%fd485, %fd350, %fd351, %fd485;
$L__BB3_100:
	mul.wide.u32 	%rd348, %r602, 8;
	add.s64 	%rd349, %rd10, %rd348;
	st.global.f64 	[%rd349], %fd485;
	add.s32 	%r602, %r602, 1;
	setp.eq.s32 	%p107, %r602, %r104;
	@%p107 bra 	$L__BB3_148;
	bra.uni 	$L__BB3_87;
$L__BB3_101:
	setp.eq.s32 	%p72, %r73, 0;
	@%p72 bra 	$L__BB3_105;
	setp.eq.s32 	%p73, %r73, 1;
	mul.lo.s32 	%r290, %r595, %r214;
	add.s32 	%r291, %r290, %r588;
	mul.wide.s32 	%rd238, %r291, 8;
	add.s64 	%rd30, %rd20, %rd238;
	ld.global.f64 	%fd201, [%rd30];
	mul.f64 	%fd202, %fd477, %fd201;
	add.s32 	%r292, %r290, %r596;
	mul.wide.s32 	%rd239, %r292, 8;
	add.s64 	%rd31, %rd19, %rd239;
	ld.global.f64 	%fd203, [%rd31];
	sub.f64 	%fd204, %fd203, %fd202;
	st.global.f64 	[%rd31], %fd204;
	@%p73 bra 	$L__BB3_105;
	setp.eq.s32 	%p74, %r73, 2;
	mul.wide.s32 	%rd32, %r214, 8;
	add.s64 	%rd33, %rd30, %rd32;
	ld.global.f64 	%fd205, [%rd33];
	mul.f64 	%fd206, %fd477, %fd205;
	add.s64 	%rd34, %rd31, %rd32;
	ld.global.f64 	%fd207, [%rd34];
	sub.f64 	%fd208, %fd207, %fd206;
	st.global.f64 	[%rd34], %fd208;
	@%p74 bra 	$L__BB3_105;
	add.s64 	%rd240, %rd33, %rd32;
	ld.global.f64 	%fd209, [%rd240];
	mul.f64 	%fd210, %fd477, %fd209;
	add.s64 	%rd241, %rd34, %rd32;
	ld.global.f64 	%fd211, [%rd241];
	sub.f64 	%fd212, %fd211, %fd210;
	st.global.f64 	[%rd241], %fd212;
$L__BB3_105:
	add.s32 	%r596, %r596, 1;
	setp.ge.s32 	%p75, %r596, %r68;
	@%p75 bra 	$L__BB3_82;
$L__BB3_106:
	mov.f64 	%fd477, 0d0000000000000000;
	@%p44 bra 	$L__BB3_118;
	setp.lt.u32 	%p62, %r585, 8;
	mov.f64 	%fd477, 0d0000000000000000;
	mov.b32 	%r599, 0;
	@%p62 bra 	$L__BB3_110;
	mov.f64 	%fd477, 0d0000000000000000;
	mov.b32 	%r597, 0;
$L__BB3_109:
	.pragma "nounroll";
	mul.lo.s32 	%r272, %r597, %r214;
	add.s32 	%r273, %r272, %r588;
	mul.wide.s32 	%rd184, %r273, 8;
	add.s64 	%rd185, %rd20, %rd184;
	ld.global.f64 	%fd142, [%rd185];
	add.s32 	%r274, %r272, %r596;
	mul.wide.s32 	%rd186, %r274, 8;
	add.s64 	%rd187, %rd19, %rd186;
	ld.global.f64 	%fd143, [%rd187];
	fma.rn.f64 	%fd144, %fd142, %fd143, %fd477;
	mul.wide.s32 	%rd188, %r214, 8;
	add.s64 	%rd189, %rd185, %rd188;
	ld.global.f64 	%fd145, [%rd189];
	add.s64 	%rd190, %rd187, %rd188;
	ld.global.f64 	%fd146, [%rd190];
	fma.rn.f64 	%fd147, %fd145, %fd146, %fd144;
	add.s64 	%rd191, %rd189, %rd188;
	ld.global.f64 	%fd148, [%rd191];
	add.s64 	%rd192, %rd190, %rd188;
	ld.global.f64 	%fd149, [%rd192];
	fma.rn.f64 	%fd150, %fd148, %fd149, %fd147;
	add.s64 	%rd193, %rd191, %rd188;
	ld.global.f64 	%fd151, [%rd193];
	add.s64 	%rd194, %rd192, %rd188;
	ld.global.f64 	%fd152, [%rd194];
	fma.rn.f64 	%fd153, %fd151, %fd152, %fd150;
	add.s64 	%rd195, %rd193, %rd188;
	ld.global.f64 	%fd154, [%rd195];
	add.s64 	%rd196, %rd194, %rd188;
	ld.global.f64 	%fd155, [%rd196];
	fma.rn.f64 	%fd156, %fd154, %fd155, %fd153;
	add.s64 	%rd197, %rd195, %rd188;
	ld.global.f64 	%fd157, [%rd197];
	add.s64 	%rd198, %rd196, %rd188;
	ld.global.f64 	%fd158, [%rd198];
	fma.rn.f64 	%fd159, %fd157, %fd158, %fd156;
	add.s64 	%rd199, %rd197, %rd188;
	ld.global.f64 	%fd160, [%rd199];
	add.s64 	%rd200, %rd198, %rd188;
	ld.global.f64 	%fd161, [%rd200];
	fma.rn.f64 	%fd162, %fd160, %fd161, %fd159;
	add.s64 	%rd201, %rd199, %rd188;
	ld.global.f64 	%fd163, [%rd201];
	add.s64 	%rd202, %rd200, %rd188;
	ld.global.f64 	%fd164, [%rd202];
	fma.rn.f64 	%fd477, %fd163, %fd164, %fd162;
	add.s32 	%r597, %r597, 8;
	setp.ne.s32 	%p63, %r597, %r76;
	mov.u32 	%r599, %r76;
	@%p63 bra 	$L__BB3_109;
$L__BB3_110:
	setp.eq.s32 	%p64, %r71, 0;
	@%p64 bra 	$L__BB3_118;
	setp.lt.u32 	%p65, %r72, 3;
	@%p65 bra 	$L__BB3_113;
	mul.lo.s32 	%r275, %r599, %r214;
	add.s32 	%r276, %r275, %r588;
	mul.wide.s32 	%rd203, %r276, 8;
	add.s64 	%rd204, %rd20, %rd203;
	ld.global.f64 	%fd166, [%rd204];
	add.s32 	%r277, %r275, %r596;
	mul.wide.s32 	%rd205, %r277, 8;
	add.s64 	%rd206, %rd19, %rd205;
	ld.global.f64 	%fd167, [%rd206];
	fma.rn.f64 	%fd168, %fd166, %fd167, %fd477;
	mul.wide.s32 	%rd207, %r214, 8;
	add.s64 	%rd208, %rd204, %rd207;
	ld.global.f64 	%fd169, [%rd208];
	add.s64 	%rd209, %rd206, %rd207;
	ld.global.f64 	%fd170, [%rd209];
	fma.rn.f64 	%fd171, %fd169, %fd170, %fd168;
	add.s64 	%rd210, %rd208, %rd207;
	ld.global.f64 	%fd172, [%rd210];
	add.s64 	%rd211, %rd209, %rd207;
	ld.global.f64 	%fd173, [%rd211];
	fma.rn.f64 	%fd174, %fd172, %fd173, %fd171;
	add.s64 	%rd212, %rd210, %rd207;
	ld.global.f64 	%fd175, [%rd212];
	add.s64 	%rd213, %rd211, %rd207;
	ld.global.f64 	%fd176, [%rd213];
	fma.rn.f64 	%fd477, %fd175, %fd176, %fd174;
	add.s32 	%r599, %r599, 4;
$L__BB3_113:
	setp.eq.s32 	%p66, %r73, 0;
	@%p66 bra 	$L__BB3_118;
	setp.eq.s32 	%p67, %r73, 1;
	@%p67 bra 	$L__BB3_116;
	mul.lo.s32 	%r278, %r599, %r214;
	add.s32 	%r279, %r278, %r588;
	mul.wide.s32 	%rd214, %r279, 8;
	add.s64 	%rd215, %rd20, %rd214;
	ld.global.f64 	%fd178, [%rd215];
	add.s32 	%r280, %r278, %r596;
	mul.wide.s32 	%rd216, %r280, 8;
	add.s64 	%rd217, %rd19, %rd216;
	ld.global.f64 	%fd179, [%rd217];
	fma.rn.f64 	%fd180, %fd178, %fd179, %fd477;
	mul.wide.s32 	%rd218, %r214, 8;
	add.s64 	%rd219, %rd215, %rd218;
	ld.global.f64 	%fd181, [%rd219];
	add.s64 	%rd220, %rd217, %rd218;
	ld.global.f64 	%fd182, [%rd220];
	fma.rn.f64 	%fd477, %fd181, %fd182, %fd180;
	add.s32 	%r599, %r599, 2;
$L__BB3_116:
	setp.eq.s32 	%p68, %r77, 0;
	@%p68 bra 	$L__BB3_118;
	mul.lo.s32 	%r281, %r599, %r214;
	add.s32 	%r282, %r281, %r588;
	mul.wide.s32 	%rd221, %r282, 8;
	add.s64 	%rd222, %rd20, %rd221;
	ld.global.f64 	%fd183, [%rd222];
	add.s32 	%r283, %r281, %r596;
	mul.wide.s32 	%rd223, %r283, 8;
	add.s64 	%rd224, %rd19, %rd223;
	ld.global.f64 	%fd184, [%rd224];
	fma.rn.f64 	%fd477, %fd183, %fd184, %fd477;
$L__BB3_118:
	add.s32 	%r284, %r596, %r86;
	mul.wide.s32 	%rd225, %r284, 8;
	add.s64 	%rd226, %rd21, %rd225;
	st.global.f64 	[%rd226], %fd477;
	@%p44 bra 	$L__BB3_105;
	setp.lt.u32 	%p70, %r585, 4;
	mov.b32 	%r595, 0;
	@%p70 bra 	$L__BB3_101;
	mov.b32 	%r601, 0;
$L__BB3_121:
	mul.lo.s32 	%r287, %r601, %r214;
	add.s32 	%r288, %r287, %r588;
	mul.wide.s32 	%rd227, %r288, 8;
	add.s64 	%rd228, %rd20, %rd227;
	ld.global.f64 	%fd185, [%rd228];
	mul.f64 	%fd186, %fd477, %fd185;
	add.s32 	%r289, %r287, %r596;
	mul.wide.s32 	%rd229, %r289, 8;
	add.s64 	%rd230, %rd19, %rd229;
	ld.global.f64 	%fd187, [%rd230];
	sub.f64 	%fd188, %fd187, %fd186;
	st.global.f64 	[%rd230], %fd188;
	mul.wide.s32 	%rd231, %r214, 8;
	add.s64 	%rd232, %rd228, %rd231;
	ld.global.f64 	%fd189, [%rd232];
	mul.f64 	%fd190, %fd477, %fd189;
	add.s64 	%rd233, %rd230, %rd231;
	ld.global.f64 	%fd191, [%rd233];
	sub.f64 	%fd192, %fd191, %fd190;
	st.global.f64 	[%rd233], %fd192;
	add.s64 	%rd234, %rd232, %rd231;
	ld.global.f64 	%fd193, [%rd234];
	mul.f64 	%fd194, %fd477, %fd193;
	add.s64 	%rd235, %rd233, %rd231;
	ld.global.f64 	%fd195, [%rd235];
	sub.f64 	%fd196, %fd195, %fd194;
	st.global.f64 	[%rd235], %fd196;
	add.s64 	%rd236, %rd234, %rd231;
	ld.global.f64 	%fd197, [%rd236];
	mul.f64 	%fd198, %fd477, %fd197;
	add.s64 	%rd237, %rd235, %rd231;
	ld.global.f64 	%fd199, [%rd237];
	sub.f64 	%fd200, %fd199, %fd198;
	st.global.f64 	[%rd237], %fd200;
	add.s32 	%r601, %r601, 4;
	setp.eq.s32 	%p71, %r601, %r75;
	mov.u32 	%r595, %r75;
	@%p71 bra 	$L__BB3_101;
	bra.uni 	$L__BB3_121;
$L__BB3_122:
	and.b32  	%r120, %r104, 7;
	setp.lt.u32 	%p90, %r104, 8;
	mov.b32 	%r614, 0;
	@%p90 bra 	$L__BB3_125;
	and.b32  	%r614, %r104, 2147483640;
	mov.b32 	%r607, 0;
$L__BB3_124:
	.pragma "nounroll";
	mul.wide.u32 	%rd293, %r607, 8;
	add.s64 	%rd294, %rd10, %rd293;
	mov.b64 	%rd295, 0;
	st.global.u64 	[%rd294], %rd295;
	st.global.u64 	[%rd294+8], %rd295;
	st.global.u64 	[%rd294+16], %rd295;
	st.global.u64 	[%rd294+24], %rd295;
	st.global.u64 	[%rd294+32], %rd295;
	st.global.u64 	[%rd294+40], %rd295;
	st.global.u64 	[%rd294+48], %rd295;
	st.global.u64 	[%rd294+56], %rd295;
	add.s32 	%r607, %r607, 8;
	setp.eq.s32 	%p91, %r607, %r614;
	@%p91 bra 	$L__BB3_125;
	bra.uni 	$L__BB3_124;
$L__BB3_125:
	setp.eq.s32 	%p92, %r120, 0;
	@%p92 bra 	$L__BB3_148;
	and.b32  	%r141, %r104, 3;
	setp.lt.u32 	%p93, %r120, 4;
	@%p93 bra 	$L__BB3_128;
	mul.wide.u32 	%rd296, %r614, 8;
	add.s64 	%rd297, %rd10, %rd296;
	mov.b64 	%rd298, 0;
	st.global.u64 	[%rd297], %rd298;
	st.global.u64 	[%rd297+8], %rd298;
	st.global.u64 	[%rd297+16], %rd298;
	st.global.u64 	[%rd297+24], %rd298;
	add.s32 	%r614, %r614, 4;
$L__BB3_128:
	setp.eq.s32 	%p94, %r141, 0;
	@%p94 bra 	$L__BB3_148;
	setp.eq.s32 	%p95, %r141, 1;
	@%p95 bra 	$L__BB3_131;
	mul.wide.u32 	%rd299, %r614, 8;
	add.s64 	%rd300, %rd10, %rd299;
	mov.b64 	%rd301, 0;
	st.global.u64 	[%rd300], %rd301;
	st.global.u64 	[%rd300+8], %rd301;
	add.s32 	%r614, %r614, 2;
$L__BB3_131:
	and.b32  	%r313, %r104, 1;
	setp.eq.b32 	%p96, %r313, 1;
	not.pred 	%p97, %p96;
	@%p97 bra 	$L__BB3_148;
	mul.wide.u32 	%rd302, %r614, 8;
	add.s64 	%rd303, %rd10, %rd302;
	mov.b64 	%rd304, 0;
	st.global.u64 	[%rd303], %rd304;
	bra.uni 	$L__BB3_148;
$L__BB3_133:
	cvt.s64.s32 	%rd40, %r66;
	ld.global.u32 	%r124, [%rd35];
	setp.lt.s32 	%p78, %r124, 1;
	@%p78 bra 	$L__BB3_148;
	ld.global.u32 	%r125, [%rd18];
	and.b32  	%r126, %r125, 7;
	add.s32 	%r127, %r126, -1;
	and.b32  	%r128, %r125, 3;
	and.b32  	%r129, %r125, 2147483640;
	and.b32  	%r130, %r125, 1;
	cvt.s64.s32 	%rd41, %r67;
	mov.b32 	%r608, 0;
$L__BB3_135:
	setp.lt.s32 	%p79, %r125, 1;
	mov.f64 	%fd493, 0d0000000000000000;
	@%p79 bra 	$L__BB3_147;
	setp.lt.u32 	%p80, %r125, 8;
	mov.f64 	%fd493, 0d0000000000000000;
	mov.b32 	%r611, 0;
	@%p80 bra 	$L__BB3_139;
	mov.f64 	%fd493, 0d0000000000000000;
	mov.b32 	%r609, 0;
$L__BB3_138:
	.pragma "nounroll";
	mad.lo.s32 	%r296, %r609, %r214, %r608;
	mul.wide.s32 	%rd243, %r296, 8;
	add.s64 	%rd244, %rd20, %rd243;
	ld.global.f64 	%fd217, [%rd244];
	cvt.u64.u32 	%rd245, %r609;
	add.s64 	%rd246, %rd245, %rd40;
	shl.b64 	%rd247, %rd246, 3;
	add.s64 	%rd248, %rd8, %rd247;
	ld.global.f64 	%fd218, [%rd248];
	fma.rn.f64 	%fd219, %fd217, %fd218, %fd493;
	add.s32 	%r297, %r296, %r214;
	mul.wide.s32 	%rd249, %r297, 8;
	add.s64 	%rd250, %rd20, %rd249;
	ld.global.f64 	%fd220, [%rd250];
	ld.global.f64 	%fd221, [%rd248+8];
	fma.rn.f64 	%fd222, %fd220, %fd221, %fd219;
	add.s32 	%r298, %r297, %r214;
	mul.wide.s32 	%rd251, %r298, 8;
	add.s64 	%rd252, %rd20, %rd251;
	ld.global.f64 	%fd223, [%rd252];
	ld.global.f64 	%fd224, [%rd248+16];
	fma.rn.f64 	%fd225, %fd223, %fd224, %fd222;
	add.s32 	%r299, %r298, %r214;
	mul.wide.s32 	%rd253, %r299, 8;
	add.s64 	%rd254, %rd20, %rd253;
	ld.global.f64 	%fd226, [%rd254];
	ld.global.f64 	%fd227, [%rd248+24];
	fma.rn.f64 	%fd228, %fd226, %fd227, %fd225;
	add.s32 	%r300, %r299, %r214;
	mul.wide.s32 	%rd255, %r300, 8;
	add.s64 	%rd256, %rd20, %rd255;
	ld.global.f64 	%fd229, [%rd256];
	ld.global.f64 	%fd230, [%rd248+32];
	fma.rn.f64 	%fd231, %fd229, %fd230, %fd228;
	add.s32 	%r301, %r300, %r214;
	mul.wide.s32 	%rd257, %r301, 8;
	add.s64 	%rd258, %rd20, %rd257;
	ld.global.f64 	%fd232, [%rd258];
	ld.global.f64 	%fd233, [%rd248+40];
	fma.rn.f64 	%fd234, %fd232, %fd233, %fd231;
	add.s32 	%r302, %r301, %r214;
	mul.wide.s32 	%rd259, %r302, 8;
	add.s64 	%rd260, %rd20, %rd259;
	ld.global.f64 	%fd235, [%rd260];
	ld.global.f64 	%fd236, [%rd248+48];
	fma.rn.f64 	%fd237, %fd235, %fd236, %fd234;
	add.s32 	%r303, %r302, %r214;
	mul.wide.s32 	%rd261, %r303, 8;
	add.s64 	%rd262, %rd20, %rd261;
	ld.global.f64 	%fd238, [%rd262];
	ld.global.f64 	%fd239, [%rd248+56];
	fma.rn.f64 	%fd493, %fd238, %fd239, %fd237;
	add.s32 	%r609, %r609, 8;
	setp.ne.s32 	%p81, %r609, %r129;
	mov.u32 	%r611, %r129;
	@%p81 bra 	$L__BB3_138;
$L__BB3_139:
	setp.eq.s32 	%p82, %r126, 0;
	@%p82 bra 	$L__BB3_147;
	setp.lt.u32 	%p83, %r127, 3;
	@%p83 bra 	$L__BB3_142;
	mad.lo.s32 	%r304, %r611, %r214, %r608;
	mul.wide.s32 	%rd263, %r304, 8;
	add.s64 	%rd264, %rd20, %rd263;
	ld.global.f64 	%fd241, [%rd264];
	cvt.u64.u32 	%rd265, %r611;
	add.s64 	%rd266, %rd265, %rd40;
	shl.b64 	%rd267, %rd266, 3;
	add.s64 	%rd268, %rd8, %rd267;
	ld.global.f64 	%fd242, [%rd268];
	fma.rn.f64 	%fd243, %fd241, %fd242, %fd493;
	add.s32 	%r305, %r304, %r214;
	mul.wide.s32 	%rd269, %r305, 8;
	add.s64 	%rd270, %rd20, %rd269;
	ld.global.f64 	%fd244, [%rd270];
	ld.global.f64 	%fd245, [%rd268+8];
	fma.rn.f64 	%fd246, %fd244, %fd245, %fd243;
	add.s32 	%r306, %r305, %r214;
	mul.wide.s32 	%rd271, %r306, 8;
	add.s64 	%rd272, %rd20, %rd271;
	ld.global.f64 	%fd247, [%rd272];
	ld.global.f64 	%fd248, [%rd268+16];
	fma.rn.f64 	%fd249, %fd247, %fd248, %fd246;
	add.s32 	%r307, %r306, %r214;
	mul.wide.s32 	%rd273, %r307, 8;
	add.s64 	%rd274, %rd20, %rd273;
	ld.global.f64 	%fd250, [%rd274];
	ld.global.f64 	%fd251, [%rd268+24];
	fma.rn.f64 	%fd493, %fd250, %fd251, %fd249;
	add.s32 	%r611, %r611, 4;
$L__BB3_142:
	setp.eq.s32 	%p84, %r128, 0;
	@%p84 bra 	$L__BB3_147;
	setp.eq.s32 	%p85, %r128, 1;
	@%p85 bra 	$L__BB3_145;
	mad.lo.s32 	%r308, %r611, %r214, %r608;
	mul.wide.s32 	%rd275, %r308, 8;
	add.s64 	%rd276, %rd20, %rd275;
	ld.global.f64 	%fd253, [%rd276];
	cvt.u64.u32 	%rd277, %r611;
	add.s64 	%rd278, %rd277, %rd40;
	shl.b64 	%rd279, %rd278, 3;
	add.s64 	%rd280, %rd8, %rd279;
	ld.global.f64 	%fd254, [%rd280];
	fma.rn.f64 	%fd255, %fd253, %fd254, %fd493;
	add.s32 	%r309, %r308, %r214;
	mul.wide.s32 	%rd281, %r309, 8;
	add.s64 	%rd282, %rd20, %rd281;
	ld.global.f64 	%fd256, [%rd282];
	ld.global.f64 	%fd257, [%rd280+8];
	fma.rn.f64 	%fd493, %fd256, %fd257, %fd255;
	add.s32 	%r611, %r611, 2;
$L__BB3_145:
	setp.eq.s32 	%p86, %r130, 0;
	@%p86 bra 	$L__BB3_147;
	mad.lo.s32 	%r310, %r611, %r214, %r608;
	mul.wide.s32 	%rd283, %r310, 8;
	add.s64 	%rd284, %rd20, %rd283;
	ld.global.f64 	%fd258, [%rd284];
	cvt.u64.u32 	%rd285, %r611;
	add.s64 	%rd286, %rd285, %rd40;
	shl.b64 	%rd287, %rd286, 3;
	add.s64 	%rd288, %rd8, %rd287;
	ld.global.f64 	%fd259, [%rd288];
	fma.rn.f64 	%fd493, %fd258, %fd259, %fd493;
$L__BB3_147:
	cvt.u64.u32 	%rd289, %r608;
	add.s64 	%rd290, %rd289, %rd41;
	shl.b64 	%rd291, %rd290, 3;
	add.s64 	%rd292, %rd10, %rd291;
	st.global.f64 	[%rd292], %fd493;
	add.s32 	%r608, %r608, 1;
	setp.eq.s32 	%p87, %r608, %r124;
	@%p87 bra 	$L__BB3_148;
	bra.uni 	$L__BB3_135;
$L__BB3_148:
	cvt.s64.s32 	%rd42, %r67;
	ld.global.u32 	%r146, [%rd35];
	setp.lt.s32 	%p108, %r146, 1;
	@%p108 bra 	$L__BB3_155;
	and.b32  	%r147, %r146, 3;
	setp.lt.u32 	%p109, %r146, 4;
	mov.b32 	%r618, 0;
	@%p109 bra 	$L__BB3_152;
	and.b32  	%r618, %r146, 2147483644;
	mov.b32 	%r616, 0;
$L__BB3_151:
	cvt.s64.s32 	%rd350, %r616;
	add.s64 	%rd351, %rd350, %rd42;
	shl.b64 	%rd352, %rd351, 3;
	add.s64 	%rd353, %rd10, %rd352;
	ld.global.f64 	%fd352, [%rd353];
	mul.lo.s32 	%r323, %r616, %r214;
	add.s32 	%r324, %r323, %r616;
	mul.wide.s32 	%rd354, %r324, 8;
	add.s64 	%rd355, %rd21, %rd354;
	ld.global.f64 	%fd353, [%rd355];
	div.rn.f64 	%fd354, %fd352, %fd353;
	add.s32 	%r325, %r616, %r67;
	mul.wide.s32 	%rd356, %r325, 8;
	add.s64 	%rd357, %rd6, %rd356;
	st.global.f64 	[%rd357], %fd354;
	ld.global.f64 	%fd355, [%rd353+8];
	add.s32 	%r326, %r323, %r214;
	cvt.s64.s32 	%rd358, %r326;
	add.s64 	%rd359, %rd358, %rd350;
	shl.b64 	%rd360, %rd359, 3;
	add.s64 	%rd361, %rd21, %rd360;
	ld.global.f64 	%fd356, [%rd361+8];
	div.rn.f64 	%fd357, %fd355, %fd356;
	st.global.f64 	[%rd357+8], %fd357;
	ld.global.f64 	%fd358, [%rd353+16];
	add.s32 	%r327, %r326, %r214;
	cvt.s64.s32 	%rd362, %r327;
	add.s64 	%rd363, %rd362, %rd350;
	shl.b64 	%rd364, %rd363, 3;
	add.s64 	%rd365, %rd21, %rd364;
	ld.global.f64 	%fd359, [%rd365+16];
	div.rn.f64 	%fd360, %fd358, %fd359;
	st.global.f64 	[%rd357+16], %fd360;
	ld.global.f64 	%fd361, [%rd353+24];
	add.s32 	%r328, %r327, %r214;
	cvt.s64.s32 	%rd366, %r328;
	add.s64 	%rd367, %rd366, %rd350;
	shl.b64 	%rd368, %rd367, 3;
	add.s64 	%rd369, %rd21, %rd368;
	ld.global.f64 	%fd362, [%rd369+24];
	div.rn.f64 	%fd363, %fd361, %fd362;
	st.global.f64 	[%rd357+24], %fd363;
	add.s32 	%r616, %r616, 4;
	setp.ne.s32 	%p110, %r616, %r618;
	@%p110 bra 	$L__BB3_151;
$L__BB3_152:
	setp.eq.s32 	%p111, %r147, 0;
	@%p111 bra 	$L__BB3_155;
	mov.b32 	%r619, 0;
$L__BB3_154:
	.pragma "nounroll";
	cvt.u64.u32 	%rd370, %r618;
	add.s64 	%rd371, %rd370, %rd42;
	shl.b64 	%rd372, %rd371, 3;
	add.s64 	%rd373, %rd10, %rd372;
	ld.global.f64 	%fd364, [%rd373];
	mad.lo.s32 	%r330, %r618, %r214, %r618;
	mul.wide.s32 	%rd374, %r330, 8;
	add.s64 	%rd375, %rd21, %rd374;
	ld.global.f64 	%fd365, [%rd375];
	div.rn.f64 	%fd366, %fd364, %fd365;
	add.s32 	%r331, %r618, %r67;
	mul.wide.s32 	%rd376, %r331, 8;
	add.s64 	%rd377, %rd6, %rd376;
	st.global.f64 	[%rd377], %fd366;
	add.s32 	%r618, %r618, 1;
	add.s32 	%r619, %r619, 1;
	setp.ne.s32 	%p112, %r619, %r147;
	@%p112 bra 	$L__BB3_154;
$L__BB3_155:
	setp.ne.s32 	%p113, %r1, 0;
	@%p113 bra 	$L__BB3_211;
	setp.lt.s32 	%p114, %r215, 1;
	ld.global.u32 	%r332, [%rd12];
	ld.global.u32 	%r333, [%rd11];
	mov.b32 	%r334, 0;
	st.local.v4.u32 	[%rd13], {%r334, %r332, %r334, %r333};
	mov.u64 	%rd378, $str;
	cvta.global.u64 	%rd379, %rd378;
	add.u64 	%rd380, %SP, 0;
	{ // callseq 0, 0
	.param .b64 param0;
	st.param.b64 	[param0], %rd379;
	.param .b64 param1;
	st.param.b64 	[param1], %rd380;
	.param .b32 retval0;
	call.uni (retval0), 
	vprintf, 
	(
	param0, 
	param1
	);
	ld.param.b32 	%r335, [retval0];
	} // callseq 0
	mov.u64 	%rd381, $str$1;
	cvta.global.u64 	%rd382, %rd381;
	{ // callseq 1, 0
	.param .b64 param0;
	st.param.b64 	[param0], %rd382;
	.param .b64 param1;
	st.param.b64 	[param1], 0;
	.param .b32 retval0;
	call.uni (retval0), 
	vprintf, 
	(
	param0, 
	param1
	);
	ld.param.b32 	%r337, [retval0];
	} // callseq 1
	@%p114 bra 	$L__BB3_191;
	setp.lt.s32 	%p115, %r214, 1;
	@%p115 bra 	$L__BB3_173;
	add.s32 	%r156, %r214, -1;
	and.b32  	%r157, %r214, 15;
	add.s32 	%r158, %r157, -1;
	and.b32  	%r159, %r214, 7;
	add.s32 	%r160, %r159, -1;
	and.b32  	%r161, %r214, 2147483632;
	and.b32  	%r162, %r214, 3;
	mov.b32 	%r620, 0;
	mov.u64 	%rd429, $str$3;
	mov.u64 	%rd416, $str$2;
$L__BB3_159:
	setp.lt.u32 	%p120, %r156, 15;
	mul.lo.s32 	%r164, %r620, %r214;
	mov.b32 	%r623, 0;
	@%p120 bra 	$L__BB3_162;
	mov.b32 	%r621, 0;
$L__BB3_161:
	.pragma "nounroll";
	add.s32 	%r356, %r621, %r164;
	mul.wide.u32 	%rd389, %r356, 8;
	add.s64 	%rd390, %rd9, %rd389;
	ld.global.f64 	%fd367, [%rd390];
	st.local.f64 	[%rd13], %fd367;
	cvta.global.u64 	%rd392, %rd416;
	{ // callseq 8, 0
	.param .b64 param0;
	st.param.b64 	[param0], %rd392;
	.param .b64 param1;
	st.param.b64 	[param1], %rd380;
	.param .b32 retval0;
	call.uni (retval0), 
	vprintf, 
	(
	param0, 
	param1
	);
	ld.param.b32 	%r357, [retval0];
	} // callseq 8
	ld.global.f64 	%fd368, [%rd390+8];
	st.local.f64 	[%rd13], %fd368;
	{ // callseq 9, 0
	.param .b64 param0;
	st.param.b64 	[param0], %rd392;
	.param .b64 param1;
	st.param.b64 	[param1], %rd380;
	.param .b32 retval0;
	call.uni (retval0), 
	vprintf, 
	(
	param0, 
	param1
	);
	ld.param.b32 	%r359, [retval0];
	} // callseq 9
	ld.global.f64 	%fd369, [%rd390+16];
	st.local.f64 	[%rd13], %fd369;
	{ // callseq 10, 0
	.param .b64 param0;
	st.param.b64 	[param0], %rd392;
	.param .b64 param1;
	st.param.b64 	[param1], %rd380;
	.param .b32 retval0;
	call.uni (retval0), 
	vprintf, 
	(
	param0, 
	param1
	);
	ld.param.b32 	%r361, [retval0];
	} // callseq 10
	ld.global.f64 	%fd370, [%rd390+24];
	st.local.f64 	[%rd13], %fd370;
	{ // callseq 11, 0
	.param .b64 param0;
	st.param.b64 	[param0], %rd392;
	.param .b64 param1;
	st.param.b64 	[param1], %rd380;
	.param .b32 retval0;
	call.uni (retval0), 
	vprintf, 
	(
	param0, 
	param1
	);
	ld.param.b32 	%r363, [retval0];
	} // callseq 11
	ld.global.f64 	%fd371, [%rd390+32];
	st.local.f64 	[%rd13], %fd371;
	{ // callseq 12, 0
	.param .b64 param0;
	st.param.b64 	[param0], %rd392;
	.param .b64 param1;
	st.param.b64 	[param1], %rd380;
	.param .b32 retval0;
	call.uni (retval0), 
	vprintf, 
	(
	param0, 
	param1
	);
	ld.param.b32 	%r365, [retval0];
	} // callseq 12
	ld.global.f64 	%fd372, [%rd390+40];
	st.local.f64 	[%rd13], %fd372;
	{ // callseq 13, 0
	.param .b64 param0;
	st.param.b64 	[param0], %rd392;
	.param .b64 param1;
	st.param.b64 	[param1], %rd380;
	.param .b32 retval0;
	call.uni (retval0), 
	vprintf, 
	(
	param0, 
	param1
	);
	ld.param.b32 	%r367, [retval0];
	} // callseq 13
	ld.global.f64 	%fd373, [%rd390+48];
	st.local.f64 	[%rd13], %fd373;
	{ // callseq 14, 0
	.param .b64 param0;
	st.param.b64 	[param0], %rd392;
	.param .b64 param1;
	st.param.b64 	[param1], %rd380;
	.param .b32 retval0;
	call.uni (retval0), 
	vprintf, 
	(
	param0, 
	param1
	);
	ld.param.b32 	%r369, [retval0];
	} // callseq 14
	ld.global.f64 	%fd374, [%rd390+56];
	st.local.f64 	[%rd13], %fd374;
	{ // callseq 15, 0
	.param .b64 param0;
	st.param.b64 	[param0], %rd392;
	.param .b64 param1;
	st.param.b64 	[param1], %rd380;
	.param .b32 retval0;
	call.uni (retval0), 
	vprintf, 
	(
	param0, 
	param1
	);
	ld.param.b32 	%r371, [retval0];
	} // callseq 15
	ld.global.f64 	%fd375, [%rd390+64];
	st.local.f64 	[%rd13], %fd375;
	{ // callseq 16, 0
	.param .b64 param0;
	st.param.b64 	[param0], %rd392;
	.param .b64 param1;
	st.param.b64 	[param1], %rd380;
	.param .b32 retval0;
	call.uni (retval0), 
	vprintf, 
	(
	param0, 
	param1
	);
	ld.param.b32 	%r373, [retval0];
	} // callseq 16
	ld.global.f64 	%fd376, [%rd390+72];
	st.local.f64 	[%rd13], %fd376;
	{ // callseq 17, 0
	.param .b64 param0;
	st.param.b64 	[param0], %rd392;
	.param .b64 param1;
	st.param.b64 	[param1], %rd380;
	.param .b32 retval0;
	call.uni (retval0), 
	vprintf, 
	(
	param0, 
	param1
	);
	ld.param.b32 	%r375, [retval0];
	} // callseq 17
	ld.global.f64 	%fd377, [%rd390+80];
	st.local.f64 	[%rd13], %fd377;
	{ // callseq 18, 0
	.param .b64 param0;
	st.param.b64 	[param0], %rd392;
	.param .b64 param1;
	st.param.b64 	[param1], %rd380;
	.param .b32 retval0;
	call.uni (retval0), 
	vprintf, 
	(
	param0, 
	param1
	);
	ld.param.b32 	%r377, [retval0];
	} // callseq 18
	ld.global.f64 	%fd378, [%rd390+88];
	st.local.f64 	[%rd13], %fd378;
	{ // callseq 19, 0
	.param .b64 param0;
	st.param.b64 	[param0], %rd392;
	.param .b64 param1;
	st.param.b64 	[param1], %rd380;
	.param .b32 retval0;
	call.uni (retval0), 
	vprintf, 
	(
	param0, 
	param1
	);
	ld.param.b32 	%r379, [retval0];
	} // callseq 19
	ld.global.f64 	%fd379, [%rd390+96];
	st.local.f64 	[%rd13], %fd379;
	{ // callseq 20, 0
	.param .b64 param0;
	st.param.b64 	[param0], %rd392;
	.param .b64 param1;
	st.param.b64 	[param1], %rd380;
	.param .b32 retval0;
	call.uni (retval0), 
	vprintf, 
	(
	param0, 
	param1
	);
	ld.param.b32 	%r381, [retval0];
	} // callseq 20
	ld.global.f64 	%fd380, [%rd390+104];
	st.local.f64 	[%rd13], %fd380;
	{ // callseq 21, 0
	.param .b64 param0;
	st.param.b64 	[param0], %rd392;
	.param .b64 param1;
	st.param.b64 	[param1], %rd380;
	.param .b32 retval0;
	call.uni (retval0), 
	vprintf, 
	(
	param0, 
	param1
	);
	ld.param.b32 	%r383, [retval0];
	} // callseq 21
	ld.global.f64 	%fd381, [%rd390+112];
	st.local.f64 	[%rd13], %fd381;
	{ // callseq 22, 0
	.param .b64 param0;
	st.param.b64 	[param0], %rd392;
	.param .b64 param1;
	st.param.b64 	[param1], %rd380;
	.param .b32 retval0;
	call.uni (retval0), 
	vprintf, 
	(
	param0, 
	param1
	);
	ld.param.b32 	%r385, [retval0];
	} // callseq 22
	ld.global.f64 	%fd382, [%rd390+120];
	st.local.f64 	[%rd13], %fd382;
	{ // callseq 23, 0
	.param .b64 param0;
	st.param.b64 	[param0], %rd392;
	.param .b64 param1;
	st.param.b64 	[param1], %rd380;
	.param .b32 retval0;
	call.uni (retval0), 
	vprintf, 
	(
	param0, 
	param1
	);
	ld.param.b32 	%r387, [retval0];
	} // callseq 23
	add.s32 	%r621, %r621, 16;
	setp.eq.s32 	%p121, %r621, %r161;
	mov.u32 	%r623, %r161;
	@%p121 bra 	$L__BB3_162;
	bra.uni 	$L__BB3_161;
$L__BB3_162:
	setp.eq.s32 	%p122, %r157, 0;
	@%p122 bra 	$L__BB3_172;
	setp.lt.u32 	%p123, %r158, 7;
	@%p123 bra 	$L__BB3_165;
	add.s32 	%r389, %r623, %r164;
	mul.wide.u32 	%rd394, %r389, 8;
	add.s64 	%rd395, %rd9, %rd394;
	ld.global.f64 	%fd383, [%rd395];
	st.local.f64 	[%rd13], %fd383;
	cvta.global.u64 	%rd397, %rd416;
	{ // callseq 24, 0
	.param .b64 param0;
	st.param.b64 	[param0], %rd397;
	.param .b64 param1;
	st.param.b64 	[param1], %rd380;
	.param .b32 retval0;
	call.uni (retval0), 
	vprintf, 
	(
	param0, 
	param1
	);
	ld.param.b32 	%r390, [retval0];
	} // callseq 24
	cvt.u64.u32 	%rd399, %r164;
	cvt.u64.u32 	%rd400, %r623;
	add.s64 	%rd401, %rd400, %rd399;
	shl.b64 	%rd402, %rd401, 3;
	add.s64 	%rd403, %rd9, %rd402;
	ld.global.f64 	%fd384, [%rd403+8];
	st.local.f64 	[%rd13], %fd384;
	{ // callseq 25, 0
	.param .b64 param0;
	st.param.b64 	[param0], %rd397;
	.param .b64 param1;
	st.param.b64 	[param1], %rd380;
	.param .b32 retval0;
	call.uni (retval0), 
	vprintf, 
	(
	param0, 
	param1
	);
	ld.param.b32 	%r392, [retval0];
	} // callseq 25
	ld.global.f64 	%fd385, [%rd403+16];
	st.local.f64 	[%rd13], %fd385;
	{ // callseq 26, 0
	.param .b64 param0;
	st.param.b64 	[param0], %rd397;
	.param .b64 param1;
	st.param.b64 	[param1], %rd380;
	.param .b32 retval0;
	call.uni (retval0), 
	vprintf, 
	(
	param0, 
	param1
	);
	ld.param.b32 	%r394, [retval0];
	} // callseq 26
	ld.global.f64 	%fd386, [%rd403+24];
	st.local.f64 	[%rd13], %fd386;
	{ // callseq 27, 0
	.param .b64 param0;
	st.param.b64 	[param0], %rd397;
	.param .b64 param1;
	st.param.b64 	[param1], %rd380;
	.param .b32 retval0;
	call.uni (retval0), 
	vprintf, 
	(
	param0, 
	param1
	);
	ld.param.b32 	%r396, [retval0];
	} // callseq 27
	ld.global.f64 	%fd387, [%rd403+32];
	st.local.f64 	[%rd13], %fd387;
	{ // callseq 28, 0
	.param .b64 param0;
	st.param.b64 	[param0], %rd397;
	.param .b64 param1;
	st.param.b64 	[param1], %rd380;
	.param .b32 retval0;
	call.uni (retval0), 
	vprintf, 
	(
	param0, 
	param1
	);
	ld.param.b32 	%r398, [retval0];
	} // callseq 28
	ld.global.f64 	%fd388, [%rd403+40];
	st.local.f64 	[%rd13], %fd388;
	{ // callseq 29, 0
	.param .b64 param0;
	st.param.b64 	[param0], %rd397;
	.param .b64 param1;
	st.param.b64 	[param1], %rd380;
	.param .b32 retval0;
	call.uni (retval0), 
	vprintf, 
	(
	param0, 
	param1
	);
	ld.param.b32 	%r400, [retval0];
	} // callseq 29
	ld.global.f64 	%fd389, [%rd403+48];
	st.local.f64 	[%rd13], %fd389;
	{ // callseq 30, 0
	.param .b64 param0;
	st.param.b64 	[param0], %rd397;
	.param .b64 param1;
	st.param.b64 	[param1], %rd380;
	.param .b32 retval0;
	call.uni (retval0), 
	vprintf, 
	(
	param0, 
	param1
	);
	ld.param.b32 	%r402, [retval0];
	} // callseq 30
	ld.global.f64 	%fd390, [%rd403+56];
	st.local.f64 	[%rd13], %fd390;
	{ // callseq 31, 0
	.param .b64 param0;
	st.param.b64 	[param0], %rd397;
	.param .b64 param1;
	st.param.b64 	[param1], %rd380;
	.param .b32 retval0;
	call.uni (retval0), 
	vprintf, 
	(
	param0, 
	param1
	);
	ld.param.b32 	%r404, [retval0];
	} // callseq 31
	add.s32 	%r623, %r623, 8;
$L__BB3_165:
	setp.eq.s32 	%p124, %r159, 0;
	@%p124 bra 	$L__BB3_172;
	setp.lt.u32 	%p125, %r160, 3;
	@%p125 bra 	$L__BB3_168;
	add.s32 	%r406, %r623, %r164;
	mul.wide.u32 	%rd404, %r406, 8;
	add.s64 	%rd405, %rd9, %rd404;
	ld.global.f64 	%fd391, [%rd405];
	st.local.f64 	[%rd13], %fd391;
	cvta.global.u64 	%rd407, %rd416;
	{ // callseq 32, 0
	.param .b64 param0;
	st.param.b64 	[param0], %rd407;
	.param .b64 param1;
	st.param.b64 	[param1], %rd380;
	.param .b32 retval0;
	call.uni (retval0), 
	vprintf, 
	(
	param0, 
	param1
	);
	ld.param.b32 	%r407, [retval0];
	} // callseq 32
	cvt.u64.u32 	%rd409, %r164;
	cvt.u64.u32 	%rd410, %r623;
	add.s64 	%rd411, %rd410, %rd409;
	shl.b64 	%rd412, %rd411, 3;
	add.s64 	%rd413, %rd9, %rd412;
	ld.global.f64 	%fd392, [%rd413+8];
	st.local.f64 	[%rd13], %fd392;
	{ // callseq 33, 0
	.param .b64 param0;
	st.param.b64 	[param0], %rd407;
	.param .b64 param1;
	st.param.b64 	[param1], %rd380;
	.param .b32 retval0;
	call.uni (retval0), 
	vprintf, 
	(
	param0, 
	param1
	);
	ld.param.b32 	%r409, [retval0];
	} // callseq 33
	ld.global.f64 	%fd393, [%rd413+16];
	st.local.f64 	[%rd13], %fd393;
	{ // callseq 34, 0
	.param .b64 param0;
	st.param.b64 	[param0], %rd407;
	.param .b64 param1;
	st.param.b64 	[param1], %rd380;
	.param .b32 retval0;
	call.uni (retval0), 
	vprintf, 
	(
	param0, 
	param1
	);
	ld.param.b32 	%r411, [retval0];
	} // callseq 34
	ld.global.f64 	%fd394, [%rd413+24];
	st.local.f64 	[%rd13], %fd394;
	{ // callseq 35, 0
	.param .b64 param0;
	st.param.b64 	[param0], %rd407;
	.param .b64 param1;
	st.param.b64 	[param1], %rd380;
	.param .b32 retval0;
	call.uni (retval0), 
	vprintf, 
	(
	param0, 
	param1
	);
	ld.param.b32 	%r413, [retval0];
	} // callseq 35
	add.s32 	%r623, %r623, 4;
$L__BB3_168:
	setp.eq.s32 	%p126, %r162, 0;
	@%p126 bra 	$L__BB3_172;
	setp.eq.s32 	%p127, %r162, 1;
	add.s32 	%r415, %r623, %r164;
	mul.wide.u32 	%rd414, %r415, 8;
	add.s64 	%rd415, %rd9, %rd414;
	ld.global.f64 	%fd395, [%rd415];
	st.local.f64 	[%rd13], %fd395;
	cvta.global.u64 	%rd417, %rd416;
	{ // callseq 36, 0
	.param .b64 param0;
	st.param.b64 	[param0], %rd417;
	.param .b64 param1;
	st.param.b64 	[param1], %rd380;
	.param .b32 retval0;
	call.uni (retval0), 
	vprintf, 
	(
	param0, 
	param1
	);
	ld.param.b32 	%r416, [retval0];
	} // callseq 36
	@%p127 bra 	$L__BB3_172;
	setp.eq.s32 	%p128, %r162, 2;
	cvt.u64.u32 	%rd419, %r164;
	cvt.u64.u32 	%rd420, %r623;
	add.s64 	%rd421, %rd420, %rd419;
	shl.b64 	%rd422, %rd421, 3;
	add.s64 	%rd43, %rd9, %rd422;
	ld.global.f64 	%fd396, [%rd43+8];
	st.local.f64 	[%rd13], %fd396;
	cvta.global.u64 	%rd424, %rd416;
	{ // callseq 37, 0
	.param .b64 param0;
	st.param.b64 	[param0], %rd424;
	.param .b64 param1;
	st.param.b64 	[param1], %rd380;
	.param .b32 retval0;
	call.uni (retval0), 
	vprintf, 
	(
	param0, 
	param1
	);
	ld.param.b32 	%r418, [retval0];
	} // callseq 37
	@%p128 bra 	$L__BB3_172;
	ld.global.f64 	%fd397, [%rd43+16];
	st.local.f64 	[%rd13], %fd397;
	cvta.global.u64 	%rd427, %rd416;
	{ // callseq 38, 0
	.param .b64 param0;
	st.param.b64 	[param0], %rd427;
	.param .b64 param1;
	st.param.b64 	[param1], %rd380;
	.param .b32 retval0;
	call.uni (retval0), 
	vprintf, 
	(
	param0, 
	param1
	);
	ld.param.b32 	%r420, [retval0];
	} // callseq 38
$L__BB3_172:
	cvta.global.u64 	%rd430, %rd429;
	{ // callseq 39, 0
	.param .b64 param0;
	st.param.b64 	[param0], %rd430;
	.param .b64 param1;
	st.param.b64 	[param1], 0;
	.param .b32 retval0;
	call.uni (retval0), 
	vprintf, 
	(
	param0, 
	param1
	);
	ld.param.b32 	%r422, [retval0];
	} // callseq 39
	add.s32 	%r620, %r620, 1;
	setp.eq.s32 	%p129, %r620, %r215;
	@%p129 bra 	$L__BB3_179;
	bra.uni 	$L__BB3_159;
$L__BB3_173:
	and.b32  	%r173, %r215, 3;
	setp.lt.u32 	%p116, %r215, 4;
	@%p116 bra 	$L__BB3_176;
	and.b32  	%r174, %r215, 2147483644;
	mov.b32 	%r625, 0;
	mov.u64 	%rd385, $str$3;
$L__BB3_175:
	cvta.global.u64 	%rd386, %rd385;
	{ // callseq 3, 0
	.param .b64 param0;
	st.param.b64 	[param0], %rd386;
	.param .b64 param1;
	st.param.b64 	[param1], 0;
	.param .b32 retval0;
	call.uni (retval0), 
	vprintf, 
	(
	param0, 
	param1
	);
	ld.param.b32 	%r342, [retval0];
	} // callseq 3
	{ // callseq 4, 0
	.param .b64 param0;
	st.param.b64 	[param0], %rd386;
	.param .b64 param1;
	st.param.b64 	[param1], 0;
	.param .b32 retval0;
	call.uni (retval0), 
	vprintf, 
	(
	param0, 
	param1
	);
	ld.param.b32 	%r344, [retval0];
	} // callseq 4
	{ // callseq 5, 0
	.param .b64 param0;
	st.param.b64 	[param0], %rd386;
	.param .b64 param1;
	st.param.b64 	[param1], 0;
	.param .b32 retval0;
	call.uni (retval0), 
	vprintf, 
	(
	param0, 
	param1
	);
	ld.param.b32 	%r346, [retval0];
	} // callseq 5
	{ // callseq 6, 0
	.param .b64 param0;
	st.param.b64 	[param0], %rd386;
	.param .b64 param1;
	st.param.b64 	[param1], 0;
	.param .b32 retval0;
	call.uni (retval0), 
	vprintf, 
	(
	param0, 
	param1
	);
	ld.param.b32 	%r348, [retval0];
	} // callseq 6
	add.s32 	%r625, %r625, 4;
	setp.ne.s32 	%p117, %r625, %r174;
	@%p117 bra 	$L__BB3_175;
$L__BB3_176:
	setp.eq.s32 	%p118, %r173, 0;
	@%p118 bra 	$L__BB3_179;
	mov.b32 	%r626, 0;
	mov.u64 	%rd387, $str$3;
$L__BB3_178:
	.pragma "nounroll";
	cvta.global.u64 	%rd388, %rd387;
	{ // callseq 7, 0
	.param .b64 param0;
	st.param.b64 	[param0], %rd388;
	.param .b64 param1;
	st.param.b64 	[param1], 0;
	.param .b32 retval0;
	call.uni (retval0), 
	vprintf, 
	(
	param0, 
	param1
	);
	ld.param.b32 	%r351, [retval0];
	} // callseq 7
	add.s32 	%r626, %r626, 1;
	setp.ne.s32 	%p119, %r626, %r173;
	@%p119 bra 	$L__BB3_178;
$L__BB3_179:
	mov.u64 	%rd431, $str$4;
	cvta.global.u64 	%rd432, %rd431;
	{ // callseq 40, 0
	.param .b64 param0;
	st.param.b64 	[param0], %rd432;
	.param .b64 param1;
	st.param.b64 	[param1], 0;
	.param .b32 retval0;
	call.uni (retval0), 
	vprintf, 
	(
	param0, 
	param1
	);
	ld.param.b32 	%r425, [retval0];
	} // callseq 40
	and.b32  	%r179, %r215, 15;
	setp.lt.u32 	%p130, %r215, 16;
	mov.b32 	%r629, 0;
	@%p130 bra 	$L__BB3_182;
	and.b32  	%r629, %r215, 2147483632;
	mov.b32 	%r627, 0;
	mov.u64 	%rd435, $str$5;
	add.u64 	%rd437, %SP, 0;
$L__BB3_181:
	.pragma "nounroll";
	mul.wide.u32 	%rd433, %r627, 8;
	add.s64 	%rd434, %rd8, %rd433;
	ld.global.f64 	%fd398, [%rd434];
	st.local.f64 	[%rd13], %fd398;
	cvta.global.u64 	%rd436, %rd435;
	{ // callseq 41, 0
	.param .b64 param0;
	st.param.b64 	[param0], %rd436;
	.param .b64 param1;
	st.param.b64 	[param1], %rd437;
	.param .b32 retval0;
	call.uni (retval0), 
	vprintf, 
	(
	param0, 
	param1
	);
	ld.param.b32 	%r428, [retval0];
	} // callseq 41
	ld.global.f64 	%fd399, [%rd434+8];
	st.local.f64 	[%rd13], %fd399;
	{ // callseq 42, 0
	.param .b64 param0;
	st.param.b64 	[param0], %rd436;
	.param .b64 param1;
	st.param.b64 	[param1], %rd437;
	.param .b32 retval0;
	call.uni (retval0), 
	vprintf, 
	(
	param0, 
	param1
	);
	ld.param.b32 	%r430, [retval0];
	} // callseq 42
	ld.global.f64 	%fd400, [%rd434+16];
	st.local.f64 	[%rd13], %fd400;
	{ // callseq 43, 0
	.param .b64 param0;
	st.param.b64 	[param0], %rd436;
	.param .b64 param1;
	st.param.b64 	[param1], %rd437;
	.param .b32 retval0;
	call.uni (retval0), 
	vprintf, 
	(
	param0, 
	param1
	);
	ld.param.b32 	%r432, [retval0];
	} // callseq 43
	ld.global.f64 	%fd401, [%rd434+24];
	st.local.f64 	[%rd13], %fd401;
	{ // callseq 44, 0
	.param .b64 param0;
	st.param.b64 	[param0], %rd436;
	.param .b64 param1;
	st.param.b64 	[param1], %rd437;
	.param .b32 retval0;
	call.uni (retval0), 
	vprintf, 
	(
	param0, 
	param1
	);
	ld.param.b32 	%r434, [retval0];
	} // callseq 44
	ld.global.f64 	%fd402, [%rd434+32];
	st.local.f64 	[%rd13], %fd402;
	{ // callseq 45, 0
	.param .b64 param0;
	st.param.b64 	[param0], %rd436;
	.param .b64 param1;
	st.param.b64 	[param1], %rd437;
	.param .b32 retval0;
	call.uni (retval0), 
	vprintf, 
	(
	param0, 
	param1
	);
	ld.param.b32 	%r436, [retval0];
	} // callseq 45
	ld.global.f64 	%fd403, [%rd434+40];
	st.local.f64 	[%rd13], %fd403;
	{ // callseq 46, 0
	.param .b64 param0;
	st.param.b64 	[param0], %rd436;
	.param .b64 param1;
	st.param.b64 	[param1], %rd437;
	.param .b32 retval0;
	call.uni (retval0), 
	vprintf, 
	(
	param0, 
	param1
	);
	ld.param.b32 	%r438, [retval0];
	} // callseq 46
	ld.global.f64 	%fd404, [%rd434+48];
	st.local.f64 	[%rd13], %fd404;
	{ // callseq 47, 0
	.param .b64 param0;
	st.param.b64 	[param0], %rd436;
	.param .b64 param1;
	st.param.b64 	[param1], %rd437;
	.param .b32 retval0;
	call.uni (retval0), 
	vprintf, 
	(
	param0, 
	param1
	);
	ld.param.b32 	%r440, [retval0];
	} // callseq 47
	ld.global.f64 	%fd405, [%rd434+56];
	st.local.f64 	[%rd13], %fd405;
	{ // callseq 48, 0
	.param .b64 param0;
	st.param.b64 	[param0], %rd436;
	.param .b64 param1;
	st.param.b64 	[param1], %rd437;
	.param .b32 retval0;
	call.uni (retval0), 
	vprintf, 
	(
	param0, 
	param1
	);
	ld.param.b32 	%r442, [retval0];
	} // callseq 48
	ld.global.f64 	%fd406, [%rd434+64];
	st.local.f64 	[%rd13], %fd406;
	{ // callseq 49, 0
	.param .b64 param0;
	st.param.b64 	[param0], %rd436;
	.param .b64 param1;
	st.param.b64 	[param1], %rd437;
	.param .b32 retval0;
	call.uni (retval0), 
	vprintf, 
	(
	param0, 
	param1
	);
	ld.param.b32 	%r444, [retval0];
	} // callseq 49
	ld.global.f64 	%fd407, [%rd434+72];
	st.local.f64 	[%rd13], %fd407;
	{ // callseq 50, 0
	.param .b64 param0;
	st.param.b64 	[param0], %rd436;
	.param .b64 param1;
	st.param.b64 	[param1], %rd437;
	.param .b32 retval0;
	call.uni (retval0), 
	vprintf, 
	(
	param0, 
	param1
	);
	ld.param.b32 	%r446, [retval0];
	} // callseq 50
	ld.global.f64 	%fd408, [%rd434+80];
	st.local.f64 	[%rd13], %fd408;
	{ // callseq 51, 0
	.param .b64 param0;
	st.param.b64 	[param0], %rd436;
	.param .b64 param1;
	st.param.b64 	[param1], %rd437;
	.param .b32 retval0;
	call.uni (retval0), 
	vprintf, 
	(
	param0, 
	param1
	);
	ld.param.b32 	%r448, [retval0];
	} // callseq 51
	ld.global.f64 	%fd409, [%rd434+88];
	st.local.f64 	[%rd13], %fd409;
	{ // callseq 52, 0
	.param .b64 param0;
	st.param.b64 	[param0], %rd436;
	.param .b64 param1;
	st.param.b64 	[param1], %rd437;
	.param .b32 retval0;
	call.uni (retval0), 
	vprintf, 
	(
	param0, 
	param1
	);
	ld.param.b32 	%r450, [retval0];
	} // callseq 52
	ld.global.f64 	%fd410, [%rd434+96];
	st.local.f64 	[%rd13], %fd410;
	{ // callseq 53, 0
	.param .b64 param0;
	st.param.b64 	[param0], %rd436;
	.param .b64 param1;
	st.param.b64 	[param1], %rd437;
	.param .b32 retval0;
	call.uni (retval0), 
	vprintf, 
	(
	param0, 
	param1
	);
	ld.param.b32 	%r452, [retval0];
	} // callseq 53
	ld.global.f64 	%fd411, [%rd434+104];
	st.local.f64 	[%rd13], %fd411;
	{ // callseq 54, 0
	.param .b64 param0;
	st.param.b64 	[param0], %rd436;
	.param .b64 param1;
	st.param.b64 	[param1], %rd437;
	.param .b32 retval0;
	call.uni (retval0), 
	vprintf, 
	(
	param0, 
	param1
	);
	ld.param.b32 	%r454, [retval0];
	} // callseq 54
	ld.global.f64 	%fd412, [%rd434+112];
	st.local.f64 	[%rd13], %fd412;
	{ // callseq 55, 0
	.param .b64 param0;
	st.param.b64 	[param0], %rd436;
	.param .b64 param1;
	st.param.b64 	[param1], %rd437;
	.param .b32 retval0;
	call.uni (retval0), 
	vprintf, 
	(
	param0, 
	param1
	);
	ld.param.b32 	%r456, [retval0];
	} // callseq 55
	ld.global.f64 	%fd413, [%rd434+120];
	st.local.f64 	[%rd13], %fd413;
	{ // callseq 56, 0
	.param .b64 param0;
	st.param.b64 	[param0], %rd436;
	.param .b64 param1;
	st.param.b64 	[param1], %rd437;
	.param .b32 retval0;
	call.uni (retval0), 
	vprintf, 
	(
	param0, 
	param1
	);
	ld.param.b32 	%r458, [retval0];
	} // callseq 56
	add.s32 	%r627, %r627, 16;
	setp.ne.s32 	%p131, %r627, %r629;
	@%p131 bra 	$L__BB3_181;
$L__BB3_182:
	setp.eq.s32 	%p132, %r179, 0;
	@%p132 bra 	$L__BB3_192;
	and.b32  	%r184, %r215, 7;
	setp.lt.u32 	%p133, %r179, 8;
	@%p133 bra 	$L__BB3_185;
	mul.wide.u32 	%rd438, %r629, 8;
	add.s64 	%rd439, %rd8, %rd438;
	ld.global.f64 	%fd414, [%rd439];
	st.local.f64 	[%rd13], %fd414;
	mov.u64 	%rd440, $str$5;
	cvta.global.u64 	%rd441, %rd440;
	add.u64 	%rd442, %SP, 0;
	{ // callseq 57, 0
	.param .b64 param0;
	st.param.b64 	[param0], %rd441;
	.param .b64 param1;
	st.param.b64 	[param1], %rd442;
	.param .b32 retval0;
	call.uni (retval0), 
	vprintf, 
	(
	param0, 
	param1
	);
	ld.param.b32 	%r460, [retval0];
	} // callseq 57
	ld.global.f64 	%fd415, [%rd439+8];
	st.local.f64 	[%rd13], %fd415;
	{ // callseq 58, 0
	.param .b64 param0;
	st.param.b64 	[param0], %rd441;
	.param .b64 param1;
	st.param.b64 	[param1], %rd442;
	.param .b32 retval0;
	call.uni (retval0), 
	vprintf, 
	(
	param0, 
	param1
	);
	ld.param.b32 	%r462, [retval0];
	} // callseq 58
	ld.global.f64 	%fd416, [%rd439+16];
	st.local.f64 	[%rd13], %fd416;
	{ // callseq 59, 0
	.param .b64 param0;
	st.param.b64 	[param0], %rd441;
	.param .b64 param1;
	st.param.b64 	[param1], %rd442;
	.param .b32 retval0;
	call.uni (retval0), 
	vprintf, 
	(
	param0, 
	param1
	);
	ld.param.b32 	%r464, [retval0];
	} // callseq 59
	ld.global.f64 	%fd417, [%rd439+24];
	st.local.f64 	[%rd13], %fd417;
	{ // callseq 60, 0
	.param .b64 param0;
	st.param.b64 	[param0], %rd441;
	.param .b64 param1;
	st.param.b64 	[param1], %rd442;
	.param .b32 retval0;
	call.uni (retval0), 
	vprintf, 
	(
	param0, 
	param1
	);
	ld.param.b32 	%r466, [retval0];
	} // callseq 60
	ld.global.f64 	%fd418, [%rd439+32];
	st.local.f64 	[%rd13], %fd418;
	{ // callseq 61, 0
	.param .b64 param0;
	st.param.b64 	[param0], %rd441;
	.param .b64 param1;
	st.param.b64 	[param1], %rd442;
	.param .b32 retval0;
	call.uni (retval0), 
	vprintf, 
	(
	param0, 
	param1
	);
	ld.param.b32 	%r468, [retval0];
	} // callseq 61
	ld.global.f64 	%fd419, [%rd439+40];
	st.local.f64 	[%rd13], %fd419;
	{ // callseq 62, 0
	.param .b64 param0;
	st.param.b64 	[param0], %rd441;
	.param .b64 param1;
	st.param.b64 	[param1], %rd442;
	.param .b32 retval0;
	call.uni (retval0), 
	vprintf, 
	(
	param0, 
	param1
	);
	ld.param.b32 	%r470, [retval0];
	} // callseq 62
	ld.global.f64 	%fd420, [%rd439+48];
	st.local.f64 	[%rd13], %fd420;
	{ // callseq 63, 0
	.param .b64 param0;
	st.param.b64 	[param0], %rd441;
	.param .b64 param1;
	st.param.b64 	[param1], %rd442;
	.param .b32 retval0;
	call.uni (retval0), 
	vprintf, 
	(
	param0, 
	param1
	);
	ld.param.b32 	%r472, [retval0];
	} // callseq 63
	ld.global.f64 	%fd421, [%rd439+56];
	st.local.f64 	[%rd13], %fd421;
	{ // callseq 64, 0
	.param .b64 param0;
	st.param.b64 	[param0], %rd441;
	.param .b64 param1;
	st.param.b64 	[param1], %rd442;
	.param .b32 retval0;
	call.uni (retval0), 
	vprintf, 
	(
	param0, 
	param1
	);
	ld.param.b32 	%r474, [retval0];
	} // callseq 64
	add.s32 	%r629, %r629, 8;
$L__BB3_185:
	setp.eq.s32 	%p134, %r184, 0;
	@%p134 bra 	$L__BB3_192;
	and.b32  	%r187, %r215, 3;
	setp.lt.u32 	%p135, %r184, 4;
	@%p135 bra 	$L__BB3_188;
	mul.wide.u32 	%rd443, %r629, 8;
	add.s64 	%rd444, %rd8, %rd443;
	ld.global.f64 	%fd422, [%rd444];
	st.local.f64 	[%rd13], %fd422;
	mov.u64 	%rd445, $str$5;
	cvta.global.u64 	%rd446, %rd445;
	add.u64 	%rd447, %SP, 0;
	{ // callseq 65, 0
	.param .b64 param0;
	st.param.b64 	[param0], %rd446;
	.param .b64 param1;
	st.param.b64 	[param1], %rd447;
	.param .b32 retval0;
	call.uni (retval0), 
	vprintf, 
	(
	param0, 
	param1
	);
	ld.param.b32 	%r476, [retval0];
	} // callseq 65
	ld.global.f64 	%fd423, [%rd444+8];
	st.local.f64 	[%rd13], %fd423;
	{ // callseq 66, 0
	.param .b64 param0;
	st.param.b64 	[param0], %rd446;
	.param .b64 param1;
	st.param.b64 	[param1], %rd447;
	.param .b32 retval0;
	call.uni (retval0), 
	vprintf, 
	(
	param0, 
	param1
	);
	ld.param.b32 	%r478, [retval0];
	} // callseq 66
	ld.global.f64 	%fd424, [%rd444+16];
	st.local.f64 	[%rd13], %fd424;
	{ // callseq 67, 0
	.param .b64 param0;
	st.param.b64 	[param0], %rd446;
	.param .b64 param1;
	st.param.b64 	[param1], %rd447;
	.param .b32 retval0;
	call.uni (retval0), 
	vprintf, 
	(
	param0, 
	param1
	);
	ld.param.b32 	%r480, [retval0];
	} // callseq 67
	ld.global.f64 	%fd425, [%rd444+24];
	st.local.f64 	[%rd13], %fd425;
	{ // callseq 68, 0
	.param .b64 param0;
	st.param.b64 	[param0], %rd446;
	.param .b64 param1;
	st.param.b64 	[param1], %rd447;
	.param .b32 retval0;
	call.uni (retval0), 
	vprintf, 
	(
	param0, 
	param1
	);
	ld.param.b32 	%r482, [retval0];
	} // callseq 68
	add.s32 	%r629, %r629, 4;
$L__BB3_188:
	setp.eq.s32 	%p136, %r187, 0;
	@%p136 bra 	$L__BB3_192;
	mov.b32 	%r632, 0;
	mov.u64 	%rd450, $str$5;
	add.u64 	%rd452, %SP, 0;
$L__BB3_190:
	.pragma "nounroll";
	mul.wide.u32 	%rd448, %r629, 8;
	add.s64 	%rd449, %rd8, %rd448;
	ld.global.f64 	%fd426, [%rd449];
	st.local.f64 	[%rd13], %fd426;
	cvta.global.u64 	%rd451, %rd450;
	{ // callseq 69, 0
	.param .b64 param0;
	st.param.b64 	[param0], %rd451;
	.param .b64 param1;
	st.param.b64 	[param1], %rd452;
	.param .b32 retval0;
	call.uni (retval0), 
	vprintf, 
	(
	param0, 
	param1
	);
	ld.param.b32 	%r485, [retval0];
	} // callseq 69
	add.s32 	%r629, %r629, 1;
	add.s32 	%r632, %r632, 1;
	setp.eq.s32 	%p137, %r632, %r187;
	@%p137 bra 	$L__BB3_192;
	bra.uni 	$L__BB3_190;
$L__BB3_191:
	mov.u64 	%rd383, $str$4;
	cvta.global.u64 	%rd384, %rd383;
	{ // callseq 2, 0
	.param .b64 param0;
	st.param.b64 	[param0], %rd384;
	.param .b64 param1;
	st.param.b64 	[param1], 0;
	.param .b32 retval0;
	call.uni (retval0), 
	vprintf, 
	(
	param0, 
	param1
	);
	ld.param.b32 	%r339, [retval0];
	} // callseq 2
$L__BB3_192:
	mov.u64 	%rd453, $str$6;
	cvta.global.u64 	%rd454, %rd453;
	{ // callseq 70, 0
	.param .b64 param0;
	st.param.b64 	[param0], %rd454;
	.param .b64 param1;
	st.param.b64 	[param1], 0;
	.param .b32 retval0;
	call.uni (retval0), 
	vprintf, 
	(
	param0, 
	param1
	);
	ld.param.b32 	%r487, [retval0];
	} // callseq 70
	setp.lt.s32 	%p138, %r214, 1;
	@%p138 bra 	$L__BB3_208;
	add.s32 	%r194, %r214, -1;
	and.b32  	%r195, %r214, 15;
	add.s32 	%r196, %r195, -1;
	and.b32  	%r197, %r214, 7;
	add.s32 	%r198, %r197, -1;
	and.b32  	%r199, %r214, 2147483632;
	and.b32  	%r200, %r214, 3;
	neg.s32 	%r201, %r199;
	add.s64 	%rd44, %rd7, 64;
	mov.b32 	%r633, 0;
	mov.u64 	%rd494, $str$3;
	mov.u64 	%rd481, $str$2;
	add.u64 	%rd483, %SP, 0;
$L__BB3_194:
	setp.lt.u32 	%p139, %r194, 15;
	mul.lo.s32 	%r203, %r633, %r214;
	mov.b32 	%r636, 0;
	@%p139 bra 	$L__BB3_197;
	mul.wide.u32 	%rd455, %r203, 8;
	add.s64 	%rd505, %rd44, %rd455;
	mov.u32 	%r634, %r201;
$L__BB3_196:
	.pragma "nounroll";
	ld.global.f64 	%fd427, [%rd505+-64];
	st.local.f64 	[%rd13], %fd427;
	mov.u64 	%rd456, $str$2;
	cvta.global.u64 	%rd457, %rd456;
	add.u64 	%rd458, %SP, 0;
	{ // callseq 71, 0
	.param .b64 param0;
	st.param.b64 	[param0], %rd457;
	.param .b64 param1;
	st.param.b64 	[param1], %rd458;
	.param .b32 retval0;
	call.uni (retval0), 
	vprintf, 
	(
	param0, 
	param1
	);
	ld.param.b32 	%r491, [retval0];
	} // callseq 71
	ld.global.f64 	%fd428, [%rd505+-56];
	st.local.f64 	[%rd13], %fd428;
	{ // callseq 72, 0
	.param .b64 param0;
	st.param.b64 	[param0], %rd457;
	.param .b64 param1;
	st.param.b64 	[param1], %rd458;
	.param .b32 retval0;
	call.uni (retval0), 
	vprintf, 
	(
	param0, 
	param1
	);
	ld.param.b32 	%r493, [retval0];
	} // callseq 72
	ld.global.f64 	%fd429, [%rd505+-48];
	st.local.f64 	[%rd13], %fd429;
	{ // callseq 73, 0
	.param .b64 param0;
	st.param.b64 	[param0], %rd457;
	.param .b64 param1;
	st.param.b64 	[param1], %rd458;
	.param .b32 retval0;
	call.uni (retval0), 
	vprintf, 
	(
	param0, 
	param1
	);
	ld.param.b32 	%r495, [retval0];
	} // callseq 73
	ld.global.f64 	%fd430, [%rd505+-40];
	st.local.f64 	[%rd13], %fd430;
	{ // callseq 74, 0
	.param .b64 param0;
	st.param.b64 	[param0], %rd457;
	.param .b64 param1;
	st.param.b64 	[param1], %rd458;
	.param .b32 retval0;
	call.uni (retval0), 
	vprintf, 
	(
	param0, 
	param1
	);
	ld.param.b32 	%r497, [retval0];
	} // callseq 74
	ld.global.f64 	%fd431, [%rd505+-32];
	st.local.f64 	[%rd13], %fd431;
	{ // callseq 75, 0
	.param .b64 param0;
	st.param.b64 	[param0], %rd457;
	.param .b64 param1;
	st.param.b64 	[param1], %rd458;
	.param .b32 retval0;
	call.uni (retval0), 
	vprintf, 
	(
	param0, 
	param1
	);
	ld.param.b32 	%r499, [retval0];
	} // callseq 75
	ld.global.f64 	%fd432, [%rd505+-24];
	st.local.f64 	[%rd13], %fd432;
	{ // callseq 76, 0
	.param .b64 param0;
	st.param.b64 	[param0], %rd457;
	.param .b64 param1;
	st.param.b64 	[param1], %rd458;
	.param .b32 retval0;
	call.uni (retval0), 
	vprintf, 
	(
	param0, 
	param1
	);
	ld.param.b32 	%r501, [retval0];
	} // callseq 76
	ld.global.f64 	%fd433, [%rd505+-16];
	st.local.f64 	[%rd13], %fd433;
	{ // callseq 77, 0
	.param .b64 param0;
	st.param.b64 	[param0], %rd457;
	.param .b64 param1;
	st.param.b64 	[param1], %rd458;
	.param .b32 retval0;
	call.uni (retval0), 
	vprintf, 
	(
	param0, 
	param1
	);
	ld.param.b32 	%r503, [retval0];
	} // callseq 77
	ld.global.f64 	%fd434, [%rd505+-8];
	st.local.f64 	[%rd13], %fd434;
	{ // callseq 78, 0
	.param .b64 param0;
	st.param.b64 	[param0], %rd457;
	.param .b64 param1;
	st.param.b64 	[param1], %rd458;
	.param .b32 retval0;
	call.uni (retval0), 
	vprintf, 
	(
	param0, 
	param1
	);
	ld.param.b32 	%r505, [retval0];
	} // callseq 78
	ld.global.f64 	%fd435, [%rd505];
	st.local.f64 	[%rd13], %fd435;
	{ // callseq 79, 0
	.param .b64 param0;
	st.param.b64 	[param0], %rd457;
	.param .b64 param1;
	st.param.b64 	[param1], %rd458;
	.param .b32 retval0;
	call.uni (retval0), 
	vprintf, 
	(
	param0, 
	param1
	);
	ld.param.b32 	%r507, [retval0];
	} // callseq 79
	ld.global.f64 	%fd436, [%rd505+8];
	st.local.f64 	[%rd13], %fd436;
	{ // callseq 80, 0
	.param .b64 param0;
	st.param.b64 	[param0], %rd457;
	.param .b64 param1;
	st.param.b64 	[param1], %rd458;
	.param .b32 retval0;
	call.uni (retval0), 
	vprintf, 
	(
	param0, 
	param1
	);
	ld.param.b32 	%r509, [retval0];
	} // callseq 80
	ld.global.f64 	%fd437, [%rd505+16];
	st.local.f64 	[%rd13], %fd437;
	{ // callseq 81, 0
	.param .b64 param0;
	st.param.b64 	[param0], %rd457;
	.param .b64 param1;
	st.param.b64 	[param1], %rd458;
	.param .b32 retval0;
	call.uni (retval0), 
	vprintf, 
	(
	param0, 
	param1
	);
	ld.param.b32 	%r511, [retval0];
	} // callseq 81
	ld.global.f64 	%fd438, [%rd505+24];
	st.local.f64 	[%rd13], %fd438;
	{ // callseq 82, 0
	.param .b64 param0;
	st.param.b64 	[param0], %rd457;
	.param .b64 param1;
	st.param.b64 	[param1], %rd458;
	.param .b32 retval0;
	call.uni (retval0), 
	vprintf, 
	(
	param0, 
	param1
	);
	ld.param.b32 	%r513, [retval0];
	} // callseq 82
	ld.global.f64 	%fd439, [%rd505+32];
	st.local.f64 	[%rd13], %fd439;
	{ // callseq 83, 0
	.param .b64 param0;
	st.param.b64 	[param0], %rd457;
	.param .b64 param1;
	st.param.b64 	[param1], %rd458;
	.param .b32 retval0;
	call.uni (retval0), 
	vprintf, 
	(
	param0, 
	param1
	);
	ld.param.b32 	%r515, [retval0];
	} // callseq 83
	ld.global.f64 	%fd440, [%rd505+40];
	st.local.f64 	[%rd13], %fd440;
	{ // callseq 84, 0
	.param .b64 param0;
	st.param.b64 	[param0], %rd457;
	.param .b64 param1;
	st.param.b64 	[param1], %rd458;
	.param .b32 retval0;
	call.uni (retval0), 
	vprintf, 
	(
	param0, 
	param1
	);
	ld.param.b32 	%r517, [retval0];
	} // callseq 84
	ld.global.f64 	%fd441, [%rd505+48];
	st.local.f64 	[%rd13], %fd441;
	{ // callseq 85, 0
	.param .b64 param0;
	st.param.b64 	[param0], %rd457;
	.param .b64 param1;
	st.param.b64 	[param1], %rd458;
	.param .b32 retval0;
	call.uni (retval0), 
	vprintf, 
	(
	param0, 
	param1
	);
	ld.param.b32 	%r519, [retval0];
	} // callseq 85
	ld.global.f64 	%fd442, [%rd505+56];
	st.local.f64 	[%rd13], %fd442;
	{ // callseq 86, 0
	.param .b64 param0;
	st.param.b64 	[param0], %rd457;
	.param .b64 param1;
	st.param.b64 	[param1], %rd458;
	.param .b32 retval0;
	call.uni (retval0), 
	vprintf, 
	(
	param0, 
	param1
	);
	ld.param.b32 	%r521, [retval0];
	} // callseq 86
	add.s32 	%r634, %r634, 16;
	add.s64 	%rd505, %rd505, 128;
	setp.ne.s32 	%p140, %r634, 0;
	mov.u32 	%r636, %r199;
	@%p140 bra 	$L__BB3_196;
$L__BB3_197:
	setp.eq.s32 	%p141, %r195, 0;
	@%p141 bra 	$L__BB3_207;
	setp.lt.u32 	%p142, %r196, 7;
	@%p142 bra 	$L__BB3_200;
	add.s32 	%r523, %r636, %r203;
	mul.wide.u32 	%rd459, %r523, 8;
	add.s64 	%rd460, %rd7, %rd459;
	ld.global.f64 	%fd443, [%rd460];
	st.local.f64 	[%rd13], %fd443;
	cvta.global.u64 	%rd462, %rd481;
	{ // callseq 87, 0
	.param .b64 param0;
	st.param.b64 	[param0], %rd462;
	.param .b64 param1;
	st.param.b64 	[param1], %rd483;
	.param .b32 retval0;
	call.uni (retval0), 
	vprintf, 
	(
	param0, 
	param1
	);
	ld.param.b32 	%r524, [retval0];
	} // callseq 87
	cvt.u64.u32 	%rd464, %r203;
	cvt.u64.u32 	%rd465, %r636;
	add.s64 	%rd466, %rd465, %rd464;
	shl.b64 	%rd467, %rd466, 3;
	add.s64 	%rd468, %rd7, %rd467;
	ld.global.f64 	%fd444, [%rd468+8];
	st.local.f64 	[%rd13], %fd444;
	{ // callseq 88, 0
	.param .b64 param0;
	st.param.b64 	[param0], %rd462;
	.param .b64 param1;
	st.param.b64 	[param1], %rd483;
	.param .b32 retval0;
	call.uni (retval0), 
	vprintf, 
	(
	param0, 
	param1
	);
	ld.param.b32 	%r526, [retval0];
	} // callseq 88
	ld.global.f64 	%fd445, [%rd468+16];
	st.local.f64 	[%rd13], %fd445;
	{ // callseq 89, 0
	.param .b64 param0;
	st.param.b64 	[param0], %rd462;
	.param .b64 param1;
	st.param.b64 	[param1], %rd483;
	.param .b32 retval0;
	call.uni (retval0), 
	vprintf, 
	(
	param0, 
	param1
	);
	ld.param.b32 	%r528, [retval0];
	} // callseq 89
	ld.global.f64 	%fd446, [%rd468+24];
	st.local.f64 	[%rd13], %fd446;
	{ // callseq 90, 0
	.param .b64 param0;
	st.param.b64 	[param0], %rd462;
	.param .b64 param1;
	st.param.b64 	[param1], %rd483;
	.param .b32 retval0;
	call.uni (retval0), 
	vprintf, 
	(
	param0, 
	param1
	);
	ld.param.b32 	%r530, [retval0];
	} // callseq 90
	ld.global.f64 	%fd447, [%rd468+32];
	st.local.f64 	[%rd13], %fd447;
	{ // callseq 91, 0
	.param .b64 param0;
	st.param.b64 	[param0], %rd462;
	.param .b64 param1;
	st.param.b64 	[param1], %rd483;
	.param .b32 retval0;
	call.uni (retval0), 
	vprintf, 
	(
	param0, 
	param1
	);
	ld.param.b32 	%r532, [retval0];
	} // callseq 91
	ld.global.f64 	%fd448, [%rd468+40];
	st.local.f64 	[%rd13], %fd448;
	{ // callseq 92, 0
	.param .b64 param0;
	st.param.b64 	[param0], %rd462;
	.param .b64 param1;
	st.param.b64 	[param1], %rd483;
	.param .b32 retval0;
	call.uni (retval0), 
	vprintf, 
	(
	param0, 
	param1
	);
	ld.param.b32 	%r534, [retval0];
	} // callseq 92
	ld.global.f64 	%fd449, [%rd468+48];
	st.local.f64 	[%rd13], %fd449;
	{ // callseq 93, 0
	.param .b64 param0;
	st.param.b64 	[param0], %rd462;
	.param .b64 param1;
	st.param.b64 	[param1], %rd483;
	.param .b32 retval0;
	call.uni (retval0), 
	vprintf, 
	(
	param0, 
	param1
	);
	ld.param.b32 	%r536, [retval0];
	} // callseq 93
	ld.global.f64 	%fd450, [%rd468+56];
	st.local.f64 	[%rd13], %fd450;
	{ // callseq 94, 0
	.param .b64 param0;
	st.param.b64 	[param0], %rd462;
	.param .b64 param1;
	st.param.b64 	[param1], %rd483;
	.param .b32 retval0;
	call.uni (retval0), 
	vprintf, 
	(
	param0, 
	param1
	);
	ld.param.b32 	%r538, [retval0];
	} // callseq 94
	add.s32 	%r636, %r636, 8;
$L__BB3_200:
	setp.eq.s32 	%p143, %r197, 0;
	@%p143 bra 	$L__BB3_207;
	setp.lt.u32 	%p144, %r198, 3;
	@%p144 bra 	$L__BB3_203;
	add.s32 	%r540, %r636, %r203;
	mul.wide.u32 	%rd469, %r540, 8;
	add.s64 	%rd470, %rd7, %rd469;
	ld.global.f64 	%fd451, [%rd470];
	st.local.f64 	[%rd13], %fd451;
	cvta.global.u64 	%rd472, %rd481;
	{ // callseq 95, 0
	.param .b64 param0;
	st.param.b64 	[param0], %rd472;
	.param .b64 param1;
	st.param.b64 	[param1], %rd483;
	.param .b32 retval0;
	call.uni (retval0), 
	vprintf, 
	(
	param0, 
	param1
	);
	ld.param.b32 	%r541, [retval0];
	} // callseq 95
	cvt.u64.u32 	%rd474, %r203;
	cvt.u64.u32 	%rd475, %r636;
	add.s64 	%rd476, %rd475, %rd474;
	shl.b64 	%rd477, %rd476, 3;
	add.s64 	%rd478, %rd7, %rd477;
	ld.global.f64 	%fd452, [%rd478+8];
	st.local.f64 	[%rd13], %fd452;
	{ // callseq 96, 0
	.param .b64 param0;
	st.param.b64 	[param0], %rd472;
	.param .b64 param1;
	st.param.b64 	[param1], %rd483;
	.param .b32 retval0;
	call.uni (retval0), 
	vprintf, 
	(
	param0, 
	param1
	);
	ld.param.b32 	%r543, [retval0];
	} // callseq 96
	ld.global.f64 	%fd453, [%rd478+16];
	st.local.f64 	[%rd13], %fd453;
	{ // callseq 97, 0
	.param .b64 param0;
	st.param.b64 	[param0], %rd472;
	.param .b64 param1;
	st.param.b64 	[param1], %rd483;
	.param .b32 retval0;
	call.uni (retval0), 
	vprintf, 
	(
	param0, 
	param1
	);
	ld.param.b32 	%r545, [retval0];
	} // callseq 97
	ld.global.f64 	%fd454, [%rd478+24];
	st.local.f64 	[%rd13], %fd454;
	{ // callseq 98, 0
	.param .b64 param0;
	st.param.b64 	[param0], %rd472;
	.param .b64 param1;
	st.param.b64 	[param1], %rd483;
	.param .b32 retval0;
	call.uni (retval0), 
	vprintf, 
	(
	param0, 
	param1
	);
	ld.param.b32 	%r547, [retval0];
	} // callseq 98
	add.s32 	%r636, %r636, 4;
$L__BB3_203:
	setp.eq.s32 	%p145, %r200, 0;
	@%p145 bra 	$L__BB3_207;
	setp.eq.s32 	%p146, %r200, 1;
	add.s32 	%r549, %r636, %r203;
	mul.wide.u32 	%rd479, %r549, 8;
	add.s64 	%rd480, %rd7, %rd479;
	ld.global.f64 	%fd455, [%rd480];
	st.local.f64 	[%rd13], %fd455;
	cvta.global.u64 	%rd482, %rd481;
	{ // callseq 99, 0
	.param .b64 param0;
	st.param.b64 	[param0], %rd482;
	.param .b64 param1;
	st.param.b64 	[param1], %rd483;
	.param .b32 retval0;
	call.uni (retval0), 
	vprintf, 
	(
	param0, 
	param1
	);
	ld.param.b32 	%r550, [retval0];
	} // callseq 99
	@%p146 bra 	$L__BB3_207;
	setp.eq.s32 	%p147, %r200, 2;
	cvt.u64.u32 	%rd484, %r203;
	cvt.u64.u32 	%rd485, %r636;
	add.s64 	%rd486, %rd485, %rd484;
	shl.b64 	%rd487, %rd486, 3;
	add.s64 	%rd48, %rd7, %rd487;
	ld.global.f64 	%fd456, [%rd48+8];
	st.local.f64 	[%rd13], %fd456;
	cvta.global.u64 	%rd489, %rd481;
	{ // callseq 100, 0
	.param .b64 param0;
	st.param.b64 	[param0], %rd489;
	.param .b64 param1;
	st.param.b64 	[param1], %rd483;
	.param .b32 retval0;
	call.uni (retval0), 
	vprintf, 
	(
	param0, 
	param1
	);
	ld.param.b32 	%r552, [retval0];
	} // callseq 100
	@%p147 bra 	$L__BB3_207;
	ld.global.f64 	%fd457, [%rd48+16];
	st.local.f64 	[%rd13], %fd457;
	cvta.global.u64 	%rd492, %rd481;
	{ // callseq 101, 0
	.param .b64 param0;
	st.param.b64 	[param0], %rd492;
	.param .b64 param1;
	st.param.b64 	[param1], %rd483;
	.param .b32 retval0;
	call.uni (retval0), 
	vprintf, 
	(
	param0, 
	param1
	);
	ld.param.b32 	%r554, [retval0];
	} // callseq 101
$L__BB3_207:
	cvta.global.u64 	%rd495, %rd494;
	{ // callseq 102, 0
	.param .b64 param0;
	st.param.b64 	[param0], %rd495;
	.param .b64 param1;
	st.param.b64 	[param1], 0;
	.param .b32 retval0;
	call.uni (retval0), 
	vprintf, 
	(
	param0, 
	param1
	);
	ld.param.b32 	%r556, [retval0];
	} // callseq 102
	add.s32 	%r633, %r633, 1;
	setp.ne.s32 	%p148, %r633, %r214;
	@%p148 bra 	$L__BB3_194;
$L__BB3_208:
	mov.u64 	%rd496, $str$7;
	cvta.global.u64 	%rd497, %rd496;
	{ // callseq 103, 0
	.param .b64 param0;
	st.param.b64 	[param0], %rd497;
	.param .b64 param1;
	st.param.b64 	[param1], 0;
	.param .b32 retval0;
	call.uni (retval0), 
	vprintf, 
	(
	param0, 
	param1
	);
	ld.param.b32 	%r558, [retval0];
	} // callseq 103
	ld.global.u32 	%r560, [%rd11];
	setp.lt.s32 	%p149, %r560, 1;
	@%p149 bra 	$L__BB3_211;
	mov.b32 	%r638, 0;
	mov.u64 	%rd500, $str$5;
	add.u64 	%rd502, %SP, 0;
$L__BB3_210:
	mul.wide.u32 	%rd498, %r638, 8;
	add.s64 	%rd499, %rd10, %rd498;
	ld.global.f64 	%fd458, [%rd499];
	st.local.f64 	[%rd13], %fd458;
	cvta.global.u64 	%rd501, %rd500;
	{ // callseq 104, 0
	.param .b64 param0;
	st.param.b64 	[param0], %rd501;
	.param .b64 param1;
	st.param.b64 	[param1], %rd502;
	.param .b32 retval0;
	call.uni (retval0), 
	vprintf, 
	(
	param0, 
	param1
	);
	ld.param.b32 	%r562, [retval0];
	} // callseq 104
	add.s32 	%r638, %r638, 1;
	ld.global.u32 	%r564, [%rd11];
	setp.lt.s32 	%p150, %r638, %r564;
	@%p150 bra 	$L__BB3_210;
$L__BB3_211:
	ret;

}
	// .globl	_ZN6thrust24THRUST_300001_SM_1000_NS8cuda_cub4core6detail13_kernel_agentINS1_8__reduce11ReduceAgentINS0_12zip_iteratorIN4cuda3std3__45tupleIJNS0_10device_ptrIiEENS0_17counting_iteratorIlNS0_11use_defaultESF_SF_EEEEEEEPNSB_IJilEEESJ_iNS1_9__extrema9arg_max_fIilNSA_4lessIiEEEEEEJSI_SK_iSP_EEEvDpT0_
.visible .entry _ZN6thrust24THRUST_300001_SM_1000_NS8cuda_cub4core6detail13_kernel_agentINS1_8__reduce11ReduceAgentINS0_12zip_iteratorIN4cuda3std3__45tupleIJNS0_10device_ptrIiEENS0_17counting_iteratorIlNS0_11use_defaultESF_SF_EEEEEEEPNSB_IJilEEESJ_iNS1_9__extrema9arg_max_fIilNSA_4lessIiEEEEEEJSI_SK_iSP_EEEvDpT0_(
	.param .align 8 .b8 _ZN6thrust24THRUST_300001_SM_1000_NS8cuda_cub4core6detail13_kernel_agentINS1_8__reduce11ReduceAgentINS0_12zip_iteratorIN4cuda3std3__45tupleIJNS0_10device_ptrIiEENS0_17counting_iteratorIlNS0_11use_defaultESF_SF_EEEEEEEPNSB_IJilEEESJ_iNS1_9__extrema9arg_max_fIilNSA_4lessIiEEEEEEJSI_SK_iSP_EEEvDpT0__param_0[16],
	.param .u64 .ptr .align 1 _ZN6thrust24THRUST_300001_SM_1000_NS8cuda_cub4core6detail13_kernel_agentINS1_8__reduce11ReduceAgentINS0_12zip_iteratorIN4cuda3std3__45tupleIJNS0_10device_ptrIiEENS0_17counting_iteratorIlNS0_11use_defaultESF_SF_EEEEEEEPNSB_IJilEEESJ_iNS1_9__extrema9arg_max_fIilNSA_4lessIiEEEEEEJSI_SK_iSP_EEEvDpT0__param_1,
	.param .u32 _ZN6thrust24THRUST_300001_SM_1000_NS8cuda_cub4core6detail13_kernel_agentINS1_8__reduce11ReduceAgentINS0_12zip_iteratorIN4cuda3std3__45tupleIJNS0_10device_ptrIiEENS0_17counting_iteratorIlNS0_11use_defaultESF_SF_EEEEEEEPNSB_IJilEEESJ_iNS1_9__extrema9arg_max_fIilNSA_4lessIiEEEEEEJSI_SK_iSP_EEEvDpT0__param_2,
	.param .align 1 .b8 _ZN6thrust24THRUST_300001_SM_1000_NS8cuda_cub4core6detail13_kernel_agentINS1_8__reduce11ReduceAgentINS0_12zip_iteratorIN4cuda3std3__45tupleIJNS0_10device_ptrIiEENS0_17counting_iteratorIlNS0_11use_defaultESF_SF_EEEEEEEPNSB_IJilEEESJ_iNS1_9__extrema9arg_max_fIilNSA_4lessIiEEEEEEJSI_SK_iSP_EEEvDpT0__param_3[1]
)
.maxntid 256
{
	.reg .pred 	%p<213>;
	.reg .b32 	%r<641>;
	.reg .b64 	%rd<305>;

	ld.param.u64 	%rd195, [_ZN6thrust24THRUST_300001_SM_1000_NS8cuda_cub4core6detail13_kernel_agentINS1_8__reduce11ReduceAgentINS0_12zip_iteratorIN4cuda3std3__45tupleIJNS0_10device_ptrIiEENS0_17counting_iteratorIlNS0_11use_defaultESF_SF_EEEEEEEPNSB_IJilEEESJ_iNS1_9__extrema9arg_max_fIilNSA_4lessIiEEEEEEJSI_SK_iSP_EEEvDpT0__param_0+8];
	ld.param.u64 	%rd194, [_ZN6thrust24THRUST_300001_SM_1000_NS8cuda_cub4core6detail13_kernel_agentINS1_8__reduce11ReduceAgentINS0_12zip_iteratorIN4cuda3std3__45tupleIJNS0_10device_ptrIiEENS0_17counting_iteratorIlNS0_11use_defaultESF_SF_EEEEEEEPNSB_IJilEEESJ_iNS1_9__extrema9arg_max_fIilNSA_4lessIiEEEEEEJSI_SK_iSP_EEEvDpT0__param_0];
	ld.param.u32 	%r205, [_ZN6thrust24THRUST_300001_SM_1000_NS8cuda_cub4core6detail13_kernel_agentINS1_8__reduce11ReduceAgentINS0_12zip_iteratorIN4cuda3std3__45tupleIJNS0_10device_ptrIiEENS0_17counting_iteratorIlNS0_11use_defaultESF_SF_EEEEEEEPNSB_IJilEEESJ_iNS1_9__extrema9arg_max_fIilNSA_4lessIiEEEEEEJSI_SK_iSP_EEEvDpT0__param_2];
	setp.eq.s32 	%p1, %r205, 0;
	@%p1 bra 	$L__BB4_206;
	cvta.to.global.u64 	%rd1, %rd194;
	setp.gt.s32 	%p2, %r205, 1279;
	@%p2 bra 	$L__BB4_122;
	mov.u32 	%r1, %tid.x;
	setp.ge.s32 	%p96, %r1, %r205;
	mov.b32 	%r580, 0;
	mov.b64 	%rd246, 0;
	mov.u32 	%r572, %r1;
	@%p96 bra 	$L__BB4_4;
	cvt.u64.u32 	%rd222, %r1;
	mul.wide.u32 	%rd223, %r1, 4;
	add.s64 	%rd224, %rd1, %rd223;
	add.s64 	%rd246, %rd195, %rd222;
	ld.global.u32 	%r580, [%rd224];
	add.s32 	%r572, %r1, 256;
$L__BB4_4:
	setp.ge.s32 	%p97, %r572, %r205;
	@%p97 bra 	$L__BB4_26;
	not.b32 	%r338, %r572;
	add.s32 	%r6, %r205, %r338;
	and.b32  	%r339, %r6, 768;
	setp.eq.s32 	%p98, %r339, 768;
	@%p98 bra 	$L__BB4_11;
	cvt.u64.u32 	%rd226, %r572;
	add.s64 	%rd237, %rd195, %rd226;
	mul.wide.u32 	%rd227, %r572, 4;
	add.s64 	%rd236, %rd1, %rd227;
	shr.u32 	%r340, %r6, 8;
	add.s32 	%r341, %r340, 1;
	and.b32  	%r342, %r341, 3;
	neg.s32 	%r568, %r342;
$L__BB4_7:
	.pragma "nounroll";
	mov.u64 	%rd9, %rd246;
	mov.u32 	%r10, %r580;
	ld.global.u32 	%r11, [%rd236];
	setp.lt.s32 	%p99, %r10, %r11;
	mov.u64 	%rd246, %rd237;
	mov.u32 	%r580, %r11;
	@%p99 bra 	$L__BB4_10;
	setp.lt.s32 	%p100, %r11, %r10;
	mov.u64 	%rd246, %rd9;
	mov.u32 	%r580, %r10;
	@%p100 bra 	$L__BB4_10;
	setp.lt.s64 	%p101, %rd9, %rd237;
	min.s64 	%rd246, %rd9, %rd237;
	selp.b32 	%r580, %r10, %r11, %p101;
$L__BB4_10:
	add.s32 	%r572, %r572, 256;
	add.s64 	%rd237, %rd237, 256;
	add.s64 	%rd236, %rd236, 1024;
	add.s32 	%r568, %r568, 1;
	setp.ne.s32 	%p102, %r568, 0;
	@%p102 bra 	$L__BB4_7;
$L__BB4_11:
	setp.lt.u32 	%p103, %r6, 768;
	@%p103 bra 	$L__BB4_26;
	add.s32 	%r575, %r572, 512;
$L__BB4_13:
	mov.u32 	%r20, %r575;
	add.s32 	%r343, %r20, -512;
	cvt.s64.s32 	%rd228, %r343;
	mul.wide.s32 	%rd229, %r343, 4;
	add.s64 	%rd17, %rd1, %rd229;
	add.s64 	%rd18, %rd195, %rd228;
	ld.global.u32 	%r22, [%rd17];
	setp.lt.s32 	%p104, %r580, %r22;
	mov.u64 	%rd243, %rd18;
	mov.u32 	%r577, %r22;
	@%p104 bra 	$L__BB4_16;
	setp.lt.s32 	%p105, %r22, %r580;
	mov.u64 	%rd243, %rd246;
	mov.u32 	%r577, %r580;
	@%p105 bra 	$L__BB4_16;
	setp.lt.s64 	%p106, %rd246, %rd18;
	min.s64 	%rd243, %rd246, %rd18;
	selp.b32 	%r577, %r580, %r22, %p106;
$L__BB4_16:
	add.s32 	%r344, %r20, -256;
	cvt.s64.s32 	%rd230, %r344;
	add.s64 	%rd21, %rd195, %rd230;
	ld.global.u32 	%r25, [%rd17+1024];
	setp.lt.s32 	%p107, %r577, %r25;
	mov.u64 	%rd244, %rd21;
	mov.u32 	%r578, %r25;
	@%p107 bra 	$L__BB4_19;
	setp.lt.s32 	%p108, %r25, %r577;
	mov.u64 	%rd244, %rd243;
	mov.u32 	%r578, %r577;
	@%p108 bra 	$L__BB4_19;
	setp.lt.s64 	%p109, %rd243, %rd21;
	min.s64 	%rd244, %rd243, %rd21;
	selp.b32 	%r578, %r577, %r25, %p109;
$L__BB4_19:
	cvt.s64.s32 	%rd231, %r20;
	add.s64 	%rd24, %rd195, %rd231;
	ld.global.u32 	%r28, [%rd17+2048];
	setp.lt.s32 	%p110, %r578, %r28;
	mov.u64 	%rd245, %rd24;
	mov.u32 	%r579, %r28;
	@%p110 bra 	$L__BB4_22;
	setp.lt.s32 	%p111, %r28, %r578;
	mov.u64 	%rd245, %rd244;
	mov.u32 	%r579, %r578;
	@%p111 bra 	$L__BB4_22;
	setp.lt.s64 	%p112, %rd244, %rd24;
	min.s64 	%rd245, %rd244, %rd24;
	selp.b32 	%r579, %r578, %r28, %p112;
$L__BB4_22:
	add.s32 	%r345, %r20, 256;
	cvt.s64.s32 	%rd232, %r345;
	add.s64 	%rd27, %rd195, %rd232;
	ld.global.u32 	%r31, [%rd17+3072];
	setp.lt.s32 	%p113, %r579, %r31;
	mov.u64 	%rd246, %rd27;
	mov.u32 	%r580, %r31;
	@%p113 bra 	$L__BB4_25;
	setp.lt.s32 	%p114, %r31, %r579;
	mov.u64 	%rd246, %rd245;
	mov.u32 	%r580, %r579;
	@%p114 bra 	$L__BB4_25;
	setp.lt.s64 	%p115, %rd245, %rd27;
	min.s64 	%rd246, %rd245, %rd27;
	selp.b32 	%r580, %r579, %r31, %p115;
$L__BB4_25:
	add.s32 	%r575, %r20, 1024;
	add.s32 	%r346, %r20, 512;
	setp.lt.s32 	%p116, %r346, %r205;
	@%p116 bra 	$L__BB4_13;
$L__BB4_26:
	setp.lt.s32 	%p117, %r205, 256;
	@%p117 bra 	$L__BB4_71;
	// begin inline asm
	mov.u32 %r460, %laneid;
	// end inline asm
	mov.b32 	%r478, 1;
	mov.b32 	%r479, 31;
	mov.b32 	%r480, -1;
	// begin inline asm
	shfl.sync.down.b32 %r461, %r580, %r478, %r479, %r480;
	// end inline asm
	// begin inline asm
	shfl.sync.down.b32 %r466, %r467, %r478, %r479, %r480;
	// end inline asm
	mov.b64 	{%r472, %r477}, %rd246;
	// begin inline asm
	shfl.sync.down.b32 %r471, %r472, %r478, %r479, %r480;
	// end inline asm
	// begin inline asm
	shfl.sync.down.b32 %r476, %r477, %r478, %r479, %r480;
	// end inline asm
	mov.b64 	%rd31, {%r471, %r476};
	setp.gt.s32 	%p169, %r460, 30;
	mov.u64 	%rd248, %rd246;
	mov.u32 	%r582, %r580;
	@%p169 bra 	$L__BB4_31;
	setp.lt.s32 	%p170, %r580, %r461;
	mov.u64 	%rd248, %rd31;
	mov.u32 	%r582, %r461;
	@%p170 bra 	$L__BB4_31;
	setp.lt.s32 	%p171, %r461, %r580;
	mov.u64 	%rd248, %rd246;
	mov.u32 	%r582, %r580;
	@%p171 bra 	$L__BB4_31;
	setp.lt.s64 	%p172, %rd246, %rd31;
	min.s64 	%rd248, %rd246, %rd31;
	selp.b32 	%r582, %r580, %r461, %p172;
$L__BB4_31:
	mov.b32 	%r498, 2;
	mov.b32 	%r499, 31;
	mov.b32 	%r500, -1;
	// begin inline asm
	shfl.sync.down.b32 %r481, %r582, %r498, %r499, %r500;
	// end inline asm
	// begin inline asm
	shfl.sync.down.b32 %r486, %r487, %r498, %r499, %r500;
	// end inline asm
	mov.b64 	{%r492, %r497}, %rd248;
	// begin inline asm
	shfl.sync.down.b32 %r491, %r492, %r498, %r499, %r500;
	// end inline asm
	// begin inline asm
	shfl.sync.down.b32 %r496, %r497, %r498, %r499, %r500;
	// end inline asm
	mov.b64 	%rd34, {%r491, %r496};
	setp.gt.s32 	%p173, %r460, 29;
	mov.u64 	%rd249, %rd248;
	mov.u32 	%r583, %r582;
	@%p173 bra 	$L__BB4_35;
	setp.lt.s32 	%p174, %r582, %r481;
	mov.u64 	%rd249, %rd34;
	mov.u32 	%r583, %r481;
	@%p174 bra 	$L__BB4_35;
	setp.lt.s32 	%p175, %r481, %r582;
	mov.u64 	%rd249, %rd248;
	mov.u32 	%r583, %r582;
	@%p175 bra 	$L__BB4_35;
	setp.lt.s64 	%p176, %rd248, %rd34;
	min.s64 	%rd249, %rd248, %rd34;
	selp.b32 	%r583, %r582, %r481, %p176;
$L__BB4_35:
	mov.b32 	%r518, 4;
	mov.b32 	%r519, 31;
	mov.b32 	%r520, -1;
	// begin inline asm
	shfl.sync.down.b32 %r501, %r583, %r518, %r519, %r520;
	// end inline asm
	// begin inline asm
	shfl.sync.down.b32 %r506, %r507, %r518, %r519, %r520;
	// end inline asm
	mov.b64 	{%r512, %r517}, %rd249;
	// begin inline asm
	shfl.sync.down.b32 %r511, %r512, %r518, %r519, %r520;
	// end inline asm
	// begin inline asm
	shfl.sync.down.b32 %r516, %r517, %r518, %r519, %r520;
	// end inline asm
	mov.b64 	%rd37, {%r511, %r516};
	setp.gt.s32 	%p177, %r460, 27;
	mov.u64 	%rd250, %rd249;
	mov.u32 	%r584, %r583;
	@%p177 bra 	$L__BB4_39;
	setp.lt.s32 	%p178, %r583, %r501;
	mov.u64 	%rd250, %rd37;
	mov.u32 	%r584, %r501;
	@%p178 bra 	$L__BB4_39;
	setp.lt.s32 	%p179, %r501, %r583;
	mov.u64 	%rd250, %rd249;
	mov.u32 	%r584, %r583;
	@%p179 bra 	$L__BB4_39;
	setp.lt.s64 	%p180, %rd249, %rd37;
	min.s64 	%rd250, %rd249, %rd37;
	selp.b32 	%r584, %r583, %r501, %p180;
$L__BB4_39:
	mov.b32 	%r538, 8;
	mov.b32 	%r539, 31;
	mov.b32 	%r540, -1;
	// begin inline asm
	shfl.sync.down.b32 %r521, %r584, %r538, %r539, %r540;
	// end inline asm
	// begin inline asm
	shfl.sync.down.b32 %r526, %r527, %r538, %r539, %r540;
	// end inline asm
	mov.b64 	{%r532, %r537}, %rd250;
	// begin inline asm
	shfl.sync.down.b32 %r531, %r532, %r538, %r539, %r540;
	// end inline asm
	// begin inline asm
	shfl.sync.down.b32 %r536, %r537, %r538, %r539, %r540;
	// end inline asm
	mov.b64 	%rd40, {%r531, %r536};
	setp.gt.s32 	%p181, %r460, 23;
	mov.u64 	%rd251, %rd250;
	mov.u32 	%r585, %r584;
	@%p181 bra 	$L__BB4_43;
	setp.lt.s32 	%p182, %r584, %r521;
	mov.u64 	%rd251, %rd40;
	mov.u32 	%r585, %r521;
	@%p182 bra 	$L__BB4_43;
	setp.lt.s32 	%p183, %r521, %r584;
	mov.u64 	%rd251, %rd250;
	mov.u32 	%r585, %r584;
	@%p183 bra 	$L__BB4_43;
	setp.lt.s64 	%p184, %rd250, %rd40;
	min.s64 	%rd251, %rd250, %rd40;
	selp.b32 	%r585, %r584, %r521, %p184;
$L__BB4_43:
	mov.b32 	%r558, 16;
	mov.b32 	%r559, 31;
	mov.b32 	%r560, -1;
	// begin inline asm
	shfl.sync.down.b32 %r541, %r585, %r558, %r559, %r560;
	// end inline asm
	// begin inline asm
	shfl.sync.down.b32 %r546, %r547, %r558, %r559, %r560;
	// end inline asm
	mov.b64 	{%r552, %r557}, %rd251;
	// begin inline asm
	shfl.sync.down.b32 %r551, %r552, %r558, %r559, %r560;
	// end inline asm
	// begin inline asm
	shfl.sync.down.b32 %r556, %r557, %r558, %r559, %r560;
	// end inline asm
	mov.b64 	%rd43, {%r551, %r556};
	setp.gt.s32 	%p185, %r460, 15;
	mov.u64 	%rd304, %rd251;
	mov.u32 	%r640, %r585;
	@%p185 bra 	$L__BB4_47;
	setp.lt.s32 	%p186, %r585, %r541;
	mov.u64 	%rd304, %rd43;
	mov.u32 	%r640, %r541;
	@%p186 bra 	$L__BB4_47;
	setp.lt.s32 	%p187, %r541, %r585;
	mov.u64 	%rd304, %rd251;
	mov.u32 	%r640, %r585;
	@%p187 bra 	$L__BB4_47;
	setp.lt.s64 	%p188, %rd251, %rd43;
	min.s64 	%rd304, %rd251, %rd43;
	selp.b32 	%r640, %r585, %r541, %p188;
$L__BB4_47:
	setp.ne.s32 	%p189, %r460, 0;
	@%p189 bra 	$L__BB4_49;
	shr.u32 	%r561, %r1, 1;
	and.b32  	%r562, %r561, 496;
	mov.u32 	%r563, _ZN6thrust24THRUST_300001_SM_1000_NS8cuda_cub4core6detail5shmemE;
	add.s32 	%r564, %r563, %r562;
	st.shared.u32 	[%r564+8], %r640;
	st.shared.u64 	[%r564+16], %rd304;
$L__BB4_49:
	bar.sync 	0;
	setp.ne.s32 	%p190, %r1, 0;
	@%p190 bra 	$L__BB4_204;
	ld.shared.u32 	%r52, [_ZN6thrust24THRUST_300001_SM_1000_NS8cuda_cub4core6detail5shmemE+24];
	ld.shared.u64 	%rd46, [_ZN6thrust24THRUST_300001_SM_1000_NS8cuda_cub4core6detail5shmemE+32];
	setp.lt.s32 	%p191, %r640, %r52;
	mov.u64 	%rd253, %rd46;
	mov.u32 	%r587, %r52;
	@%p191 bra 	$L__BB4_53;
	setp.lt.s32 	%p192, %r52, %r640;
	mov.u64 	%rd253, %rd304;
	mov.u32 	%r587, %r640;
	@%p192 bra 	$L__BB4_53;
	setp.lt.s64 	%p193, %rd304, %rd46;
	min.s64 	%rd253, %rd304, %rd46;
	selp.b32 	%r587, %r640, %r52, %p193;
$L__BB4_53:
	ld.shared.u32 	%r55, [_ZN6thrust24THRUST_300001_SM_1000_NS8cuda_cub4core6detail5shmemE+40];
	ld.shared.u64 	%rd49, [_ZN6thrust24THRUST_300001_SM_1000_NS8cuda_cub4core6detail5shmemE+48];
	setp.lt.s32 	%p194, %r587, %r55;
	mov.u64 	%rd254, %rd49;
	mov.u32 	%r588, %r55;
	@%p194 bra 	$L__BB4_56;
	setp.lt.s32 	%p195, %r55, %r587;
	mov.u64 	%rd254, %rd253;
	mov.u32 	%r588, %r587;
	@%p195 bra 	$L__BB4_56;
	setp.lt.s64 	%p196, %rd253, %rd49;
	min.s64 	%rd254, %rd253, %rd49;
	selp.b32 	%r588, %r587, %r55, %p196;
$L__BB4_56:
	ld.shared.u32 	%r58, [_ZN6thrust24THRUST_300001_SM_1000_NS8cuda_cub4core6detail5shmemE+56];
	ld.shared.u64 	%rd52, [_ZN6thrust24THRUST_300001_SM_1000_NS8cuda_cub4core6detail5shmemE+64];
	setp.lt.s32 	%p197, %r588, %r58;
	mov.u64 	%rd255, %rd52;
	mov.u32 	%r589, %r58;
	@%p197 bra 	$L__BB4_59;
	setp.lt.s32 	%p198, %r58, %r588;
	mov.u64 	%rd255, %rd254;
	mov.u32 	%r589, %r588;
	@%p198 bra 	$L__BB4_59;
	setp.lt.s64 	%p199, %rd254, %rd52;
	min.s64 	%rd255, %rd254, %rd52;
	selp.b32 	%r589, %r588, %r58, %p199;
$L__BB4_59:
	ld.shared.u32 	%r61, [_ZN6thrust24THRUST_300001_SM_1000_NS8cuda_cub4core6detail5shmemE+72];
	ld.shared.u64 	%rd55, [_ZN6thrust24THRUST_300001_SM_1000_NS8cuda_cub4core6detail5shmemE+80];
	setp.lt.s32 	%p200, %r589, %r61;
	mov.u64 	%rd256, %rd55;
	mov.u32 	%r590, %r61;
	@%p200 bra 	$L__BB4_62;
	setp.lt.s32 	%p201, %r61, %r589;
	mov.u64 	%rd256, %rd255;
	mov.u32 	%r590, %r589;
	@%p201 bra 	$L__BB4_62;
	setp.lt.s64 	%p202, %rd255, %rd55;
	min.s64 	%rd256, %rd255, %rd55;
	selp.b32 	%r590, %r589, %r61, %p202;
$L__BB4_62:
	ld.shared.u32 	%r64, [_ZN6thrust24THRUST_300001_SM_1000_NS8cuda_cub4core6detail5shmemE+88];
	ld.shared.u64 	%rd58, [_ZN6thrust24THRUST_300001_SM_1000_NS8cuda_cub4core6detail5shmemE+96];
	setp.lt.s32 	%p203, %r590, %r64;
	mov.u64 	%rd257, %rd58;
	mov.u32 	%r591, %r64;
	@%p203 bra 	$L__BB4_65;
	setp.lt.s32 	%p204, %r64, %r590;
	mov.u64 	%rd257, %rd256;
	mov.u32 	%r591, %r590;
	@%p204 bra 	$L__BB4_65;
	setp.lt.s64 	%p205, %rd256, %rd58;
	min.s64 	%rd257, %rd256, %rd58;
	selp.b32 	%r591, %r590, %r64, %p205;
$L__BB4_65:
	ld.shared.u32 	%r67, [_ZN6thrust24THRUST_300001_SM_1000_NS8cuda_cub4core6detail5shmemE+104];
	ld.shared.u64 	%rd61, [_ZN6thrust24THRUST_300001_SM_1000_NS8cuda_cub4core6detail5shmemE+112];
	setp.lt.s32 	%p206, %r591, %r67;
	mov.u64 	%rd258, %rd61;
	mov.u32 	%r592, %r67;
	@%p206 bra 	$L__BB4_68;
	setp.lt.s32 	%p207, %r67, %r591;
	mov.u64 	%rd258, %rd257;
	mov.u32 	%r592, %r591;
	@%p207 bra 	$L__BB4_68;
	setp.lt.s64 	%p208, %rd257, %rd61;
	min.s64 	%rd258, %rd257, %rd61;
	selp.b32 	%r592, %r591, %r67, %p208;
$L__BB4_68:
	ld.shared.u32 	%r70, [_ZN6thrust24THRUST_300001_SM_1000_NS8cuda_cub4core6detail5shmemE+120];
	ld.shared.u64 	%rd64, [_ZN6thrust24THRUST_300001_SM_1000_NS8cuda_cub4core6detail5shmemE+128];
	setp.lt.s32 	%p209, %r592, %r70;
	mov.u32 	%r640, %r70;
	mov.u64 	%rd304, %rd64;
	@%p209 bra 	$L__BB4_204;
	setp.lt.s32 	%p210, %r70, %r592;
	mov.u32 	%r640, %r592;
	mov.u64 	%rd304, %rd258;
	@%p210 bra 	$L__BB4_204;
	setp.lt.s64 	%p211, %rd258, %rd64;
	min.s64 	%rd304, %rd258, %rd64;
	selp.b32 	%r640, %r592, %r70, %p211;
	bra.uni 	$L__BB4_204;
$L__BB4_71:
	// begin inline asm
	mov.u32 %r347, %laneid;
	// end inline asm
	and.b32  	%r368, %r1, 992;
	add.s32 	%r369, %r368, 32;
	setp.gt.s32 	%p118, %r369, %r205;
	not.b32 	%r370, %r368;
	add.s32 	%r371, %r205, %r370;
	selp.b32 	%r366, %r371, 31, %p118;
	mov.b32 	%r365, 1;
	mov.b32 	%r367, -1;
	// begin inline asm
	shfl.sync.down.b32 %r348, %r580, %r365, %r366, %r367;
	// end inline asm
	// begin inline asm
	shfl.sync.down.b32 %r353, %r354, %r365, %r366, %r367;
	// end inline asm
	mov.b64 	{%r359, %r364}, %rd246;
	// begin inline asm
	shfl.sync.down.b32 %r358, %r359, %r365, %r366, %r367;
	// end inline asm
	// begin inline asm
	shfl.sync.down.b32 %r363, %r364, %r365, %r366, %r367;
	// end inline asm
	mov.b64 	%rd66, {%r358, %r363};
	setp.ge.s32 	%p119, %r347, %r366;
	mov.u32 	%r593, %r580;
	mov.u64 	%rd259, %rd246;
	@%p119 bra 	$L__BB4_75;
	setp.lt.s32 	%p120, %r580, %r348;
	mov.u32 	%r593, %r348;
	mov.u64 	%rd259, %rd66;
	@%p120 bra 	$L__BB4_75;
	setp.lt.s32 	%p121, %r348, %r580;
	mov.u32 	%r593, %r580;
	mov.u64 	%rd259, %rd246;
	@%p121 bra 	$L__BB4_75;
	setp.lt.s64 	%p122, %rd246, %rd66;
	selp.b32 	%r593, %r580, %r348, %p122;
	min.s64 	%rd259, %rd246, %rd66;
$L__BB4_75:
	mov.b32 	%r389, 2;
	mov.b32 	%r391, -1;
	// begin inline asm
	shfl.sync.down.b32 %r372, %r593, %r389, %r366, %r391;
	// end inline asm
	// begin inline asm
	shfl.sync.down.b32 %r377, %r378, %r389, %r366, %r391;
	// end inline asm
	mov.b64 	{%r383, %r388}, %rd259;
	// begin inline asm
	shfl.sync.down.b32 %r382, %r383, %r389, %r366, %r391;
	// end inline asm
	// begin inline asm
	shfl.sync.down.b32 %r387, %r388, %r389, %r366, %r391;
	// end inline asm
	mov.b64 	%rd69, {%r382, %r387};
	add.s32 	%r392, %r347, 2;
	setp.gt.s32 	%p123, %r392, %r366;
	mov.u32 	%r594, %r593;
	mov.u64 	%rd260, %rd259;
	@%p123 bra 	$L__BB4_79;
	setp.lt.s32 	%p124, %r593, %r372;
	mov.u32 	%r594, %r372;
	mov.u64 	%rd260, %rd69;
	@%p124 bra 	$L__BB4_79;
	setp.lt.s32 	%p125, %r372, %r593;
	mov.u32 	%r594, %r593;
	mov.u64 	%rd260, %rd259;
	@%p125 bra 	$L__BB4_79;
	setp.lt.s64 	%p126, %rd259, %rd69;
	selp.b32 	%r594, %r593, %r372, %p126;
	min.s64 	%rd260, %rd259, %rd69;
$L__BB4_79:
	mov.b32 	%r410, 4;
	mov.b32 	%r412, -1;
	// begin inline asm
	shfl.sync.down.b32 %r393, %r594, %r410, %r366, %r412;
	// end inline asm
	// begin inline asm
	shfl.sync.down.b32 %r398, %r399, %r410, %r366, %r412;
	// end inline asm
	mov.b64 	{%r404, %r409}, %rd260;
	// begin inline asm
	shfl.sync.down.b32 %r403, %r404, %r410, %r366, %r412;
	// end inline asm
	// begin inline asm
	shfl.sync.down.b32 %r408, %r409, %r410, %r366, %r412;
	// end inline asm
	mov.b64 	%rd72, {%r403, %r408};
	add.s32 	%r413, %r347, 4;
	setp.gt.s32 	%p127, %r413, %r366;
	mov.u32 	%r595, %r594;
	mov.u64 	%rd261, %rd260;
	@%p127 bra 	$L__BB4_83;
	setp.lt.s32 	%p128, %r594, %r393;
	mov.u32 	%r595, %r393;
	mov.u64 	%rd261, %rd72;
	@%p128 bra 	$L__BB4_83;
	setp.lt.s32 	%p129, %r393, %r594;
	mov.u32 	%r595, %r594;
	mov.u64 	%rd261, %rd260;
	@%p129 bra 	$L__BB4_83;
	setp.lt.s64 	%p130, %rd260, %rd72;
	selp.b32 	%r595, %r594, %r393, %p130;
	min.s64 	%rd261, %rd260, %rd72;
$L__BB4_83:
	mov.b32 	%r431, 8;
	mov.b32 	%r433, -1;
	// begin inline asm
	shfl.sync.down.b32 %r414, %r595, %r431, %r366, %r433;
	// end inline asm
	// begin inline asm
	shfl.sync.down.b32 %r419, %r420, %r431, %r366, %r433;
	// end inline asm
	mov.b64 	{%r425, %r430}, %rd261;
	// begin inline asm
	shfl.sync.down.b32 %r424, %r425, %r431, %r366, %r433;
	// end inline asm
	// begin inline asm
	shfl.sync.down.b32 %r429, %r430, %r431, %r366, %r433;
	// end inline asm
	mov.b64 	%rd75, {%r424, %r429};
	add.s32 	%r434, %r347, 8;
	setp.gt.s32 	%p131, %r434, %r366;
	mov.u32 	%r596, %r595;
	mov.u64 	%rd262, %rd261;
	@%p131 bra 	$L__BB4_87;
	setp.lt.s32 	%p132, %r595, %r414;
	mov.u32 	%r596, %r414;
	mov.u64 	%rd262, %rd75;
	@%p132 bra 	$L__BB4_87;
	setp.lt.s32 	%p133, %r414, %r595;
	mov.u32 	%r596, %r595;
	mov.u64 	%rd262, %rd261;
	@%p133 bra 	$L__BB4_87;
	setp.lt.s64 	%p134, %rd261, %rd75;
	selp.b32 	%r596, %r595, %r414, %p134;
	min.s64 	%rd262, %rd261, %rd75;
$L__BB4_87:
	mov.b32 	%r452, 16;
	mov.b32 	%r454, -1;
	// begin inline asm
	shfl.sync.down.b32 %r435, %r596, %r452, %r366, %r454;
	// end inline asm
	// begin inline asm
	shfl.sync.down.b32 %r440, %r441, %r452, %r366, %r454;
	// end inline asm
	mov.b64 	{%r446, %r451}, %rd262;
	// begin inline asm
	shfl.sync.down.b32 %r445, %r446, %r452, %r366, %r454;
	// end inline asm
	// begin inline asm
	shfl.sync.down.b32 %r450, %r451, %r452, %r366, %r454;
	// end inline asm
	mov.b64 	%rd78, {%r445, %r450};
	add.s32 	%r455, %r347, 16;
	setp.gt.s32 	%p135, %r455, %r366;
	mov.u32 	%r640, %r596;
	mov.u64 	%rd304, %rd262;
	@%p135 bra 	$L__BB4_91;
	setp.lt.s32 	%p136, %r596, %r435;
	mov.u32 	%r640, %r435;
	mov.u64 	%rd304, %rd78;
	@%p136 bra 	$L__BB4_91;
	setp.lt.s32 	%p137, %r435, %r596;
	mov.u32 	%r640, %r596;
	mov.u64 	%rd304, %rd262;
	@%p137 bra 	$L__BB4_91;
	setp.lt.s64 	%p138, %rd262, %rd78;
	selp.b32 	%r640, %r596, %r435, %p138;
	min.s64 	%rd304, %rd262, %rd78;
$L__BB4_91:
	setp.ne.s32 	%p139, %r347, 0;
	@%p139 bra 	$L__BB4_93;
	shr.u32 	%r456, %r1, 1;
	and.b32  	%r457, %r456, 496;
	mov.u32 	%r458, _ZN6thrust24THRUST_300001_SM_1000_NS8cuda_cub4core6detail5shmemE;
	add.s32 	%r459, %r458, %r457;
	st.shared.u32 	[%r459+8], %r640;
	st.shared.u64 	[%r459+16], %rd304;
$L__BB4_93:
	bar.sync 	0;
	setp.ne.s32 	%p140, %r1, 0;
	@%p140 bra 	$L__BB4_204;
	setp.lt.s32 	%p141, %r205, 33;
	mov.u32 	%r598, %r640;
	mov.u64 	%rd264, %rd304;
	@%p141 bra 	$L__BB4_98;
	ld.shared.u32 	%r89, [_ZN6thrust24THRUST_300001_SM_1000_NS8cuda_cub4core6detail5shmemE+24];
	ld.shared.u64 	%rd81, [_ZN6thrust24THRUST_300001_SM_1000_NS8cuda_cub4core6detail5shmemE+32];
	setp.lt.s32 	%p142, %r640, %r89;
	mov.u32 	%r598, %r89;
	mov.u64 	%rd264, %rd81;
	@%p142 bra 	$L__BB4_98;
	setp.lt.s32 	%p143, %r89, %r640;
	mov.u32 	%r598, %r640;
	mov.u64 	%rd264, %rd304;
	@%p143 bra 	$L__BB4_98;
	setp.lt.s64 	%p144, %rd304, %rd81;
	selp.b32 	%r598, %r640, %r89, %p144;
	min.s64 	%rd264, %rd304, %rd81;
$L__BB4_98:
	setp.lt.s32 	%p145, %r205, 65;
	mov.u32 	%r599, %r598;
	mov.u64 	%rd265, %rd264;
	@%p145 bra 	$L__BB4_102;
	ld.shared.u32 	%r92, [_ZN6thrust24THRUST_300001_SM_1000_NS8cuda_cub4core6detail5shmemE+40];
	ld.shared.u64 	%rd84, [_ZN6thrust24THRUST_300001_SM_1000_NS8cuda_cub4core6detail5shmemE+48];
	setp.lt.s32 	%p146, %r598, %r92;
	mov.u32 	%r599, %r92;
	mov.u64 	%rd265, %rd84;
	@%p146 bra 	$L__BB4_102;
	setp.lt.s32 	%p147, %r92, %r598;
	mov.u32 	%r599, %r598;
	mov.u64 	%rd265, %rd264;
	@%p147 bra 	$L__BB4_102;
	setp.lt.s64 	%p148, %rd264, %rd84;
	selp.b32 	%r599, %r598, %r92, %p148;
	min.s64 	%rd265, %rd264, %rd84;
$L__BB4_102:
	setp.lt.s32 	%p149, %r205, 97;
	mov.u32 	%r600, %r599;
	mov.u64 	%rd266, %rd265;
	@%p149 bra 	$L__BB4_106;
	ld.shared.u32 	%r95, [_ZN6thrust24THRUST_300001_SM_1000_NS8cuda_cub4core6detail5shmemE+56];
	ld.shared.u64 	%rd87, [_ZN6thrust24THRUST_300001_SM_1000_NS8cuda_cub4core6detail5shmemE+64];
	setp.lt.s32 	%p150, %r599, %r95;
	mov.u32 	%r600, %r95;
	mov.u64 	%rd266, %rd87;
	@%p150 bra 	$L__BB4_106;
	setp.lt.s32 	%p151, %r95, %r599;
	mov.u32 	%r600, %r599;
	mov.u64 	%rd266, %rd265;
	@%p151 bra 	$L__BB4_106;
	setp.lt.s64 	%p152, %rd265, %rd87;
	selp.b32 	%r600, %r599, %r95, %p152;
	min.s64 	%rd266, %rd265, %rd87;
$L__BB4_106:
	setp.lt.s32 	%p153, %r205, 129;
	mov.u32 	%r601, %r600;
	mov.u64 	%rd267, %rd266;
	@%p153 bra 	$L__BB4_110;
	ld.shared.u32 	%r98, [_ZN6thrust24THRUST_300001_SM_1000_NS8cuda_cub4core6detail5shmemE+72];
	ld.shared.u64 	%rd90, [_ZN6thrust24THRUST_300001_SM_1000_NS8cuda_cub4core6detail5shmemE+80];
	setp.lt.s32 	%p154, %r600, %r98;
	mov.u32 	%r601, %r98;
	mov.u64 	%rd267, %rd90;
	@%p154 bra 	$L__BB4_110;
	setp.lt.s32 	%p155, %r98, %r600;
	mov.u32 	%r601, %r600;
	mov.u64 	%rd267, %rd266;
	@%p155 bra 	$L__BB4_110;
	setp.lt.s64 	%p156, %rd266, %rd90;
	selp.b32 	%r601, %r600, %r98, %p156;
	min.s64 	%rd267, %rd266, %rd90;
$L__BB4_110:
	setp.lt.s32 	%p157, %r205, 161;
	mov.u32 	%r602, %r601;
	mov.u64 	%rd268, %rd267;
	@%p157 bra 	$L__BB4_114;
	ld.shared.u32 	%r101, [_ZN6thrust24THRUST_300001_SM_1000_NS8cuda_cub4core6detail5shmemE+88];
	ld.shared.u64 	%rd93, [_ZN6thrust24THRUST_300001_SM_1000_NS8cuda_cub4core6detail5shmemE+96];
	setp.lt.s32 	%p158, %r601, %r101;
	mov.u32 	%r602, %r101;
	mov.u64 	%rd268, %rd93;
	@%p158 bra 	$L__BB4_114;
	setp.lt.s32 	%p159, %r101, %r601;
	mov.u32 	%r602, %r601;
	mov.u64 	%rd268, %rd267;
	@%p159 bra 	$L__BB4_114;
	setp.lt.s64 	%p160, %rd267, %rd93;
	selp.b32 	%r602, %r601, %r101, %p160;
	min.s64 	%rd268, %rd267, %rd93;
$L__BB4_114:
	setp.lt.s32 	%p161, %r205, 193;
	mov.u32 	%r603, %r602;
	mov.u64 	%rd269, %rd268;
	@%p161 bra 	$L__BB4_118;
	ld.shared.u32 	%r104, [_ZN6thrust24THRUST_300001_SM_1000_NS8cuda_cub4core6detail5shmemE+104];
	ld.shared.u64 	%rd96, [_ZN6thrust24THRUST_300001_SM_1000_NS8cuda_cub4core6detail5shmemE+112];
	setp.lt.s32 	%p162, %r602, %r104;
	mov.u32 	%r603, %r104;
	mov.u64 	%rd269, %rd96;
	@%p162 bra 	$L__BB4_118;
	setp.lt.s32 	%p163, %r104, %r602;
	mov.u32 	%r603, %r602;
	mov.u64 	%rd269, %rd268;
	@%p163 bra 	$L__BB4_118;
	setp.lt.s64 	%p164, %rd268, %rd96;
	selp.b32 	%r603, %r602, %r104, %p164;
	min.s64 	%rd269, %rd268, %rd96;
$L__BB4_118:
	setp.lt.s32 	%p165, %r205, 225;
	mov.u32 	%r640, %r603;
	mov.u64 	%rd304, %rd269;
	@%p165 bra 	$L__BB4_204;
	ld.shared.u32 	%r107, [_ZN6thrust24THRUST_300001_SM_1000_NS8cuda_cub4core6detail5shmemE+120];
	ld.shared.u64 	%rd99, [_ZN6thrust24THRUST_300001_SM_1000_NS8cuda_cub4core6detail5shmemE+128];
	setp.lt.s32 	%p166, %r603, %r107;
	mov.u32 	%r640, %r107;
	mov.u64 	%rd304, %rd99;
	@%p166 bra 	$L__BB4_204;
	setp.lt.s32 	%p167, %r107, %r603;
	mov.u32 	%r640, %r603;
	mov.u64 	%rd304, %rd269;
	@%p167 bra 	$L__BB4_204;
	setp.lt.s64 	%p168, %rd269, %rd99;
	selp.b32 	%r640, %r603, %r107, %p168;
	min.s64 	%rd304, %rd269, %rd99;
	bra.uni 	$L__BB4_204;
$L__BB4_122:
	mov.u32 	%r109, %tid.x;
	cvt.u64.u32 	%rd101, %r109;
	mul.wide.u32 	%rd197, %r109, 4;
	add.s64 	%rd102, %rd1, %rd197;
	ld.global.u32 	%r206, [%rd102];
	add.s32 	%r207, %r109, 256;
	cvt.u64.u32 	%rd198, %r207;
	ld.global.u32 	%r208, [%rd102+1024];
	add.s32 	%r209, %r109, 512;
	cvt.u64.u32 	%rd199, %r209;
	ld.global.u32 	%r210, [%rd102+2048];
	add.s32 	%r211, %r109, 768;
	cvt.u64.u32 	%rd200, %r211;
	ld.global.u32 	%r212, [%rd102+3072];
	or.b32  	%r213, %r109, 1024;
	cvt.u64.u32 	%rd103, %r213;
	add.s64 	%rd291, %rd195, %rd103;
	ld.global.u32 	%r627, [%rd102+4096];
	setp.lt.s32 	%p3, %r206, %r208;
	max.s32 	%r214, %r206, %r208;
	selp.b64 	%rd201, %rd198, %rd101, %p3;
	setp.lt.s32 	%p4, %r214, %r210;
	max.s32 	%r215, %r214, %r210;
	selp.b64 	%rd202, %rd199, %rd201, %p4;
	setp.lt.s32 	%p5, %r215, %r212;
	max.s32 	%r111, %r215, %r212;
	selp.b64 	%rd105, %rd200, %rd202, %p5;
	setp.lt.s32 	%p6, %r111, %r627;
	@%p6 bra 	$L__BB4_124;
	setp.lt.s32 	%p7, %r627, %r111;
	setp.lt.u64 	%p8, %rd105, %rd103;
	or.pred  	%p9, %p7, %p8;
	selp.b32 	%r627, %r111, %r627, %p9;
	add.s64 	%rd203, %rd195, %rd105;
	selp.b64 	%rd291, %rd203, %rd291, %p9;
$L__BB4_124:
	setp.lt.u32 	%p10, %r205, 2560;
	mov.b32 	%r613, 1280;
	@%p10 bra 	$L__BB4_137;
	mov.b32 	%r605, 1280;
	mov.u32 	%r606, %r627;
	mov.u64 	%rd271, %rd291;
$L__BB4_126:
	cvt.u64.u32 	%rd204, %r605;
	add.s64 	%rd205, %rd101, %rd204;
	mul.wide.u32 	%rd206, %r605, 4;
	add.s64 	%rd207, %rd102, %rd206;
	add.s64 	%rd272, %rd205, %rd195;
	ld.global.u32 	%r607, [%rd207];
	add.s64 	%rd273, %rd272, 256;
	ld.global.u32 	%r608, [%rd207+1024];
	add.s64 	%rd274, %rd272, 512;
	ld.global.u32 	%r609, [%rd207+2048];
	add.s64 	%rd275, %rd272, 768;
	ld.global.u32 	%r610, [%rd207+3072];
	add.s64 	%rd291, %rd272, 1024;
	ld.global.u32 	%r627, [%rd207+4096];
	setp.lt.s32 	%p11, %r606, %r607;
	@%p11 bra 	$L__BB4_128;
	setp.lt.s32 	%p12, %r607, %r606;
	setp.lt.s64 	%p13, %rd271, %rd272;
	or.pred  	%p14, %p12, %p13;
	selp.b32 	%r607, %r606, %r607, %p14;
	selp.b64 	%rd272, %rd271, %rd272, %p14;
$L__BB4_128:
	setp.lt.s32 	%p15, %r607, %r608;
	@%p15 bra 	$L__BB4_130;
	setp.lt.s32 	%p16, %r608, %r607;
	setp.lt.s64 	%p17, %rd272, %rd273;
	or.pred  	%p18, %p16, %p17;
	selp.b32 	%r608, %r607, %r608, %p18;
	selp.b64 	%rd273, %rd272, %rd273, %p18;
$L__BB4_130:
	setp.lt.s32 	%p19, %r608, %r609;
	@%p19 bra 	$L__BB4_132;
	setp.lt.s32 	%p20, %r609, %r608;
	setp.lt.s64 	%p21, %rd273, %rd274;
	or.pred  	%p22, %p20, %p21;
	selp.b32 	%r609, %r608, %r609, %p22;
	selp.b64 	%rd274, %rd273, %rd274, %p22;
$L__BB4_132:
	setp.lt.s32 	%p23, %r609, %r610;
	@%p23 bra 	$L__BB4_134;
	setp.lt.s32 	%p24, %r610, %r609;
	setp.lt.s64 	%p25, %rd274, %rd275;
	or.pred  	%p26, %p24, %p25;
	selp.b32 	%r610, %r609, %r610, %p26;
	selp.b64 	%rd275, %rd274, %rd275, %p26;
$L__BB4_134:
	setp.lt.s32 	%p27, %r610, %r627;
	@%p27 bra 	$L__BB4_136;
	setp.lt.s32 	%p28, %r627, %r610;
	setp.lt.s64 	%p29, %rd275, %rd291;
	or.pred  	%p30, %p28, %p29;
	selp.b32 	%r627, %r610, %r627, %p30;
	selp.b64 	%rd291, %rd275, %rd291, %p30;
$L__BB4_136:
	add.s32 	%r613, %r605, 1280;
	add.s32 	%r218, %r605, 2560;
	setp.le.s32 	%p31, %r218, %r205;
	mov.u32 	%r605, %r613;
	mov.u32 	%r606, %r627;
	mov.u64 	%rd271, %rd291;
	@%p31 bra 	$L__BB4_126;
$L__BB4_137:
	setp.le.s32 	%p32, %r205, %r613;
	@%p32 bra 	$L__BB4_160;
	sub.s32 	%r134, %r205, %r613;
	setp.ge.s32 	%p33, %r109, %r134;
	@%p33 bra 	$L__BB4_160;
	not.b32 	%r220, %r109;
	add.s32 	%r221, %r205, %r220;
	sub.s32 	%r135, %r221, %r613;
	and.b32  	%r222, %r135, 768;
	setp.eq.s32 	%p34, %r222, 768;
	mov.u32 	%r618, %r109;
	@%p34 bra 	$L__BB4_145;
	add.s32 	%r223, %r109, %r613;
	cvt.u64.u32 	%rd209, %r223;
	add.s64 	%rd279, %rd195, %rd209;
	mul.wide.u32 	%rd210, %r223, 4;
	add.s64 	%rd278, %rd1, %rd210;
	shr.u32 	%r224, %r135, 8;
	add.s32 	%r225, %r224, 1;
	and.b32  	%r226, %r225, 3;
	neg.s32 	%r614, %r226;
	mov.u32 	%r618, %r109;
$L__BB4_141:
	.pragma "nounroll";
	mov.u64 	%rd129, %rd291;
	mov.u32 	%r139, %r627;
	ld.global.u32 	%r140, [%rd278];
	setp.lt.s32 	%p35, %r139, %r140;
	mov.u32 	%r627, %r140;
	mov.u64 	%rd291, %rd279;
	@%p35 bra 	$L__BB4_144;
	setp.lt.s32 	%p36, %r140, %r139;
	mov.u32 	%r627, %r139;
	mov.u64 	%rd291, %rd129;
	@%p36 bra 	$L__BB4_144;
	setp.lt.s64 	%p37, %rd129, %rd279;
	selp.b32 	%r627, %r139, %r140, %p37;
	min.s64 	%rd291, %rd129, %rd279;
$L__BB4_144:
	add.s32 	%r618, %r618, 256;
	add.s64 	%rd279, %rd279, 256;
	add.s64 	%rd278, %rd278, 1024;
	add.s32 	%r614, %r614, 1;
	setp.ne.s32 	%p38, %r614, 0;
	@%p38 bra 	$L__BB4_141;
$L__BB4_145:
	setp.lt.u32 	%p39, %r135, 768;
	@%p39 bra 	$L__BB4_160;
	add.s32 	%r621, %r618, %r613;
	cvt.u64.u32 	%rd211, %r621;
	add.s64 	%rd286, %rd195, %rd211;
	cvt.u64.u32 	%rd212, %r618;
	cvt.u64.u32 	%rd213, %r613;
	add.s64 	%rd214, %rd212, %rd213;
	shl.b64 	%rd215, %rd214, 2;
	add.s64 	%rd216, %rd215, %rd1;
	add.s64 	%rd285, %rd216, 3072;
	mul.wide.u32 	%rd217, %r621, 4;
	add.s64 	%rd284, %rd1, %rd217;
	add.s32 	%r622, %r618, 512;
$L__BB4_147:
	mov.u32 	%r151, %r622;
	ld.global.u32 	%r153, [%rd284];
	setp.lt.s32 	%p40, %r627, %r153;
	mov.u32 	%r624, %r153;
	mov.u64 	%rd288, %rd286;
	@%p40 bra 	$L__BB4_150;
	setp.lt.s32 	%p41, %r153, %r627;
	mov.u32 	%r624, %r627;
	mov.u64 	%rd288, %rd291;
	@%p41 bra 	$L__BB4_150;
	setp.lt.s64 	%p42, %rd291, %rd286;
	selp.b32 	%r624, %r627, %r153, %p42;
	min.s64 	%rd288, %rd291, %rd286;
$L__BB4_150:
	add.s32 	%r227, %r621, 256;
	cvt.u64.u32 	%rd218, %r227;
	add.s64 	%rd145, %rd195, %rd218;
	ld.global.u32 	%r156, [%rd285+-2048];
	setp.lt.s32 	%p43, %r624, %r156;
	mov.u32 	%r625, %r156;
	mov.u64 	%rd289, %rd145;
	@%p43 bra 	$L__BB4_153;
	setp.lt.s32 	%p44, %r156, %r624;
	mov.u32 	%r625, %r624;
	mov.u64 	%rd289, %rd288;
	@%p44 bra 	$L__BB4_153;
	setp.lt.s64 	%p45, %rd288, %rd145;
	selp.b32 	%r625, %r624, %r156, %p45;
	min.s64 	%rd289, %rd288, %rd145;
$L__BB4_153:
	add.s32 	%r228, %r621, 512;
	cvt.u64.u32 	%rd219, %r228;
	add.s64 	%rd148, %rd195, %rd219;
	ld.global.u32 	%r159, [%rd285+-1024];
	setp.lt.s32 	%p46, %r625, %r159;
	mov.u32 	%r626, %r159;
	mov.u64 	%rd290, %rd148;
	@%p46 bra 	$L__BB4_156;
	setp.lt.s32 	%p47, %r159, %r625;
	mov.u32 	%r626, %r625;
	mov.u64 	%rd290, %rd289;
	@%p47 bra 	$L__BB4_156;
	setp.lt.s64 	%p48, %rd289, %rd148;
	selp.b32 	%r626, %r625, %r159, %p48;
	min.s64 	%rd290, %rd289, %rd148;
$L__BB4_156:
	add.s32 	%r229, %r621, 768;
	cvt.u64.u32 	%rd220, %r229;
	add.s64 	%rd151, %rd195, %rd220;
	ld.global.u32 	%r162, [%rd285];
	setp.lt.s32 	%p49, %r626, %r162;
	mov.u32 	%r627, %r162;
	mov.u64 	%rd291, %rd151;
	@%p49 bra 	$L__BB4_159;
	setp.lt.s32 	%p50, %r162, %r626;
	mov.u32 	%r627, %r626;
	mov.u64 	%rd291, %rd290;
	@%p50 bra 	$L__BB4_159;
	setp.lt.s64 	%p51, %rd290, %rd151;
	selp.b32 	%r627, %r626, %r162, %p51;
	min.s64 	%rd291, %rd290, %rd151;
$L__BB4_159:
	add.s64 	%rd286, %rd286, 1024;
	add.s64 	%rd285, %rd285, 4096;
	add.s64 	%rd284, %rd284, 4096;
	add.s32 	%r622, %r151, 1024;
	add.s32 	%r230, %r151, 512;
	add.s32 	%r621, %r621, 1024;
	setp.lt.s32 	%p52, %r230, %r134;
	@%p52 bra 	$L__BB4_147;
$L__BB4_160:
	// begin inline asm
	mov.u32 %r231, %laneid;
	// end inline asm
	mov.b32 	%r249, 1;
	mov.b32 	%r250, 31;
	mov.b32 	%r251, -1;
	// begin inline asm
	shfl.sync.down.b32 %r232, %r627, %r249, %r250, %r251;
	// end inline asm
	// begin inline asm
	shfl.sync.down.b32 %r237, %r238, %r249, %r250, %r251;
	// end inline asm
	mov.b64 	{%r243, %r248}, %rd291;
	// begin inline asm
	shfl.sync.down.b32 %r242, %r243, %r249, %r250, %r251;
	// end inline asm
	// begin inline asm
	shfl.sync.down.b32 %r247, %r248, %r249, %r250, %r251;
	// end inline asm
	mov.b64 	%rd158, {%r242, %r247};
	setp.gt.s32 	%p53, %r231, 30;
	mov.u32 	%r629, %r627;
	mov.u64 	%rd293, %rd291;
	@%p53 bra 	$L__BB4_164;
	setp.lt.s32 	%p54, %r627, %r232;
	mov.u32 	%r629, %r232;
	mov.u64 	%rd293, %rd158;
	@%p54 bra 	$L__BB4_164;
	setp.lt.s32 	%p55, %r232, %r627;
	mov.u32 	%r629, %r627;
	mov.u64 	%rd293, %rd291;
	@%p55 bra 	$L__BB4_164;
	setp.lt.s64 	%p56, %rd291, %rd158;
	selp.b32 	%r629, %r627, %r232, %p56;
	min.s64 	%rd293, %rd291, %rd158;
$L__BB4_164:
	mov.b32 	%r269, 2;
	mov.b32 	%r270, 31;
	mov.b32 	%r271, -1;
	// begin inline asm
	shfl.sync.down.b32 %r252, %r629, %r269, %r270, %r271;
	// end inline asm
	// begin inline asm
	shfl.sync.down.b32 %r257, %r258, %r269, %r270, %r271;
	// end inline asm
	mov.b64 	{%r263, %r268}, %rd293;
	// begin inline asm
	shfl.sync.down.b32 %r262, %r263, %r269, %r270, %r271;
	// end inline asm
	// begin inline asm
	shfl.sync.down.b32 %r267, %r268, %r269, %r270, %r271;
	// end inline asm
	mov.b64 	%rd161, {%r262, %r267};
	setp.gt.s32 	%p57, %r231, 29;
	mov.u32 	%r630, %r629;
	mov.u64 	%rd294, %rd293;
	@%p57 bra 	$L__BB4_168;
	setp.lt.s32 	%p58, %r629, %r252;
	mov.u32 	%r630, %r252;
	mov.u64 	%rd294, %rd161;
	@%p58 bra 	$L__BB4_168;
	setp.lt.s32 	%p59, %r252, %r629;
	mov.u32 	%r630, %r629;
	mov.u64 	%rd294, %rd293;
	@%p59 bra 	$L__BB4_168;
	setp.lt.s64 	%p60, %rd293, %rd161;
	selp.b32 	%r630, %r629, %r252, %p60;
	min.s64 	%rd294, %rd293, %rd161;
$L__BB4_168:
	mov.b32 	%r289, 4;
	mov.b32 	%r290, 31;
	mov.b32 	%r291, -1;
	// begin inline asm
	shfl.sync.down.b32 %r272, %r630, %r289, %r290, %r291;
	// end inline asm
	// begin inline asm
	shfl.sync.down.b32 %r277, %r278, %r289, %r290, %r291;
	// end inline asm
	mov.b64 	{%r283, %r288}, %rd294;
	// begin inline asm
	shfl.sync.down.b32 %r282, %r283, %r289, %r290, %r291;
	// end inline asm
	// begin inline asm
	shfl.sync.down.b32 %r287, %r288, %r289, %r290, %r291;
	// end inline asm
	mov.b64 	%rd164, {%r282, %r287};
	setp.gt.s32 	%p61, %r231, 27;
	mov.u32 	%r631, %r630;
	mov.u64 	%rd295, %rd294;
	@%p61 bra 	$L__BB4_172;
	setp.lt.s32 	%p62, %r630, %r272;
	mov.u32 	%r631, %r272;
	mov.u64 	%rd295, %rd164;
	@%p62 bra 	$L__BB4_172;
	setp.lt.s32 	%p63, %r272, %r630;
	mov.u32 	%r631, %r630;
	mov.u64 	%rd295, %rd294;
	@%p63 bra 	$L__BB4_172;
	setp.lt.s64 	%p64, %rd294, %rd164;
	selp.b32 	%r631, %r630, %r272, %p64;
	min.s64 	%rd295, %rd294, %rd164;
$L__BB4_172:
	mov.b32 	%r309, 8;
	mov.b32 	%r310, 31;
	mov.b32 	%r311, -1;
	// begin inline asm
	shfl.sync.down.b32 %r292, %r631, %r309, %r310, %r311;
	// end inline asm
	// begin inline asm
	shfl.sync.down.b32 %r297, %r298, %r309, %r310, %r311;
	// end inline asm
	mov.b64 	{%r303, %r308}, %rd295;
	// begin inline asm
	shfl.sync.down.b32 %r302, %r303, %r309, %r310, %r311;
	// end inline asm
	// begin inline asm
	shfl.sync.down.b32 %r307, %r308, %r309, %r310, %r311;
	// end inline asm
	mov.b64 	%rd167, {%r302, %r307};
	setp.gt.s32 	%p65, %r231, 23;
	mov.u32 	%r632, %r631;
	mov.u64 	%rd296, %rd295;
	@%p65 bra 	$L__BB4_176;
	setp.lt.s32 	%p66, %r631, %r292;
	mov.u32 	%r632, %r292;
	mov.u64 	%rd296, %rd167;
	@%p66 bra 	$L__BB4_176;
	setp.lt.s32 	%p67, %r292, %r631;
	mov.u32 	%r632, %r631;
	mov.u64 	%rd296, %rd295;
	@%p67 bra 	$L__BB4_176;
	setp.lt.s64 	%p68, %rd295, %rd167;
	selp.b32 	%r632, %r631, %r292, %p68;
	min.s64 	%rd296, %rd295, %rd167;
$L__BB4_176:
	mov.b32 	%r329, 16;
	mov.b32 	%r330, 31;
	mov.b32 	%r331, -1;
	// begin inline asm
	shfl.sync.down.b32 %r312, %r632, %r329, %r330, %r331;
	// end inline asm
	// begin inline asm
	shfl.sync.down.b32 %r317, %r318, %r329, %r330, %r331;
	// end inline asm
	mov.b64 	{%r323, %r328}, %rd296;
	// begin inline asm
	shfl.sync.down.b32 %r322, %r323, %r329, %r330, %r331;
	// end inline asm
	// begin inline asm
	shfl.sync.down.b32 %r327, %r328, %r329, %r330, %r331;
	// end inline asm
	mov.b64 	%rd170, {%r322, %r327};
	setp.gt.s32 	%p69, %r231, 15;
	mov.u32 	%r640, %r632;
	mov.u64 	%rd304, %rd296;
	@%p69 bra 	$L__BB4_180;
	setp.lt.s32 	%p70, %r632, %r312;
	mov.u32 	%r640, %r312;
	mov.u64 	%rd304, %rd170;
	@%p70 bra 	$L__BB4_180;
	setp.lt.s32 	%p71, %r312, %r632;
	mov.u32 	%r640, %r632;
	mov.u64 	%rd304, %rd296;
	@%p71 bra 	$L__BB4_180;
	setp.lt.s64 	%p72, %rd296, %rd170;
	selp.b32 	%r640, %r632, %r312, %p72;
	min.s64 	%rd304, %rd296, %rd170;
$L__BB4_180:
	setp.ne.s32 	%p73, %r231, 0;
	@%p73 bra 	$L__BB4_182;
	shr.u32 	%r332, %r109, 1;
	and.b32  	%r333, %r332, 496;
	mov.u32 	%r334, _ZN6thrust24THRUST_300001_SM_1000_NS8cuda_cub4core6detail5shmemE;
	add.s32 	%r335, %r334, %r333;
	st.shared.u32 	[%r335+8], %r640;
	st.shared.u64 	[%r335+16], %rd304;
$L__BB4_182:
	bar.sync 	0;
	setp.ne.s32 	%p74, %r109, 0;
	@%p74 bra 	$L__BB4_204;
	ld.shared.u32 	%r184, [_ZN6thrust24THRUST_300001_SM_1000_NS8cuda_cub4core6detail5shmemE+24];
	ld.shared.u64 	%rd173, [_ZN6thrust24THRUST_300001_SM_1000_NS8cuda_cub4core6detail5shmemE+32];
	setp.lt.s32 	%p75, %r640, %r184;
	mov.u32 	%r634, %r184;
	mov.u64 	%rd298, %rd173;
	@%p75 bra 	$L__BB4_186;
	setp.lt.s32 	%p76, %r184, %r640;
	mov.u32 	%r634, %r640;
	mov.u64 	%rd298, %rd304;
	@%p76 bra 	$L__BB4_186;
	setp.lt.s64 	%p77, %rd304, %rd173;
	selp.b32 	%r634, %r640, %r184, %p77;
	min.s64 	%rd298, %rd304, %rd173;
$L__BB4_186:
	ld.shared.u32 	%r187, [_ZN6thrust24THRUST_300001_SM_1000_NS8cuda_cub4core6detail5shmemE+40];
	ld.shared.u64 	%rd176, [_ZN6thrust24THRUST_300001_SM_1000_NS8cuda_cub4core6detail5shmemE+48];
	setp.lt.s32 	%p78, %r634, %r187;
	mov.u32 	%r635, %r187;
	mov.u64 	%rd299, %rd176;
	@%p78 bra 	$L__BB4_189;
	setp.lt.s32 	%p79, %r187, %r634;
	mov.u32 	%r635, %r634;
	mov.u64 	%rd299, %rd298;
	@%p79 bra 	$L__BB4_189;
	setp.lt.s64 	%p80, %rd298, %rd176;
	selp.b32 	%r635, %r634, %r187, %p80;
	min.s64 	%rd299, %rd298, %rd176;
$L__BB4_189:
	ld.shared.u32 	%r190, [_ZN6thrust24THRUST_300001_SM_1000_NS8cuda_cub4core6detail5shmemE+56];
	ld.shared.u64 	%rd179, [_ZN6thrust24THRUST_300001_SM_1000_NS8cuda_cub4core6detail5shmemE+64];
	setp.lt.s32 	%p81, %r635, %r190;
	mov.u32 	%r636, %r190;
	mov.u64 	%rd300, %rd179;
	@%p81 bra 	$L__BB4_192;
	setp.lt.s32 	%p82, %r190, %r635;
	mov.u32 	%r636, %r635;
	mov.u64 	%rd300, %rd299;
	@%p82 bra 	$L__BB4_192;
	setp.lt.s64 	%p83, %rd299, %rd179;
	selp.b32 	%r636, %r635, %r190, %p83;
	min.s64 	%rd300, %rd299, %rd179;
$L__BB4_192:
	ld.shared.u32 	%r193, [_ZN6thrust24THRUST_300001_SM_1000_NS8cuda_cub4core6detail5shmemE+72];
	ld.shared.u64 	%rd182, [_ZN6thrust24THRUST_300001_SM_1000_NS8cuda_cub4core6detail5shmemE+80];
	setp.lt.s32 	%p84, %r636, %r193;
	mov.u32 	%r637, %r193;
	mov.u64 	%rd301, %rd182;
	@%p84 bra 	$L__BB4_195;
	setp.lt.s32 	%p85, %r193, %r636;
	mov.u32 	%r637, %r636;
	mov.u64 	%rd301, %rd300;
	@%p85 bra 	$L__BB4_195;
	setp.lt.s64 	%p86, %rd300, %rd182;
	selp.b32 	%r637, %r636, %r193, %p86;
	min.s64 	%rd301, %rd300, %rd182;
$L__BB4_195:
	ld.shared.u32 	%r196, [_ZN6thrust24THRUST_300001_SM_1000_NS8cuda_cub4core6detail5shmemE+88];
	ld.shared.u64 	%rd185, [_ZN6thrust24THRUST_300001_SM_1000_NS8cuda_cub4core6detail5shmemE+96];
	setp.lt.s32 	%p87, %r637, %r196;
	mov.u32 	%r638, %r196;
	mov.u64 	%rd302, %rd185;
	@%p87 bra 	$L__BB4_198;
	setp.lt.s32 	%p88, %r196, %r637;
	mov.u32 	%r638, %r637;
	mov.u64 	%rd302, %rd301;
	@%p88 bra 	$L__BB4_198;
	setp.lt.s64 	%p89, %rd301, %rd185;
	selp.b32 	%r638, %r637, %r196, %p89;
	min.s64 	%rd302, %rd301, %rd185;
$L__BB4_198:
	ld.shared.u32 	%r199, [_ZN6thrust24THRUST_300001_SM_1000_NS8cuda_cub4core6detail5shmemE+104];
	ld.shared.u64 	%rd188, [_ZN6thrust24THRUST_300001_SM_1000_NS8cuda_cub4core6detail5shmemE+112];
	setp.lt.s32 	%p90, %r638, %r199;
	mov.u32 	%r639, %r199;
	mov.u64 	%rd303, %rd188;
	@%p90 bra 	$L__BB4_201;
	setp.lt.s32 	%p91, %r199, %r638;
	mov.u32 	%r639, %r638;
	mov.u64 	%rd303, %rd302;
	@%p91 bra 	$L__BB4_201;
	setp.lt.s64 	%p92, %rd302, %rd188;
	selp.b32 	%r639, %r638, %r199, %p92;
	min.s64 	%rd303, %rd302, %rd188;
$L__BB4_201:
	ld.shared.u32 	%r202, [_ZN6thrust24THRUST_300001_SM_1000_NS8cuda_cub4core6detail5shmemE+120];
	ld.shared.u64 	%rd191, [_ZN6thrust24THRUST_300001_SM_1000_NS8cuda_cub4core6detail5shmemE+128];
	setp.lt.s32 	%p93, %r639, %r202;
	mov.u32 	%r640, %r202;
	mov.u64 	%rd304, %rd191;
	@%p93 bra 	$L__BB4_204;
	setp.lt.s32 	%p94, %r202, %r639;
	mov.u32 	%r640, %r639;
	mov.u64 	%rd304, %rd303;
	@%p94 bra 	$L__BB4_204;
	setp.lt.s64 	%p95, %rd303, %rd191;
	selp.b32 	%r640, %r639, %r202, %p95;
	min.s64 	%rd304, %rd303, %rd191;
$L__BB4_204:
	mov.u32 	%r565, %tid.x;
	setp.ne.s32 	%p212, %r565, 0;
	@%p212 bra 	$L__BB4_206;
	ld.param.u64 	%rd234, [_ZN6thrust24THRUST_300001_SM_1000_NS8cuda_cub4core6detail13_kernel_agentINS1_8__reduce11ReduceAgentINS0_12zip_iteratorIN4cuda3std3__45tupleIJNS0_10device_ptrIiEENS0_17counting_iteratorIlNS0_11use_defaultESF_SF_EEEEEEEPNSB_IJilEEESJ_iNS1_9__extrema9arg_max_fIilNSA_4lessIiEEEEEEJSI_SK_iSP_EEEvDpT0__param_1];
	cvta.to.global.u64 	%rd233, %rd234;
	st.global.u32 	[%rd233], %r640;
	st.global.u64 	[%rd233+8], %rd304;
$L__BB4_206:
	ret;

}
	// .globl	_ZN6thrust24THRUST_300001_SM_1000_NS8cuda_cub4core6detail13_kernel_agentINS1_8__reduce11ReduceAgentINS0_12zip_iteratorIN4cuda3std3__45tupleIJNS0_10device_ptrIiEENS0_17counting_iteratorIlNS0_11use_defaultESF_SF_EEEEEEEPNSB_IJilEEESJ_iNS1_9__extrema9arg_max_fIilNSA_4lessIiEEEEEEJSI_SK_iN3cub18CUB_300001_SM_100013GridEvenShareIiEENSS_9GridQueueIjEESP_EEEvDpT0_
.visible .entry _ZN6thrust24THRUST_300001_SM_1000_NS8cuda_cub4core6detail13_kernel_agentINS1_8__reduce11ReduceAgentINS0_12zip_iteratorIN4cuda3std3__45tupleIJNS0_10device_ptrIiEENS0_17counting_iteratorIlNS0_11use_defaultESF_SF_EEEEEEEPNSB_IJilEEESJ_iNS1_9__extrema9arg_max_fIilNSA_4lessIiEEEEEEJSI_SK_iN3cub18CUB_300001_SM_100013GridEvenShareIiEENSS_9GridQueueIjEESP_EEEvDpT0_(
	.param .align 8 .b8 _ZN6thrust24THRUST_300001_SM_1000_NS8cuda_cub4core6detail13_kernel_agentINS1_8__reduce11ReduceAgentINS0_12zip_iteratorIN4cuda3std3__45tupleIJNS0_10device_ptrIiEENS0_17counting_iteratorIlNS0_11use_defaultESF_SF_EEEEEEEPNSB_IJilEEESJ_iNS1_9__extrema9arg_max_fIilNSA_4lessIiEEEEEEJSI_SK_iN3cub18CUB_300001_SM_100013GridEvenShareIiEENSS_9GridQueueIjEESP_EEEvDpT0__param_0[16],
	.param .u64 .ptr .align 1 _ZN6thrust24THRUST_300001_SM_1000_NS8cuda_cub4core6detail13_kernel_agentINS1_8__reduce11ReduceAgentINS0_12zip_iteratorIN4cuda3std3__45tupleIJNS0_10device_ptrIiEENS0_17counting_iteratorIlNS0_11use_defaultESF_SF_EEEEEEEPNSB_IJilEEESJ_iNS1_9__extrema9arg_max_fIilNSA_4lessIiEEEEEEJSI_SK_iN3cub18CUB_300001_SM_100013GridEvenShareIiEENSS_9GridQueueIjEESP_EEEvDpT0__param_1,
	.param .u32 _ZN6thrust24THRUST_300001_SM_1000_NS8cuda_cub4core6detail13_kernel_agentINS1_8__reduce11ReduceAgentINS0_12zip_iteratorIN4cuda3std3__45tupleIJNS0_10device_ptrIiEENS0_17counting_iteratorIlNS0_11use_defaultESF_SF_EEEEEEEPNSB_IJilEEESJ_iNS1_9__extrema9arg_max_fIilNSA_4lessIiEEEEEEJSI_SK_iN3cub18CUB_300001_SM_100013GridEvenShareIiEENSS_9GridQueueIjEESP_EEEvDpT0__param_2,
	.param .align 4 .b8 _ZN6thrust24THRUST_300001_SM_1000_NS8cuda_cub4core6detail13_kernel_agentINS1_8__reduce11ReduceAgentINS0_12zip_iteratorIN4cuda3std3__45tupleIJNS0_10device_ptrIiEENS0_17counting_iteratorIlNS0_11use_defaultESF_SF_EEEEEEEPNSB_IJilEEESJ_iNS1_9__extrema9arg_max_fIilNSA_4lessIiEEEEEEJSI_SK_iN3cub18CUB_300001_SM_100013GridEvenShareIiEENSS_9GridQueueIjEESP_EEEvDpT0__param_3[40],
	.param .align 8 .b8 _ZN6thrust24THRUST_300001_SM_1000_NS8cuda_cub4core6detail13_kernel_agentINS1_8__reduce11ReduceAgentINS0_12zip_iteratorIN4cuda3std3__45tupleIJNS0_10device_ptrIiEENS0_17counting_iteratorIlNS0_11use_defaultESF_SF_EEEEEEEPNSB_IJilEEESJ_iNS1_9__extrema9arg_max_fIilNSA_4lessIiEEEEEEJSI_SK_iN3cub18CUB_300001_SM_100013GridEvenShareIiEENSS_9GridQueueIjEESP_EEEvDpT0__param_4[8],
	.param .align 1 .b8 _ZN6thrust24THRUST_300001_SM_1000_NS8cuda_cub4core6detail13_kernel_agentINS1_8__reduce11ReduceAgentINS0_12zip_iteratorIN4cuda3std3__45tupleIJNS0_10device_ptrIiEENS0_17counting_iteratorIlNS0_11use_defaultESF_SF_EEEEEEEPNSB_IJilEEESJ_iNS1_9__extrema9arg_max_fIilNSA_4lessIiEEEEEEJSI_SK_iN3cub18CUB_300001_SM_100013GridEvenShareIiEENSS_9GridQueueIjEESP_EEEvDpT0__param_5[1]
)
.maxntid 256
{
	.reg .pred 	%p<215>;
	.reg .b32 	%r<678>;
	.reg .b64 	%rd<286>;

	ld.param.u64 	%rd3, [_ZN6thrust24THRUST_300001_SM_1000_NS8cuda_cub4core6detail13_kernel_agentINS1_8__reduce11ReduceAgentINS0_12zip_iteratorIN4cuda3std3__45tupleIJNS0_10device_ptrIiEENS0_17counting_iteratorIlNS0_11use_defaultESF_SF_EEEEEEEPNSB_IJilEEESJ_iNS1_9__extrema9arg_max_fIilNSA_4lessIiEEEEEEJSI_SK_iN3cub18CUB_300001_SM_100013GridEvenShareIiEENSS_9GridQueueIjEESP_EEEvDpT0__param_0+8];
	ld.param.u64 	%rd181, [_ZN6thrust24THRUST_300001_SM_1000_NS8cuda_cub4core6detail13_kernel_agentINS1_8__reduce11ReduceAgentINS0_12zip_iteratorIN4cuda3std3__45tupleIJNS0_10device_ptrIiEENS0_17counting_iteratorIlNS0_11use_defaultESF_SF_EEEEEEEPNSB_IJilEEESJ_iNS1_9__extrema9arg_max_fIilNSA_4lessIiEEEEEEJSI_SK_iN3cub18CUB_300001_SM_100013GridEvenShareIiEENSS_9GridQueueIjEESP_EEEvDpT0__param_0];
	ld.param.u64 	%rd182, [_ZN6thrust24THRUST_300001_SM_1000_NS8cuda_cub4core6detail13_kernel_agentINS1_8__reduce11ReduceAgentINS0_12zip_iteratorIN4cuda3std3__45tupleIJNS0_10device_ptrIiEENS0_17counting_iteratorIlNS0_11use_defaultESF_SF_EEEEEEEPNSB_IJilEEESJ_iNS1_9__extrema9arg_max_fIilNSA_4lessIiEEEEEEJSI_SK_iN3cub18CUB_300001_SM_100013GridEvenShareIiEENSS_9GridQueueIjEESP_EEEvDpT0__param_4];
	ld.param.u32 	%r235, [_ZN6thrust24THRUST_300001_SM_1000_NS8cuda_cub4core6detail13_kernel_agentINS1_8__reduce11ReduceAgentINS0_12zip_iteratorIN4cuda3std3__45tupleIJNS0_10device_ptrIiEENS0_17counting_iteratorIlNS0_11use_defaultESF_SF_EEEEEEEPNSB_IJilEEESJ_iNS1_9__extrema9arg_max_fIilNSA_4lessIiEEEEEEJSI_SK_iN3cub18CUB_300001_SM_100013GridEvenShareIiEENSS_9GridQueueIjEESP_EEEvDpT0__param_2];
	cvta.to.global.u64 	%rd1, %rd182;
	cvta.to.global.u64 	%rd2, %rd181;
	mov.u32 	%r1, %ctaid.x;
	mul.lo.s32 	%r2, %r1, 1280;
	mov.u32 	%r236, %nctaid.x;
	mul.lo.s32 	%r3, %r236, 1280;
	add.s32 	%r237, %r2, 1280;
	setp.le.s32 	%p1, %r237, %r235;
	@%p1 bra 	$L__BB5_121;
	sub.s32 	%r4, %r235, %r2;
	mov.u32 	%r5, %tid.x;
	setp.ge.s32 	%p98, %r5, %r4;
	mov.b32 	%r613, 0;
	mov.b64 	%rd232, 0;
	mov.u32 	%r601, %r5;
	@%p98 bra 	$L__BB5_3;
	add.s32 	%r367, %r2, %r5;
	cvt.s64.s32 	%rd207, %r367;
	mul.wide.s32 	%rd208, %r367, 4;
	add.s64 	%rd209, %rd2, %rd208;
	add.s64 	%rd232, %rd3, %rd207;
	ld.global.u32 	%r613, [%rd209];
	add.s32 	%r601, %r5, 256;
$L__BB5_3:
	setp.ge.s32 	%p99, %r601, %r4;
	@%p99 bra 	$L__BB5_25;
	not.b32 	%r369, %r601;
	add.s32 	%r370, %r235, %r369;
	sub.s32 	%r10, %r370, %r2;
	and.b32  	%r371, %r10, 768;
	setp.eq.s32 	%p100, %r371, 768;
	@%p100 bra 	$L__BB5_10;
	add.s32 	%r597, %r601, %r2;
	shr.u32 	%r372, %r10, 8;
	add.s32 	%r373, %r372, 1;
	and.b32  	%r374, %r373, 3;
	neg.s32 	%r596, %r374;
$L__BB5_6:
	.pragma "nounroll";
	mov.u64 	%rd6, %rd232;
	mov.u32 	%r16, %r613;
	cvt.s64.s32 	%rd211, %r597;
	add.s64 	%rd7, %rd3, %rd211;
	mul.wide.s32 	%rd212, %r597, 4;
	add.s64 	%rd213, %rd2, %rd212;
	ld.global.u32 	%r17, [%rd213];
	setp.lt.s32 	%p101, %r16, %r17;
	mov.u64 	%rd232, %rd7;
	mov.u32 	%r613, %r17;
	@%p101 bra 	$L__BB5_9;
	setp.lt.s32 	%p102, %r17, %r16;
	mov.u64 	%rd232, %rd6;
	mov.u32 	%r613, %r16;
	@%p102 bra 	$L__BB5_9;
	setp.lt.s64 	%p103, %rd6, %rd7;
	min.s64 	%rd232, %rd6, %rd7;
	selp.b32 	%r613, %r16, %r17, %p103;
$L__BB5_9:
	add.s32 	%r601, %r601, 256;
	add.s32 	%r597, %r597, 256;
	add.s32 	%r596, %r596, 1;
	setp.ne.s32 	%p104, %r596, 0;
	@%p104 bra 	$L__BB5_6;
$L__BB5_10:
	setp.lt.u32 	%p105, %r10, 768;
	@%p105 bra 	$L__BB5_25;
	add.s32 	%r604, %r601, %r2;
	add.s32 	%r607, %r604, 256;
	add.s32 	%r606, %r604, 512;
	add.s32 	%r605, %r604, 768;
	add.s64 	%rd12, %rd2, 2048;
$L__BB5_12:
	cvt.s64.s32 	%rd214, %r607;
	add.s64 	%rd14, %rd3, %rd214;
	cvt.s64.s32 	%rd215, %r606;
	add.s64 	%rd15, %rd3, %rd215;
	cvt.s64.s32 	%rd216, %r605;
	add.s64 	%rd16, %rd3, %rd216;
	cvt.s64.s32 	%rd217, %r604;
	mul.wide.s32 	%rd218, %r604, 4;
	add.s64 	%rd17, %rd12, %rd218;
	add.s64 	%rd18, %rd3, %rd217;
	ld.global.u32 	%r36, [%rd17+-2048];
	setp.lt.s32 	%p106, %r613, %r36;
	mov.u64 	%rd229, %rd18;
	mov.u32 	%r610, %r36;
	@%p106 bra 	$L__BB5_15;
	setp.lt.s32 	%p107, %r36, %r613;
	mov.u64 	%rd229, %rd232;
	mov.u32 	%r610, %r613;
	@%p107 bra 	$L__BB5_15;
	setp.lt.s64 	%p108, %rd232, %rd18;
	min.s64 	%rd229, %rd232, %rd18;
	selp.b32 	%r610, %r613, %r36, %p108;
$L__BB5_15:
	ld.global.u32 	%r39, [%rd17+-1024];
	setp.lt.s32 	%p109, %r610, %r39;
	mov.u64 	%rd230, %rd14;
	mov.u32 	%r611, %r39;
	@%p109 bra 	$L__BB5_18;
	setp.lt.s32 	%p110, %r39, %r610;
	mov.u64 	%rd230, %rd229;
	mov.u32 	%r611, %r610;
	@%p110 bra 	$L__BB5_18;
	setp.lt.s64 	%p111, %rd229, %rd14;
	min.s64 	%rd230, %rd229, %rd14;
	selp.b32 	%r611, %r610, %r39, %p111;
$L__BB5_18:
	ld.global.u32 	%r42, [%rd17];
	setp.lt.s32 	%p112, %r611, %r42;
	mov.u64 	%rd231, %rd15;
	mov.u32 	%r612, %r42;
	@%p112 bra 	$L__BB5_21;
	setp.lt.s32 	%p113, %r42, %r611;
	mov.u64 	%rd231, %rd230;
	mov.u32 	%r612, %r611;
	@%p113 bra 	$L__BB5_21;
	setp.lt.s64 	%p114, %rd230, %rd15;
	min.s64 	%rd231, %rd230, %rd15;
	selp.b32 	%r612, %r611, %r42, %p114;
$L__BB5_21:
	ld.global.u32 	%r45, [%rd17+1024];
	setp.lt.s32 	%p115, %r612, %r45;
	mov.u64 	%rd232, %rd16;
	mov.u32 	%r613, %r45;
	@%p115 bra 	$L__BB5_24;
	setp.lt.s32 	%p116, %r45, %r612;
	mov.u64 	%rd232, %rd231;
	mov.u32 	%r613, %r612;
	@%p116 bra 	$L__BB5_24;
	setp.lt.s64 	%p117, %rd231, %rd16;
	min.s64 	%rd232, %rd231, %rd16;
	selp.b32 	%r613, %r612, %r45, %p117;
$L__BB5_24:
	add.s32 	%r601, %r601, 1024;
	add.s32 	%r607, %r607, 1024;
	add.s32 	%r606, %r606, 1024;
	add.s32 	%r605, %r605, 1024;
	add.s32 	%r604, %r604, 1024;
	setp.lt.s32 	%p118, %r601, %r4;
	@%p118 bra 	$L__BB5_12;
$L__BB5_25:
	setp.lt.s32 	%p119, %r4, 256;
	@%p119 bra 	$L__BB5_70;
	// begin inline asm
	mov.u32 %r488, %laneid;
	// end inline asm
	mov.b32 	%r506, 1;
	mov.b32 	%r507, 31;
	mov.b32 	%r508, -1;
	// begin inline asm
	shfl.sync.down.b32 %r489, %r613, %r506, %r507, %r508;
	// end inline asm
	// begin inline asm
	shfl.sync.down.b32 %r494, %r495, %r506, %r507, %r508;
	// end inline asm
	mov.b64 	{%r500, %r505}, %rd232;
	// begin inline asm
	shfl.sync.down.b32 %r499, %r500, %r506, %r507, %r508;
	// end inline asm
	// begin inline asm
	shfl.sync.down.b32 %r504, %r505, %r506, %r507, %r508;
	// end inline asm
	mov.b64 	%rd28, {%r499, %r504};
	setp.gt.s32 	%p171, %r488, 30;
	mov.u64 	%rd234, %rd232;
	mov.u32 	%r615, %r613;
	@%p171 bra 	$L__BB5_30;
	setp.lt.s32 	%p172, %r613, %r489;
	mov.u64 	%rd234, %rd28;
	mov.u32 	%r615, %r489;
	@%p172 bra 	$L__BB5_30;
	setp.lt.s32 	%p173, %r489, %r613;
	mov.u64 	%rd234, %rd232;
	mov.u32 	%r615, %r613;
	@%p173 bra 	$L__BB5_30;
	setp.lt.s64 	%p174, %rd232, %rd28;
	min.s64 	%rd234, %rd232, %rd28;
	selp.b32 	%r615, %r613, %r489, %p174;
$L__BB5_30:
	mov.b32 	%r526, 2;
	mov.b32 	%r527, 31;
	mov.b32 	%r528, -1;
	// begin inline asm
	shfl.sync.down.b32 %r509, %r615, %r526, %r527, %r528;
	// end inline asm
	// begin inline asm
	shfl.sync.down.b32 %r514, %r515, %r526, %r527, %r528;
	// end inline asm
	mov.b64 	{%r520, %r525}, %rd234;
	// begin inline asm
	shfl.sync.down.b32 %r519, %r520, %r526, %r527, %r528;
	// end inline asm
	// begin inline asm
	shfl.sync.down.b32 %r524, %r525, %r526, %r527, %r528;
	// end inline asm
	mov.b64 	%rd31, {%r519, %r524};
	setp.gt.s32 	%p175, %r488, 29;
	mov.u64 	%rd235, %rd234;
	mov.u32 	%r616, %r615;
	@%p175 bra 	$L__BB5_34;
	setp.lt.s32 	%p176, %r615, %r509;
	mov.u64 	%rd235, %rd31;
	mov.u32 	%r616, %r509;
	@%p176 bra 	$L__BB5_34;
	setp.lt.s32 	%p177, %r509, %r615;
	mov.u64 	%rd235, %rd234;
	mov.u32 	%r616, %r615;
	@%p177 bra 	$L__BB5_34;
	setp.lt.s64 	%p178, %rd234, %rd31;
	min.s64 	%rd235, %rd234, %rd31;
	selp.b32 	%r616, %r615, %r509, %p178;
$L__BB5_34:
	mov.b32 	%r546, 4;
	mov.b32 	%r547, 31;
	mov.b32 	%r548, -1;
	// begin inline asm
	shfl.sync.down.b32 %r529, %r616, %r546, %r547, %r548;
	// end inline asm
	// begin inline asm
	shfl.sync.down.b32 %r534, %r535, %r546, %r547, %r548;
	// end inline asm
	mov.b64 	{%r540, %r545}, %rd235;
	// begin inline asm
	shfl.sync.down.b32 %r539, %r540, %r546, %r547, %r548;
	// end inline asm
	// begin inline asm
	shfl.sync.down.b32 %r544, %r545, %r546, %r547, %r548;
	// end inline asm
	mov.b64 	%rd34, {%r539, %r544};
	setp.gt.s32 	%p179, %r488, 27;
	mov.u64 	%rd236, %rd235;
	mov.u32 	%r617, %r616;
	@%p179 bra 	$L__BB5_38;
	setp.lt.s32 	%p180, %r616, %r529;
	mov.u64 	%rd236, %rd34;
	mov.u32 	%r617, %r529;
	@%p180 bra 	$L__BB5_38;
	setp.lt.s32 	%p181, %r529, %r616;
	mov.u64 	%rd236, %rd235;
	mov.u32 	%r617, %r616;
	@%p181 bra 	$L__BB5_38;
	setp.lt.s64 	%p182, %rd235, %rd34;
	min.s64 	%rd236, %rd235, %rd34;
	selp.b32 	%r617, %r616, %r529, %p182;
$L__BB5_38:
	mov.b32 	%r566, 8;
	mov.b32 	%r567, 31;
	mov.b32 	%r568, -1;
	// begin inline asm
	shfl.sync.down.b32 %r549, %r617, %r566, %r567, %r568;
	// end inline asm
	// begin inline asm
	shfl.sync.down.b32 %r554, %r555, %r566, %r567, %r568;
	// end inline asm
	mov.b64 	{%r560, %r565}, %rd236;
	// begin inline asm
	shfl.sync.down.b32 %r559, %r560, %r566, %r567, %r568;
	// end inline asm
	// begin inline asm
	shfl.sync.down.b32 %r564, %r565, %r566, %r567, %r568;
	// end inline asm
	mov.b64 	%rd37, {%r559, %r564};
	setp.gt.s32 	%p183, %r488, 23;
	mov.u64 	%rd237, %rd236;
	mov.u32 	%r618, %r617;
	@%p183 bra 	$L__BB5_42;
	setp.lt.s32 	%p184, %r617, %r549;
	mov.u64 	%rd237, %rd37;
	mov.u32 	%r618, %r549;
	@%p184 bra 	$L__BB5_42;
	setp.lt.s32 	%p185, %r549, %r617;
	mov.u64 	%rd237, %rd236;
	mov.u32 	%r618, %r617;
	@%p185 bra 	$L__BB5_42;
	setp.lt.s64 	%p186, %rd236, %rd37;
	min.s64 	%rd237, %rd236, %rd37;
	selp.b32 	%r618, %r617, %r549, %p186;
$L__BB5_42:
	mov.b32 	%r586, 16;
	mov.b32 	%r587, 31;
	mov.b32 	%r588, -1;
	// begin inline asm
	shfl.sync.down.b32 %r569, %r618, %r586, %r587, %r588;
	// end inline asm
	// begin inline asm
	shfl.sync.down.b32 %r574, %r575, %r586, %r587, %r588;
	// end inline asm
	mov.b64 	{%r580, %r585}, %rd237;
	// begin inline asm
	shfl.sync.down.b32 %r579, %r580, %r586, %r587, %r588;
	// end inline asm
	// begin inline asm
	shfl.sync.down.b32 %r584, %r585, %r586, %r587, %r588;
	// end inline asm
	mov.b64 	%rd40, {%r579, %r584};
	setp.gt.s32 	%p187, %r488, 15;
	mov.u64 	%rd285, %rd237;
	mov.u32 	%r677, %r618;
	@%p187 bra 	$L__BB5_46;
	setp.lt.s32 	%p188, %r618, %r569;
	mov.u64 	%rd285, %rd40;
	mov.u32 	%r677, %r569;
	@%p188 bra 	$L__BB5_46;
	setp.lt.s32 	%p189, %r569, %r618;
	mov.u64 	%rd285, %rd237;
	mov.u32 	%r677, %r618;
	@%p189 bra 	$L__BB5_46;
	setp.lt.s64 	%p190, %rd237, %rd40;
	min.s64 	%rd285, %rd237, %rd40;
	selp.b32 	%r677, %r618, %r569, %p190;
$L__BB5_46:
	setp.ne.s32 	%p191, %r488, 0;
	@%p191 bra 	$L__BB5_48;
	shr.u32 	%r589, %r5, 1;
	and.b32  	%r590, %r589, 496;
	mov.u32 	%r591, _ZN6thrust24THRUST_300001_SM_1000_NS8cuda_cub4core6detail5shmemE;
	add.s32 	%r592, %r591, %r590;
	st.shared.u32 	[%r592+8], %r677;
	st.shared.u64 	[%r592+16], %rd285;
$L__BB5_48:
	bar.sync 	0;
	setp.ne.s32 	%p192, %r5, 0;
	@%p192 bra 	$L__BB5_208;
	ld.shared.u32 	%r70, [_ZN6thrust24THRUST_300001_SM_1000_NS8cuda_cub4core6detail5shmemE+24];
	ld.shared.u64 	%rd43, [_ZN6thrust24THRUST_300001_SM_1000_NS8cuda_cub4core6detail5shmemE+32];
	setp.lt.s32 	%p193, %r677, %r70;
	mov.u64 	%rd239, %rd43;
	mov.u32 	%r620, %r70;
	@%p193 bra 	$L__BB5_52;
	setp.lt.s32 	%p194, %r70, %r677;
	mov.u64 	%rd239, %rd285;
	mov.u32 	%r620, %r677;
	@%p194 bra 	$L__BB5_52;
	setp.lt.s64 	%p195, %rd285, %rd43;
	min.s64 	%rd239, %rd285, %rd43;
	selp.b32 	%r620, %r677, %r70, %p195;
$L__BB5_52:
	ld.shared.u32 	%r73, [_ZN6thrust24THRUST_300001_SM_1000_NS8cuda_cub4core6detail5shmemE+40];
	ld.shared.u64 	%rd46, [_ZN6thrust24THRUST_300001_SM_1000_NS8cuda_cub4core6detail5shmemE+48];
	setp.lt.s32 	%p196, %r620, %r73;
	mov.u64 	%rd240, %rd46;
	mov.u32 	%r621, %r73;
	@%p196 bra 	$L__BB5_55;
	setp.lt.s32 	%p197, %r73, %r620;
	mov.u64 	%rd240, %rd239;
	mov.u32 	%r621, %r620;
	@%p197 bra 	$L__BB5_55;
	setp.lt.s64 	%p198, %rd239, %rd46;
	min.s64 	%rd240, %rd239, %rd46;
	selp.b32 	%r621, %r620, %r73, %p198;
$L__BB5_55:
	ld.shared.u32 	%r76, [_ZN6thrust24THRUST_300001_SM_1000_NS8cuda_cub4core6detail5shmemE+56];
	ld.shared.u64 	%rd49, [_ZN6thrust24THRUST_300001_SM_1000_NS8cuda_cub4core6detail5shmemE+64];
	setp.lt.s32 	%p199, %r621, %r76;
	mov.u64 	%rd241, %rd49;
	mov.u32 	%r622, %r76;
	@%p199 bra 	$L__BB5_58;
	setp.lt.s32 	%p200, %r76, %r621;
	mov.u64 	%rd241, %rd240;
	mov.u32 	%r622, %r621;
	@%p200 bra 	$L__BB5_58;
	setp.lt.s64 	%p201, %rd240, %rd49;
	min.s64 	%rd241, %rd240, %rd49;
	selp.b32 	%r622, %r621, %r76, %p201;
$L__BB5_58:
	ld.shared.u32 	%r79, [_ZN6thrust24THRUST_300001_SM_1000_NS8cuda_cub4core6detail5shmemE+72];
	ld.shared.u64 	%rd52, [_ZN6thrust24THRUST_300001_SM_1000_NS8cuda_cub4core6detail5shmemE+80];
	setp.lt.s32 	%p202, %r622, %r79;
	mov.u64 	%rd242, %rd52;
	mov.u32 	%r623, %r79;
	@%p202 bra 	$L__BB5_61;
	setp.lt.s32 	%p203, %r79, %r622;
	mov.u64 	%rd242, %rd241;
	mov.u32 	%r623, %r622;
	@%p203 bra 	$L__BB5_61;
	setp.lt.s64 	%p204, %rd241, %rd52;
	min.s64 	%rd242, %rd241, %rd52;
	selp.b32 	%r623, %r622, %r79, %p204;
$L__BB5_61:
	ld.shared.u32 	%r82, [_ZN6thrust24THRUST_300001_SM_1000_NS8cuda_cub4core6detail5shmemE+88];
	ld.shared.u64 	%rd55, [_ZN6thrust24THRUST_300001_SM_1000_NS8cuda_cub4core6detail5shmemE+96];
	setp.lt.s32 	%p205, %r623, %r82;
	mov.u32 	%r624, %r82;
	mov.u64 	%rd243, %rd55;
	@%p205 bra 	$L__BB5_64;
	setp.lt.s32 	%p206, %r82, %r623;
	mov.u32 	%r624, %r623;
	mov.u64 	%rd243, %rd242;
	@%p206 bra 	$L__BB5_64;
	setp.lt.s64 	%p207, %rd242, %rd55;
	selp.b32 	%r624, %r623, %r82, %p207;
	min.s64 	%rd243, %rd242, %rd55;
$L__BB5_64:
	ld.shared.u32 	%r85, [_ZN6thrust24THRUST_300001_SM_1000_NS8cuda_cub4core6detail5shmemE+104];
	ld.shared.u64 	%rd58, [_ZN6thrust24THRUST_300001_SM_1000_NS8cuda_cub4core6detail5shmemE+112];
	setp.lt.s32 	%p208, %r624, %r85;
	mov.u32 	%r625, %r85;
	mov.u64 	%rd244, %rd58;
	@%p208 bra 	$L__BB5_67;
	setp.lt.s32 	%p209, %r85, %r624;
	mov.u32 	%r625, %r624;
	mov.u64 	%rd244, %rd243;
	@%p209 bra 	$L__BB5_67;
	setp.lt.s64 	%p210, %rd243, %rd58;
	selp.b32 	%r625, %r624, %r85, %p210;
	min.s64 	%rd244, %rd243, %rd58;
$L__BB5_67:
	ld.shared.u32 	%r88, [_ZN6thrust24THRUST_300001_SM_1000_NS8cuda_cub4core6detail5shmemE+120];
	ld.shared.u64 	%rd61, [_ZN6thrust24THRUST_300001_SM_1000_NS8cuda_cub4core6detail5shmemE+128];
	setp.lt.s32 	%p211, %r625, %r88;
	mov.u32 	%r677, %r88;
	mov.u64 	%rd285, %rd61;
	@%p211 bra 	$L__BB5_208;
	setp.lt.s32 	%p212, %r88, %r625;
	mov.u32 	%r677, %r625;
	mov.u64 	%rd285, %rd244;
	@%p212 bra 	$L__BB5_208;
	setp.lt.s64 	%p213, %rd244, %rd61;
	selp.b32 	%r677, %r625, %r88, %p213;
	min.s64 	%rd285, %rd244, %rd61;
	bra.uni 	$L__BB5_208;
$L__BB5_70:
	// begin inline asm
	mov.u32 %r375, %laneid;
	// end inline asm
	and.b32  	%r396, %r5, 992;
	add.s32 	%r397, %r396, 32;
	setp.gt.s32 	%p120, %r397, %r4;
	not.b32 	%r398, %r396;
	add.s32 	%r399, %r4, %r398;
	selp.b32 	%r394, %r399, 31, %p120;
	mov.b32 	%r393, 1;
	mov.b32 	%r395, -1;
	// begin inline asm
	shfl.sync.down.b32 %r376, %r613, %r393, %r394, %r395;
	// end inline asm
	// begin inline asm
	shfl.sync.down.b32 %r381, %r382, %r393, %r394, %r395;
	// end inline asm
	mov.b64 	{%r387, %r392}, %rd232;
	// begin inline asm
	shfl.sync.down.b32 %r386, %r387, %r393, %r394, %r395;
	// end inline asm
	// begin inline asm
	shfl.sync.down.b32 %r391, %r392, %r393, %r394, %r395;
	// end inline asm
	mov.b64 	%rd63, {%r386, %r391};
	setp.ge.s32 	%p121, %r375, %r394;
	mov.u32 	%r626, %r613;
	mov.u64 	%rd245, %rd232;
	@%p121 bra 	$L__BB5_74;
	setp.lt.s32 	%p122, %r613, %r376;
	mov.u32 	%r626, %r376;
	mov.u64 	%rd245, %rd63;
	@%p122 bra 	$L__BB5_74;
	setp.lt.s32 	%p123, %r376, %r613;
	mov.u32 	%r626, %r613;
	mov.u64 	%rd245, %rd232;
	@%p123 bra 	$L__BB5_74;
	setp.lt.s64 	%p124, %rd232, %rd63;
	selp.b32 	%r626, %r613, %r376, %p124;
	min.s64 	%rd245, %rd232, %rd63;
$L__BB5_74:
	mov.b32 	%r417, 2;
	mov.b32 	%r419, -1;
	// begin inline asm
	shfl.sync.down.b32 %r400, %r626, %r417, %r394, %r419;
	// end inline asm
	// begin inline asm
	shfl.sync.down.b32 %r405, %r406, %r417, %r394, %r419;
	// end inline asm
	mov.b64 	{%r411, %r416}, %rd245;
	// begin inline asm
	shfl.sync.down.b32 %r410, %r411, %r417, %r394, %r419;
	// end inline asm
	// begin inline asm
	shfl.sync.down.b32 %r415, %r416, %r417, %r394, %r419;
	// end inline asm
	mov.b64 	%rd66, {%r410, %r415};
	add.s32 	%r420, %r375, 2;
	setp.gt.s32 	%p125, %r420, %r394;
	mov.u32 	%r627, %r626;
	mov.u64 	%rd246, %rd245;
	@%p125 bra 	$L__BB5_78;
	setp.lt.s32 	%p126, %r626, %r400;
	mov.u32 	%r627, %r400;
	mov.u64 	%rd246, %rd66;
	@%p126 bra 	$L__BB5_78;
	setp.lt.s32 	%p127, %r400, %r626;
	mov.u32 	%r627, %r626;
	mov.u64 	%rd246, %rd245;
	@%p127 bra 	$L__BB5_78;
	setp.lt.s64 	%p128, %rd245, %rd66;
	selp.b32 	%r627, %r626, %r400, %p128;
	min.s64 	%rd246, %rd245, %rd66;
$L__BB5_78:
	mov.b32 	%r438, 4;
	mov.b32 	%r440, -1;
	// begin inline asm
	shfl.sync.down.b32 %r421, %r627, %r438, %r394, %r440;
	// end inline asm
	// begin inline asm
	shfl.sync.down.b32 %r426, %r427, %r438, %r394, %r440;
	// end inline asm
	mov.b64 	{%r432, %r437}, %rd246;
	// begin inline asm
	shfl.sync.down.b32 %r431, %r432, %r438, %r394, %r440;
	// end inline asm
	// begin inline asm
	shfl.sync.down.b32 %r436, %r437, %r438, %r394, %r440;
	// end inline asm
	mov.b64 	%rd69, {%r431, %r436};
	add.s32 	%r441, %r375, 4;
	setp.gt.s32 	%p129, %r441, %r394;
	mov.u32 	%r628, %r627;
	mov.u64 	%rd247, %rd246;
	@%p129 bra 	$L__BB5_82;
	setp.lt.s32 	%p130, %r627, %r421;
	mov.u32 	%r628, %r421;
	mov.u64 	%rd247, %rd69;
	@%p130 bra 	$L__BB5_82;
	setp.lt.s32 	%p131, %r421, %r627;
	mov.u32 	%r628, %r627;
	mov.u64 	%rd247, %rd246;
	@%p131 bra 	$L__BB5_82;
	setp.lt.s64 	%p132, %rd246, %rd69;
	selp.b32 	%r628, %r627, %r421, %p132;
	min.s64 	%rd247, %rd246, %rd69;
$L__BB5_82:
	mov.b32 	%r459, 8;
	mov.b32 	%r461, -1;
	// begin inline asm
	shfl.sync.down.b32 %r442, %r628, %r459, %r394, %r461;
	// end inline asm
	// begin inline asm
	shfl.sync.down.b32 %r447, %r448, %r459, %r394, %r461;
	// end inline asm
	mov.b64 	{%r453, %r458}, %rd247;
	// begin inline asm
	shfl.sync.down.b32 %r452, %r453, %r459, %r394, %r461;
	// end inline asm
	// begin inline asm
	shfl.sync.down.b32 %r457, %r458, %r459, %r394, %r461;
	// end inline asm
	mov.b64 	%rd72, {%r452, %r457};
	add.s32 	%r462, %r375, 8;
	setp.gt.s32 	%p133, %r462, %r394;
	mov.u32 	%r629, %r628;
	mov.u64 	%rd248, %rd247;
	@%p133 bra 	$L__BB5_86;
	setp.lt.s32 	%p134, %r628, %r442;
	mov.u32 	%r629, %r442;
	mov.u64 	%rd248, %rd72;
	@%p134 bra 	$L__BB5_86;
	setp.lt.s32 	%p135, %r442, %r628;
	mov.u32 	%r629, %r628;
	mov.u64 	%rd248, %rd247;
	@%p135 bra 	$L__BB5_86;
	setp.lt.s64 	%p136, %rd247, %rd72;
	selp.b32 	%r629, %r628, %r442, %p136;
	min.s64 	%rd248, %rd247, %rd72;
$L__BB5_86:
	mov.b32 	%r480, 16;
	mov.b32 	%r482, -1;
	// begin inline asm
	shfl.sync.down.b32 %r463, %r629, %r480, %r394, %r482;
	// end inline asm
	// begin inline asm
	shfl.sync.down.b32 %r468, %r469, %r480, %r394, %r482;
	// end inline asm
	mov.b64 	{%r474, %r479}, %rd248;
	// begin inline asm
	shfl.sync.down.b32 %r473, %r474, %r480, %r394, %r482;
	// end inline asm
	// begin inline asm
	shfl.sync.down.b32 %r478, %r479, %r480, %r394, %r482;
	// end inline asm
	mov.b64 	%rd75, {%r473, %r478};
	add.s32 	%r483, %r375, 16;
	setp.gt.s32 	%p137, %r483, %r394;
	mov.u32 	%r677, %r629;
	mov.u64 	%rd285, %rd248;
	@%p137 bra 	$L__BB5_90;
	setp.lt.s32 	%p138, %r629, %r463;
	mov.u32 	%r677, %r463;
	mov.u64 	%rd285, %rd75;
	@%p138 bra 	$L__BB5_90;
	setp.lt.s32 	%p139, %r463, %r629;
	mov.u32 	%r677, %r629;
	mov.u64 	%rd285, %rd248;
	@%p139 bra 	$L__BB5_90;
	setp.lt.s64 	%p140, %rd248, %rd75;
	selp.b32 	%r677, %r629, %r463, %p140;
	min.s64 	%rd285, %rd248, %rd75;
$L__BB5_90:
	setp.ne.s32 	%p141, %r375, 0;
	@%p141 bra 	$L__BB5_92;
	shr.u32 	%r484, %r5, 1;
	and.b32  	%r485, %r484, 496;
	mov.u32 	%r486, _ZN6thrust24THRUST_300001_SM_1000_NS8cuda_cub4core6detail5shmemE;
	add.s32 	%r487, %r486, %r485;
	st.shared.u32 	[%r487+8], %r677;
	st.shared.u64 	[%r487+16], %rd285;
$L__BB5_92:
	bar.sync 	0;
	setp.ne.s32 	%p142, %r5, 0;
	@%p142 bra 	$L__BB5_208;
	setp.lt.s32 	%p143, %r4, 33;
	mov.u32 	%r631, %r677;
	mov.u64 	%rd250, %rd285;
	@%p143 bra 	$L__BB5_97;
	ld.shared.u32 	%r107, [_ZN6thrust24THRUST_300001_SM_1000_NS8cuda_cub4core6detail5shmemE+24];
	ld.shared.u64 	%rd78, [_ZN6thrust24THRUST_300001_SM_1000_NS8cuda_cub4core6detail5shmemE+32];
	setp.lt.s32 	%p144, %r677, %r107;
	mov.u32 	%r631, %r107;
	mov.u64 	%rd250, %rd78;
	@%p144 bra 	$L__BB5_97;
	setp.lt.s32 	%p145, %r107, %r677;
	mov.u32 	%r631, %r677;
	mov.u64 	%rd250, %rd285;
	@%p145 bra 	$L__BB5_97;
	setp.lt.s64 	%p146, %rd285, %rd78;
	selp.b32 	%r631, %r677, %r107, %p146;
	min.s64 	%rd250, %rd285, %rd78;
$L__BB5_97:
	setp.lt.s32 	%p147, %r4, 65;
	mov.u32 	%r632, %r631;
	mov.u64 	%rd251, %rd250;
	@%p147 bra 	$L__BB5_101;
	ld.shared.u32 	%r110, [_ZN6thrust24THRUST_300001_SM_1000_NS8cuda_cub4core6detail5shmemE+40];
	ld.shared.u64 	%rd81, [_ZN6thrust24THRUST_300001_SM_1000_NS8cuda_cub4core6detail5shmemE+48];
	setp.lt.s32 	%p148, %r631, %r110;
	mov.u32 	%r632, %r110;
	mov.u64 	%rd251, %rd81;
	@%p148 bra 	$L__BB5_101;
	setp.lt.s32 	%p149, %r110, %r631;
	mov.u32 	%r632, %r631;
	mov.u64 	%rd251, %rd250;
	@%p149 bra 	$L__BB5_101;
	setp.lt.s64 	%p150, %rd250, %rd81;
	selp.b32 	%r632, %r631, %r110, %p150;
	min.s64 	%rd251, %rd250, %rd81;
$L__BB5_101:
	setp.lt.s32 	%p151, %r4, 97;
	mov.u32 	%r633, %r632;
	mov.u64 	%rd252, %rd251;
	@%p151 bra 	$L__BB5_105;
	ld.shared.u32 	%r113, [_ZN6thrust24THRUST_300001_SM_1000_NS8cuda_cub4core6detail5shmemE+56];
	ld.shared.u64 	%rd84, [_ZN6thrust24THRUST_300001_SM_1000_NS8cuda_cub4core6detail5shmemE+64];
	setp.lt.s32 	%p152, %r632, %r113;
	mov.u32 	%r633, %r113;
	mov.u64 	%rd252, %rd84;
	@%p152 bra 	$L__BB5_105;
	setp.lt.s32 	%p153, %r113, %r632;
	mov.u32 	%r633, %r632;
	mov.u64 	%rd252, %rd251;
	@%p153 bra 	$L__BB5_105;
	setp.lt.s64 	%p154, %rd251, %rd84;
	selp.b32 	%r633, %r632, %r113, %p154;
	min.s64 	%rd252, %rd251, %rd84;
$L__BB5_105:
	setp.lt.s32 	%p155, %r4, 129;
	mov.u32 	%r634, %r633;
	mov.u64 	%rd253, %rd252;
	@%p155 bra 	$L__BB5_109;
	ld.shared.u32 	%r116, [_ZN6thrust24THRUST_300001_SM_1000_NS8cuda_cub4core6detail5shmemE+72];
	ld.shared.u64 	%rd87, [_ZN6thrust24THRUST_300001_SM_1000_NS8cuda_cub4core6detail5shmemE+80];
	setp.lt.s32 	%p156, %r633, %r116;
	mov.u32 	%r634, %r116;
	mov.u64 	%rd253, %rd87;
	@%p156 bra 	$L__BB5_109;
	setp.lt.s32 	%p157, %r116, %r633;
	mov.u32 	%r634, %r633;
	mov.u64 	%rd253, %rd252;
	@%p157 bra 	$L__BB5_109;
	setp.lt.s64 	%p158, %rd252, %rd87;
	selp.b32 	%r634, %r633, %r116, %p158;
	min.s64 	%rd253, %rd252, %rd87;
$L__BB5_109:
	setp.lt.s32 	%p159, %r4, 161;
	mov.u32 	%r635, %r634;
	mov.u64 	%rd254, %rd253;
	@%p159 bra 	$L__BB5_113;
	ld.shared.u32 	%r119, [_ZN6thrust24THRUST_300001_SM_1000_NS8cuda_cub4core6detail5shmemE+88];
	ld.shared.u64 	%rd90, [_ZN6thrust24THRUST_300001_SM_1000_NS8cuda_cub4core6detail5shmemE+96];
	setp.lt.s32 	%p160, %r634, %r119;
	mov.u32 	%r635, %r119;
	mov.u64 	%rd254, %rd90;
	@%p160 bra 	$L__BB5_113;
	setp.lt.s32 	%p161, %r119, %r634;
	mov.u32 	%r635, %r634;
	mov.u64 	%rd254, %rd253;
	@%p161 bra 	$L__BB5_113;
	setp.lt.s64 	%p162, %rd253, %rd90;
	selp.b32 	%r635, %r634, %r119, %p162;
	min.s64 	%rd254, %rd253, %rd90;
$L__BB5_113:
	setp.lt.s32 	%p163, %r4, 193;
	mov.u32 	%r636, %r635;
	mov.u64 	%rd255, %rd254;
	@%p163 bra 	$L__BB5_117;
	ld.shared.u32 	%r122, [_ZN6thrust24THRUST_300001_SM_1000_NS8cuda_cub4core6detail5shmemE+104];
	ld.shared.u64 	%rd93, [_ZN6thrust24THRUST_300001_SM_1000_NS8cuda_cub4core6detail5shmemE+112];
	setp.lt.s32 	%p164, %r635, %r122;
	mov.u32 	%r636, %r122;
	mov.u64 	%rd255, %rd93;
	@%p164 bra 	$L__BB5_117;
	setp.lt.s32 	%p165, %r122, %r635;
	mov.u32 	%r636, %r635;
	mov.u64 	%rd255, %rd254;
	@%p165 bra 	$L__BB5_117;
	setp.lt.s64 	%p166, %rd254, %rd93;
	selp.b32 	%r636, %r635, %r122, %p166;
	min.s64 	%rd255, %rd254, %rd93;
$L__BB5_117:
	setp.lt.s32 	%p167, %r4, 225;
	mov.u32 	%r677, %r636;
	mov.u64 	%rd285, %rd255;
	@%p167 bra 	$L__BB5_208;
	ld.shared.u32 	%r125, [_ZN6thrust24THRUST_300001_SM_1000_NS8cuda_cub4core6detail5shmemE+120];
	ld.shared.u64 	%rd96, [_ZN6thrust24THRUST_300001_SM_1000_NS8cuda_cub4core6detail5shmemE+128];
	setp.lt.s32 	%p168, %r636, %r125;
	mov.u32 	%r677, %r125;
	mov.u64 	%rd285, %rd96;
	@%p168 bra 	$L__BB5_208;
	setp.lt.s32 	%p169, %r125, %r636;
	mov.u32 	%r677, %r636;
	mov.u64 	%rd285, %rd255;
	@%p169 bra 	$L__BB5_208;
	setp.lt.s64 	%p170, %rd255, %rd96;
	selp.b32 	%r677, %r636, %r125, %p170;
	min.s64 	%rd285, %rd255, %rd96;
	bra.uni 	$L__BB5_208;
$L__BB5_121:
	mov.u32 	%r127, %tid.x;
	cvt.s64.s32 	%rd183, %r2;
	add.s64 	%rd98, %rd3, %rd183;
	cvt.u64.u32 	%rd99, %r127;
	add.s64 	%rd184, %rd99, %rd183;
	shl.b64 	%rd185, %rd184, 2;
	add.s64 	%rd186, %rd2, %rd185;
	ld.global.u32 	%r238, [%rd186];
	add.s32 	%r239, %r127, 256;
	cvt.u64.u32 	%rd187, %r239;
	ld.global.u32 	%r240, [%rd186+1024];
	add.s32 	%r241, %r127, 512;
	cvt.u64.u32 	%rd188, %r241;
	ld.global.u32 	%r242, [%rd186+2048];
	add.s32 	%r243, %r127, 768;
	cvt.u64.u32 	%rd189, %r243;
	ld.global.u32 	%r244, [%rd186+3072];
	or.b32  	%r245, %r127, 1024;
	cvt.u64.u32 	%rd100, %r245;
	add.s64 	%rd273, %rd98, %rd100;
	ld.global.u32 	%r665, [%rd186+4096];
	setp.lt.s32 	%p2, %r238, %r240;
	max.s32 	%r246, %r238, %r240;
	selp.b64 	%rd190, %rd187, %rd99, %p2;
	setp.lt.s32 	%p3, %r246, %r242;
	max.s32 	%r247, %r246, %r242;
	selp.b64 	%rd191, %rd188, %rd190, %p3;
	setp.lt.s32 	%p4, %r247, %r244;
	max.s32 	%r129, %r247, %r244;
	selp.b64 	%rd102, %rd189, %rd191, %p4;
	setp.lt.s32 	%p5, %r129, %r665;
	@%p5 bra 	$L__BB5_123;
	setp.lt.s32 	%p6, %r665, %r129;
	setp.lt.u64 	%p7, %rd102, %rd100;
	or.pred  	%p8, %p6, %p7;
	selp.b32 	%r665, %r129, %r665, %p8;
	add.s64 	%rd192, %rd98, %rd102;
	selp.b64 	%rd273, %rd192, %rd273, %p8;
$L__BB5_123:
	setp.le.s32 	%p9, %r235, %r3;
	@%p9 bra 	$L__BB5_164;
	setp.ne.s32 	%p10, %r127, 0;
	@%p10 bra 	$L__BB5_126;
	atom.global.add.u32 	%r248, [%rd1+4], 1280;
	add.s32 	%r249, %r248, %r3;
	st.shared.u32 	[_ZN6thrust24THRUST_300001_SM_1000_NS8cuda_cub4core6detail5shmemE+152], %r249;
$L__BB5_126:
	bar.sync 	0;
	ld.shared.u32 	%r646, [_ZN6thrust24THRUST_300001_SM_1000_NS8cuda_cub4core6detail5shmemE+152];
	add.s32 	%r250, %r646, 1280;
	setp.gt.s32 	%p11, %r250, %r235;
	@%p11 bra 	$L__BB5_141;
	mov.u32 	%r639, %r665;
	mov.u64 	%rd257, %rd273;
$L__BB5_128:
	cvt.s64.s32 	%rd193, %r646;
	add.s64 	%rd194, %rd99, %rd193;
	shl.b64 	%rd195, %rd194, 2;
	add.s64 	%rd196, %rd2, %rd195;
	add.s64 	%rd258, %rd194, %rd3;
	ld.global.u32 	%r640, [%rd196];
	add.s64 	%rd259, %rd258, 256;
	ld.global.u32 	%r641, [%rd196+1024];
	add.s64 	%rd260, %rd258, 512;
	ld.global.u32 	%r642, [%rd196+2048];
	add.s64 	%rd261, %rd258, 768;
	ld.global.u32 	%r643, [%rd196+3072];
	add.s64 	%rd273, %rd258, 1024;
	ld.global.u32 	%r665, [%rd196+4096];
	setp.lt.s32 	%p12, %r639, %r640;
	@%p12 bra 	$L__BB5_130;
	setp.lt.s32 	%p13, %r640, %r639;
	setp.lt.s64 	%p14, %rd257, %rd258;
	or.pred  	%p15, %p13, %p14;
	selp.b32 	%r640, %r639, %r640, %p15;
	selp.b64 	%rd258, %rd257, %rd258, %p15;
$L__BB5_130:
	setp.lt.s32 	%p16, %r640, %r641;
	@%p16 bra 	$L__BB5_132;
	setp.lt.s32 	%p17, %r641, %r640;
	setp.lt.s64 	%p18, %rd258, %rd259;
	or.pred  	%p19, %p17, %p18;
	selp.b32 	%r641, %r640, %r641, %p19;
	selp.b64 	%rd259, %rd258, %rd259, %p19;
$L__BB5_132:
	setp.lt.s32 	%p20, %r641, %r642;
	@%p20 bra 	$L__BB5_134;
	setp.lt.s32 	%p21, %r642, %r641;
	setp.lt.s64 	%p22, %rd259, %rd260;
	or.pred  	%p23, %p21, %p22;
	selp.b32 	%r642, %r641, %r642, %p23;
	selp.b64 	%rd260, %rd259, %rd260, %p23;
$L__BB5_134:
	setp.lt.s32 	%p24, %r642, %r643;
	@%p24 bra 	$L__BB5_136;
	setp.lt.s32 	%p25, %r643, %r642;
	setp.lt.s64 	%p26, %rd260, %rd261;
	or.pred  	%p27, %p25, %p26;
	selp.b32 	%r643, %r642, %r643, %p27;
	selp.b64 	%rd261, %rd260, %rd261, %p27;
$L__BB5_136:
	setp.lt.s32 	%p28, %r643, %r665;
	@%p28 bra 	$L__BB5_138;
	setp.lt.s32 	%p29, %r665, %r643;
	setp.lt.s64 	%p30, %rd261, %rd273;
	or.pred  	%p31, %p29, %p30;
	selp.b32 	%r665, %r643, %r665, %p31;
	selp.b64 	%rd273, %rd261, %rd273, %p31;
$L__BB5_138:
	setp.ne.s32 	%p32, %r127, 0;
	bar.sync 	0;
	@%p32 bra 	$L__BB5_140;
	atom.global.add.u32 	%r251, [%rd1+4], 1280;
	add.s32 	%r252, %r251, %r3;
	st.shared.u32 	[_ZN6thrust24THRUST_300001_SM_1000_NS8cuda_cub4core6detail5shmemE+152], %r252;
$L__BB5_140:
	bar.sync 	0;
	ld.shared.u32 	%r646, [_ZN6thrust24THRUST_300001_SM_1000_NS8cuda_cub4core6detail5shmemE+152];
	add.s32 	%r253, %r646, 1280;
	setp.le.s32 	%p33, %r253, %r235;
	mov.u32 	%r639, %r665;
	mov.u64 	%rd257, %rd273;
	@%p33 bra 	$L__BB5_128;
$L__BB5_141:
	setp.le.s32 	%p34, %r235, %r646;
	@%p34 bra 	$L__BB5_164;
	sub.s32 	%r153, %r235, %r646;
	setp.ge.s32 	%p35, %r127, %r153;
	@%p35 bra 	$L__BB5_164;
	not.b32 	%r255, %r127;
	add.s32 	%r256, %r235, %r255;
	sub.s32 	%r154, %r256, %r646;
	and.b32  	%r257, %r154, 768;
	setp.eq.s32 	%p36, %r257, 768;
	mov.u32 	%r652, %r127;
	@%p36 bra 	$L__BB5_149;
	add.s32 	%r648, %r127, %r646;
	shr.u32 	%r258, %r154, 8;
	add.s32 	%r259, %r258, 1;
	and.b32  	%r260, %r259, 3;
	neg.s32 	%r647, %r260;
	mov.u32 	%r652, %r127;
$L__BB5_145:
	.pragma "nounroll";
	mov.u64 	%rd122, %rd273;
	mov.u32 	%r160, %r665;
	cvt.s64.s32 	%rd198, %r648;
	add.s64 	%rd123, %rd3, %rd198;
	mul.wide.s32 	%rd199, %r648, 4;
	add.s64 	%rd200, %rd2, %rd199;
	ld.global.u32 	%r161, [%rd200];
	setp.lt.s32 	%p37, %r160, %r161;
	mov.u32 	%r665, %r161;
	mov.u64 	%rd273, %rd123;
	@%p37 bra 	$L__BB5_148;
	setp.lt.s32 	%p38, %r161, %r160;
	mov.u32 	%r665, %r160;
	mov.u64 	%rd273, %rd122;
	@%p38 bra 	$L__BB5_148;
	setp.lt.s64 	%p39, %rd122, %rd123;
	selp.b32 	%r665, %r160, %r161, %p39;
	min.s64 	%rd273, %rd122, %rd123;
$L__BB5_148:
	add.s32 	%r652, %r652, 256;
	add.s32 	%r648, %r648, 256;
	add.s32 	%r647, %r647, 1;
	setp.ne.s32 	%p40, %r647, 0;
	@%p40 bra 	$L__BB5_145;
$L__BB5_149:
	setp.lt.u32 	%p41, %r154, 768;
	@%p41 bra 	$L__BB5_164;
	add.s32 	%r655, %r652, %r646;
	add.s32 	%r658, %r655, 256;
	add.s32 	%r657, %r655, 512;
	add.s32 	%r656, %r655, 768;
	add.s64 	%rd128, %rd2, 2048;
$L__BB5_151:
	cvt.s64.s32 	%rd201, %r658;
	add.s64 	%rd130, %rd3, %rd201;
	cvt.s64.s32 	%rd202, %r657;
	add.s64 	%rd131, %rd3, %rd202;
	cvt.s64.s32 	%rd203, %r656;
	add.s64 	%rd132, %rd3, %rd203;
	cvt.s64.s32 	%rd204, %r655;
	mul.wide.s32 	%rd205, %r655, 4;
	add.s64 	%rd133, %rd128, %rd205;
	add.s64 	%rd134, %rd3, %rd204;
	ld.global.u32 	%r180, [%rd133+-2048];
	setp.lt.s32 	%p42, %r665, %r180;
	mov.u32 	%r661, %r180;
	mov.u64 	%rd269, %rd134;
	@%p42 bra 	$L__BB5_154;
	setp.lt.s32 	%p43, %r180, %r665;
	mov.u32 	%r661, %r665;
	mov.u64 	%rd269, %rd273;
	@%p43 bra 	$L__BB5_154;
	setp.lt.s64 	%p44, %rd273, %rd134;
	selp.b32 	%r661, %r665, %r180, %p44;
	min.s64 	%rd269, %rd273, %rd134;
$L__BB5_154:
	ld.global.u32 	%r183, [%rd133+-1024];
	setp.lt.s32 	%p45, %r661, %r183;
	mov.u32 	%r662, %r183;
	mov.u64 	%rd270, %rd130;
	@%p45 bra 	$L__BB5_157;
	setp.lt.s32 	%p46, %r183, %r661;
	mov.u32 	%r662, %r661;
	mov.u64 	%rd270, %rd269;
	@%p46 bra 	$L__BB5_157;
	setp.lt.s64 	%p47, %rd269, %rd130;
	selp.b32 	%r662, %r661, %r183, %p47;
	min.s64 	%rd270, %rd269, %rd130;
$L__BB5_157:
	ld.global.u32 	%r186, [%rd133];
	setp.lt.s32 	%p48, %r662, %r186;
	mov.u32 	%r663, %r186;
	mov.u64 	%rd271, %rd131;
	@%p48 bra 	$L__BB5_160;
	setp.lt.s32 	%p49, %r186, %r662;
	mov.u32 	%r663, %r662;
	mov.u64 	%rd271, %rd270;
	@%p49 bra 	$L__BB5_160;
	setp.lt.s64 	%p50, %rd270, %rd131;
	selp.b32 	%r663, %r662, %r186, %p50;
	min.s64 	%rd271, %rd270, %rd131;
$L__BB5_160:
	ld.global.u32 	%r189, [%rd133+1024];
	setp.lt.s32 	%p51, %r663, %r189;
	mov.u32 	%r665, %r189;
	mov.u64 	%rd273, %rd132;
	@%p51 bra 	$L__BB5_163;
	setp.lt.s32 	%p52, %r189, %r663;
	mov.u32 	%r665, %r663;
	mov.u64 	%rd273, %rd271;
	@%p52 bra 	$L__BB5_163;
	setp.lt.s64 	%p53, %rd271, %rd132;
	selp.b32 	%r665, %r663, %r189, %p53;
	min.s64 	%rd273, %rd271, %rd132;
$L__BB5_163:
	add.s32 	%r652, %r652, 1024;
	add.s32 	%r658, %r658, 1024;
	add.s32 	%r657, %r657, 1024;
	add.s32 	%r656, %r656, 1024;
	add.s32 	%r655, %r655, 1024;
	setp.lt.s32 	%p54, %r652, %r153;
	@%p54 bra 	$L__BB5_151;
$L__BB5_164:
	// begin inline asm
	mov.u32 %r261, %laneid;
	// end inline asm
	mov.b32 	%r279, 1;
	mov.b32 	%r280, 31;
	mov.b32 	%r281, -1;
	// begin inline asm
	shfl.sync.down.b32 %r262, %r665, %r279, %r280, %r281;
	// end inline asm
	// begin inline asm
	shfl.sync.down.b32 %r267, %r268, %r279, %r280, %r281;
	// end inline asm
	mov.b64 	{%r273, %r278}, %rd273;
	// begin inline asm
	shfl.sync.down.b32 %r272, %r273, %r279, %r280, %r281;
	// end inline asm
	// begin inline asm
	shfl.sync.down.b32 %r277, %r278, %r279, %r280, %r281;
	// end inline asm
	mov.b64 	%rd144, {%r272, %r277};
	setp.gt.s32 	%p55, %r261, 30;
	mov.u32 	%r666, %r665;
	mov.u64 	%rd274, %rd273;
	@%p55 bra 	$L__BB5_168;
	setp.lt.s32 	%p56, %r665, %r262;
	mov.u32 	%r666, %r262;
	mov.u64 	%rd274, %rd144;
	@%p56 bra 	$L__BB5_168;
	setp.lt.s32 	%p57, %r262, %r665;
	mov.u32 	%r666, %r665;
	mov.u64 	%rd274, %rd273;
	@%p57 bra 	$L__BB5_168;
	setp.lt.s64 	%p58, %rd273, %rd144;
	selp.b32 	%r666, %r665, %r262, %p58;
	min.s64 	%rd274, %rd273, %rd144;
$L__BB5_168:
	mov.b32 	%r299, 2;
	mov.b32 	%r300, 31;
	mov.b32 	%r301, -1;
	// begin inline asm
	shfl.sync.down.b32 %r282, %r666, %r299, %r300, %r301;
	// end inline asm
	// begin inline asm
	shfl.sync.down.b32 %r287, %r288, %r299, %r300, %r301;
	// end inline asm
	mov.b64 	{%r293, %r298}, %rd274;
	// begin inline asm
	shfl.sync.down.b32 %r292, %r293, %r299, %r300, %r301;
	// end inline asm
	// begin inline asm
	shfl.sync.down.b32 %r297, %r298, %r299, %r300, %r301;
	// end inline asm
	mov.b64 	%rd147, {%r292, %r297};
	setp.gt.s32 	%p59, %r261, 29;
	mov.u32 	%r667, %r666;
	mov.u64 	%rd275, %rd274;
	@%p59 bra 	$L__BB5_172;
	setp.lt.s32 	%p60, %r666, %r282;
	mov.u32 	%r667, %r282;
	mov.u64 	%rd275, %rd147;
	@%p60 bra 	$L__BB5_172;
	setp.lt.s32 	%p61, %r282, %r666;
	mov.u32 	%r667, %r666;
	mov.u64 	%rd275, %rd274;
	@%p61 bra 	$L__BB5_172;
	setp.lt.s64 	%p62, %rd274, %rd147;
	selp.b32 	%r667, %r666, %r282, %p62;
	min.s64 	%rd275, %rd274, %rd147;
$L__BB5_172:
	mov.b32 	%r319, 4;
	mov.b32 	%r320, 31;
	mov.b32 	%r321, -1;
	// begin inline asm
	shfl.sync.down.b32 %r302, %r667, %r319, %r320, %r321;
	// end inline asm
	// begin inline asm
	shfl.sync.down.b32 %r307, %r308, %r319, %r320, %r321;
	// end inline asm
	mov.b64 	{%r313, %r318}, %rd275;
	// begin inline asm
	shfl.sync.down.b32 %r312, %r313, %r319, %r320, %r321;
	// end inline asm
	// begin inline asm
	shfl.sync.down.b32 %r317, %r318, %r319, %r320, %r321;
	// end inline asm
	mov.b64 	%rd150, {%r312, %r317};
	setp.gt.s32 	%p63, %r261, 27;
	mov.u32 	%r668, %r667;
	mov.u64 	%rd276, %rd275;
	@%p63 bra 	$L__BB5_176;
	setp.lt.s32 	%p64, %r667, %r302;
	mov.u32 	%r668, %r302;
	mov.u64 	%rd276, %rd150;
	@%p64 bra 	$L__BB5_176;
	setp.lt.s32 	%p65, %r302, %r667;
	mov.u32 	%r668, %r667;
	mov.u64 	%rd276, %rd275;
	@%p65 bra 	$L__BB5_176;
	setp.lt.s64 	%p66, %rd275, %rd150;
	selp.b32 	%r668, %r667, %r302, %p66;
	min.s64 	%rd276, %rd275, %rd150;
$L__BB5_176:
	mov.b32 	%r339, 8;
	mov.b32 	%r340, 31;
	mov.b32 	%r341, -1;
	// begin inline asm
	shfl.sync.down.b32 %r322, %r668, %r339, %r340, %r341;
	// end inline asm
	// begin inline asm
	shfl.sync.down.b32 %r327, %r328, %r339, %r340, %r341;
	// end inline asm
	mov.b64 	{%r333, %r338}, %rd276;
	// begin inline asm
	shfl.sync.down.b32 %r332, %r333, %r339, %r340, %r341;
	// end inline asm
	// begin inline asm
	shfl.sync.down.b32 %r337, %r338, %r339, %r340, %r341;
	// end inline asm
	mov.b64 	%rd153, {%r332, %r337};
	setp.gt.s32 	%p67, %r261, 23;
	mov.u32 	%r669, %r668;
	mov.u64 	%rd277, %rd276;
	@%p67 bra 	$L__BB5_180;
	setp.lt.s32 	%p68, %r668, %r322;
	mov.u32 	%r669, %r322;
	mov.u64 	%rd277, %rd153;
	@%p68 bra 	$L__BB5_180;
	setp.lt.s32 	%p69, %r322, %r668;
	mov.u32 	%r669, %r668;
	mov.u64 	%rd277, %rd276;
	@%p69 bra 	$L__BB5_180;
	setp.lt.s64 	%p70, %rd276, %rd153;
	selp.b32 	%r669, %r668, %r322, %p70;
	min.s64 	%rd277, %rd276, %rd153;
$L__BB5_180:
	mov.b32 	%r359, 16;
	mov.b32 	%r360, 31;
	mov.b32 	%r361, -1;
	// begin inline asm
	shfl.sync.down.b32 %r342, %r669, %r359, %r360, %r361;
	// end inline asm
	// begin inline asm
	shfl.sync.down.b32 %r347, %r348, %r359, %r360, %r361;
	// end inline asm
	mov.b64 	{%r353, %r358}, %rd277;
	// begin inline asm
	shfl.sync.down.b32 %r352, %r353, %r359, %r360, %r361;
	// end inline asm
	// begin inline asm
	shfl.sync.down.b32 %r357, %r358, %r359, %r360, %r361;
	// end inline asm
	mov.b64 	%rd156, {%r352, %r357};
	setp.gt.s32 	%p71, %r261, 15;
	mov.u32 	%r677, %r669;
	mov.u64 	%rd285, %rd277;
	@%p71 bra 	$L__BB5_184;
	setp.lt.s32 	%p72, %r669, %r342;
	mov.u32 	%r677, %r342;
	mov.u64 	%rd285, %rd156;
	@%p72 bra 	$L__BB5_184;
	setp.lt.s32 	%p73, %r342, %r669;
	mov.u32 	%r677, %r669;
	mov.u64 	%rd285, %rd277;
	@%p73 bra 	$L__BB5_184;
	setp.lt.s64 	%p74, %rd277, %rd156;
	selp.b32 	%r677, %r669, %r342, %p74;
	min.s64 	%rd285, %rd277, %rd156;
$L__BB5_184:
	setp.ne.s32 	%p75, %r261, 0;
	@%p75 bra 	$L__BB5_186;
	shr.u32 	%r362, %r127, 1;
	and.b32  	%r363, %r362, 496;
	mov.u32 	%r364, _ZN6thrust24THRUST_300001_SM_1000_NS8cuda_cub4core6detail5shmemE;
	add.s32 	%r365, %r364, %r363;
	st.shared.u32 	[%r365+8], %r677;
	st.shared.u64 	[%r365+16], %rd285;
$L__BB5_186:
	bar.sync 	0;
	setp.ne.s32 	%p76, %r127, 0;
	@%p76 bra 	$L__BB5_208;
	ld.shared.u32 	%r214, [_ZN6thrust24THRUST_300001_SM_1000_NS8cuda_cub4core6detail5shmemE+24];
	ld.shared.u64 	%rd159, [_ZN6thrust24THRUST_300001_SM_1000_NS8cuda_cub4core6detail5shmemE+32];
	setp.lt.s32 	%p77, %r677, %r214;
	mov.u32 	%r671, %r214;
	mov.u64 	%rd279, %rd159;
	@%p77 bra 	$L__BB5_190;
	setp.lt.s32 	%p78, %r214, %r677;
	mov.u32 	%r671, %r677;
	mov.u64 	%rd279, %rd285;
	@%p78 bra 	$L__BB5_190;
	setp.lt.s64 	%p79, %rd285, %rd159;
	selp.b32 	%r671, %r677, %r214, %p79;
	min.s64 	%rd279, %rd285, %rd159;
$L__BB5_190:
	ld.shared.u32 	%r217, [_ZN6thrust24THRUST_300001_SM_1000_NS8cuda_cub4core6detail5shmemE+40];
	ld.shared.u64 	%rd162, [_ZN6thrust24THRUST_300001_SM_1000_NS8cuda_cub4core6detail5shmemE+48];
	setp.lt.s32 	%p80, %r671, %r217;
	mov.u32 	%r672, %r217;
	mov.u64 	%rd280, %rd162;
	@%p80 bra 	$L__BB5_193;
	setp.lt.s32 	%p81, %r217, %r671;
	mov.u32 	%r672, %r671;
	mov.u64 	%rd280, %rd279;
	@%p81 bra 	$L__BB5_193;
	setp.lt.s64 	%p82, %rd279, %rd162;
	selp.b32 	%r672, %r671, %r217, %p82;
	min.s64 	%rd280, %rd279, %rd162;
$L__BB5_193:
	ld.shared.u32 	%r220, [_ZN6thrust24THRUST_300001_SM_1000_NS8cuda_cub4core6detail5shmemE+56];
	ld.shared.u64 	%rd165, [_ZN6thrust24THRUST_300001_SM_1000_NS8cuda_cub4core6detail5shmemE+64];
	setp.lt.s32 	%p83, %r672, %r220;
	mov.u32 	%r673, %r220;
	mov.u64 	%rd281, %rd165;
	@%p83 bra 	$L__BB5_196;
	setp.lt.s32 	%p84, %r220, %r672;
	mov.u32 	%r673, %r672;
	mov.u64 	%rd281, %rd280;
	@%p84 bra 	$L__BB5_196;
	setp.lt.s64 	%p85, %rd280, %rd165;
	selp.b32 	%r673, %r672, %r220, %p85;
	min.s64 	%rd281, %rd280, %rd165;
$L__BB5_196:
	ld.shared.u32 	%r223, [_ZN6thrust24THRUST_300001_SM_1000_NS8cuda_cub4core6detail5shmemE+72];
	ld.shared.u64 	%rd168, [_ZN6thrust24THRUST_300001_SM_1000_NS8cuda_cub4core6detail5shmemE+80];
	setp.lt.s32 	%p86, %r673, %r223;
	mov.u32 	%r674, %r223;
	mov.u64 	%rd282, %rd168;
	@%p86 bra 	$L__BB5_199;
	setp.lt.s32 	%p87, %r223, %r673;
	mov.u32 	%r674, %r673;
	mov.u64 	%rd282, %rd281;
	@%p87 bra 	$L__BB5_199;
	setp.lt.s64 	%p88, %rd281, %rd168;
	selp.b32 	%r674, %r673, %r223, %p88;
	min.s64 	%rd282, %rd281, %rd168;
$L__BB5_199:
	ld.shared.u32 	%r226, [_ZN6thrust24THRUST_300001_SM_1000_NS8cuda_cub4core6detail5shmemE+88];
	ld.shared.u64 	%rd171, [_ZN6thrust24THRUST_300001_SM_1000_NS8cuda_cub4core6detail5shmemE+96];
	setp.lt.s32 	%p89, %r674, %r226;
	mov.u32 	%r675, %r226;
	mov.u64 	%rd283, %rd171;
	@%p89 bra 	$L__BB5_202;
	setp.lt.s32 	%p90, %r226, %r674;
	mov.u32 	%r675, %r674;
	mov.u64 	%rd283, %rd282;
	@%p90 bra 	$L__BB5_202;
	setp.lt.s64 	%p91, %rd282, %rd171;
	selp.b32 	%r675, %r674, %r226, %p91;
	min.s64 	%rd283, %rd282, %rd171;
$L__BB5_202:
	ld.shared.u32 	%r229, [_ZN6thrust24THRUST_300001_SM_1000_NS8cuda_cub4core6detail5shmemE+104];
	ld.shared.u64 	%rd174, [_ZN6thrust24THRUST_300001_SM_1000_NS8cuda_cub4core6detail5shmemE+112];
	setp.lt.s32 	%p92, %r675, %r229;
	mov.u32 	%r676, %r229;
	mov.u64 	%rd284, %rd174;
	@%p92 bra 	$L__BB5_205;
	setp.lt.s32 	%p93, %r229, %r675;
	mov.u32 	%r676, %r675;
	mov.u64 	%rd284, %rd283;
	@%p93 bra 	$L__BB5_205;
	setp.lt.s64 	%p94, %rd283, %rd174;
	selp.b32 	%r676, %r675, %r229, %p94;
	min.s64 	%rd284, %rd283, %rd174;
$L__BB5_205:
	ld.shared.u32 	%r232, [_ZN6thrust24THRUST_300001_SM_1000_NS8cuda_cub4core6detail5shmemE+120];
	ld.shared.u64 	%rd177, [_ZN6thrust24THRUST_300001_SM_1000_NS8cuda_cub4core6detail5shmemE+128];
	setp.lt.s32 	%p95, %r676, %r232;
	mov.u32 	%r677, %r232;
	mov.u64 	%rd285, %rd177;
	@%p95 bra 	$L__BB5_208;
	setp.lt.s32 	%p96, %r232, %r676;
	mov.u32 	%r677, %r676;
	mov.u64 	%rd285, %rd284;
	@%p96 bra 	$L__BB5_208;
	setp.lt.s64 	%p97, %rd284, %rd177;
	selp.b32 	%r677, %r676, %r232, %p97;
	min.s64 	%rd285, %rd284, %rd177;
$L__BB5_208:
	mov.u32 	%r593, %tid.x;
	setp.ne.s32 	%p214, %r593, 0;
	@%p214 bra 	$L__BB5_210;
	ld.param.u64 	%rd222, [_ZN6thrust24THRUST_300001_SM_1000_NS8cuda_cub4core6detail13_kernel_agentINS1_8__reduce11ReduceAgentINS0_12zip_iteratorIN4cuda3std3__45tupleIJNS0_10device_ptrIiEENS0_17counting_iteratorIlNS0_11use_defaultESF_SF_EEEEEEEPNSB_IJilEEESJ_iNS1_9__extrema9arg_max_fIilNSA_4lessIiEEEEEEJSI_SK_iN3cub18CUB_300001_SM_100013GridEvenShareIiEENSS_9GridQueueIjEESP_EEEvDpT0__param_1];
	cvta.to.global.u64 	%rd219, %rd222;
	mul.wide.u32 	%rd220, %r1, 16;
	add.s64 	%rd221, %rd219, %rd220;
	st.global.u32 	[%rd221], %r677;
	st.global.u64 	[%rd221+8], %rd285;
$L__BB5_210:
	ret;

}
	// .globl	_ZN6thrust24THRUST_300001_SM_1000_NS8cuda_cub4core6detail13_kernel_agentINS1_8__reduce10DrainAgentIiEEJN3cub18CUB_300001_SM_10009GridQueueIjEEiEEEvDpT0_
.visible .entry _ZN6thrust24THRUST_300001_SM_1000_NS8cuda_cub4core6detail13_kernel_agentINS1_8__reduce10DrainAgentIiEEJN3cub18CUB_300001_SM_10009GridQueueIjEEiEEEvDpT0_(
	.param .align 8 .b8 _ZN6thrust24THRUST_300001_SM_1000_NS8cuda_cub4core6detail13_kernel_agentINS1_8__reduce10DrainAgentIiEEJN3cub18CUB_300001_SM_10009GridQueueIjEEiEEEvDpT0__param_0[8],
	.param .u32 _ZN6thrust24THRUST_300001_SM_1000_NS8cuda_cub4core6detail13_kernel_agentINS1_8__reduce10DrainAgentIiEEJN3cub18CUB_300001_SM_10009GridQueueIjEEiEEEvDpT0__param_1
)
.maxntid 1
{
	.reg .b32 	%r<3>;
	.reg .b64 	%rd<3>;

	ld.param.u64 	%rd1, [_ZN6thrust24THRUST_300001_SM_1000_NS8cuda_cub4core6detail13_kernel_agentINS1_8__reduce10DrainAgentIiEEJN3cub18CUB_300001_SM_10009GridQueueIjEEiEEEvDpT0__param_0];
	ld.param.u32 	%r1, [_ZN6thrust24THRUST_300001_SM_1000_NS8cuda_cub4core6detail13_kernel_agentINS1_8__reduce10DrainAgentIiEEJN3cub18CUB_300001_SM_10009GridQueueIjEEiEEEvDpT0__param_1];
	cvta.to.global.u64 	%rd2, %rd1;
	st.global.u32 	[%rd2], %r1;
	mov.b32 	%r2, 0;
	st.global.u32 	[%rd2+4], %r2;
	ret;

}
	// .globl	_ZN6thrust24THRUST_300001_SM_1000_NS8cuda_cub4core6detail13_kernel_agentINS1_8__reduce11ReduceAgentIPN4cuda3std3__45tupleIJilEEESC_SB_iNS1_9__extrema9arg_max_fIilNS9_4lessIiEEEEEEJSC_SC_iSH_EEEvDpT0_
.visible .entry _ZN6thrust24THRUST_300001_SM_1000_NS8cuda_cub4core6detail13_kernel_agentINS1_8__reduce11ReduceAgentIPN4cuda3std3__45tupleIJilEEESC_SB_iNS1_9__extrema9arg_max_fIilNS9_4lessIiEEEEEEJSC_SC_iSH_EEEvDpT0_(
	.param .u64 .ptr .align 1 _ZN6thrust24THRUST_300001_SM_1000_NS8cuda_cub4core6detail13_kernel_agentINS1_8__reduce11ReduceAgentIPN4cuda3std3__45tupleIJilEEESC_SB_iNS1_9__extrema9arg_max_fIilNS9_4lessIiEEEEEEJSC_SC_iSH_EEEvDpT0__param_0,
	.param .u64 .ptr .align 1 _ZN6thrust24THRUST_300001_SM_1000_NS8cuda_cub4core6detail13_kernel_agentINS1_8__reduce11ReduceAgentIPN4cuda3std3__45tupleIJilEEESC_SB_iNS1_9__extrema9arg_max_fIilNS9_4lessIiEEEEEEJSC_SC_iSH_EEEvDpT0__param_1,
	.param .u32 _ZN6thrust24THRUST_300001_SM_1000_NS8cuda_cub4core6detail13_kernel_agentINS1_8__reduce11ReduceAgentIPN4cuda3std3__45tupleIJilEEESC_SB_iNS1_9__extrema9arg_max_fIilNS9_4lessIiEEEEEEJSC_SC_iSH_EEEvDpT0__param_2,
	.param .align 1 .b8 _ZN6thrust24THRUST_300001_SM_1000_NS8cuda_cub4core6detail13_kernel_agentINS1_8__reduce11ReduceAgentIPN4cuda3std3__45tupleIJilEEESC_SB_iNS1_9__extrema9arg_max_fIilNS9_4lessIiEEEEEEJSC_SC_iSH_EEEvDpT0__param_3[1]
)
.maxntid 256
{
	.reg .pred 	%p<222>;
	.reg .b32 	%r<637>;
	.reg .b64 	%rd<356>;

	ld.param.u64 	%rd186, [_ZN6thrust24THRUST_300001_SM_1000_NS8cuda_cub4core6detail13_kernel_agentINS1_8__reduce11ReduceAgentIPN4cuda3std3__45tupleIJilEEESC_SB_iNS1_9__extrema9arg_max_fIilNS9_4lessIiEEEEEEJSC_SC_iSH_EEEvDpT0__param_0];
	ld.param.u64 	%rd187, [_ZN6thrust24THRUST_300001_SM_1000_NS8cuda_cub4core6detail13_kernel_agentINS1_8__reduce11ReduceAgentIPN4cuda3std3__45tupleIJilEEESC_SB_iNS1_9__extrema9arg_max_fIilNS9_4lessIiEEEEEEJSC_SC_iSH_EEEvDpT0__param_1];
	ld.param.u32 	%r215, [_ZN6thrust24THRUST_300001_SM_1000_NS8cuda_cub4core6detail13_kernel_agentINS1_8__reduce11ReduceAgentIPN4cuda3std3__45tupleIJilEEESC_SB_iNS1_9__extrema9arg_max_fIilNS9_4lessIiEEEEEEJSC_SC_iSH_EEEvDpT0__param_2];
	setp.eq.s32 	%p1, %r215, 0;
	@%p1 bra 	$L__BB7_211;
	setp.gt.s32 	%p2, %r215, 1279;
	@%p2 bra 	$L__BB7_121;
	mov.u32 	%r1, %tid.x;
	setp.ge.s32 	%p105, %r1, %r215;
	mov.b32 	%r572, 0;
	mov.b64 	%rd298, 0;
	mov.u32 	%r564, %r1;
	@%p105 bra 	$L__BB7_4;
	mul.wide.u32 	%rd263, %r1, 16;
	add.s64 	%rd260, %rd186, %rd263;
	// begin inline asm
	ld.global.nc.u64 %rd259, [%rd260];
	// end inline asm
	add.s64 	%rd262, %rd260, 8;
	// begin inline asm
	ld.global.nc.u64 %rd298, [%rd262];
	// end inline asm
	cvt.u32.u64 	%r572, %rd259;
	add.s32 	%r564, %r1, 256;
$L__BB7_4:
	setp.ge.s32 	%p106, %r564, %r215;
	@%p106 bra 	$L__BB7_25;
	not.b32 	%r334, %r564;
	add.s32 	%r6, %r215, %r334;
	and.b32  	%r335, %r6, 768;
	setp.eq.s32 	%p107, %r335, 768;
	@%p107 bra 	$L__BB7_11;
	mul.wide.u32 	%rd265, %r564, 16;
	add.s64 	%rd289, %rd186, %rd265;
	shr.u32 	%r336, %r6, 8;
	add.s32 	%r337, %r336, 1;
	and.b32  	%r338, %r337, 3;
	neg.s32 	%r560, %r338;
$L__BB7_7:
	.pragma "nounroll";
	mov.u64 	%rd5, %rd298;
	mov.u32 	%r10, %r572;
	// begin inline asm
	ld.global.nc.u64 %rd266, [%rd289];
	// end inline asm
	add.s64 	%rd269, %rd289, 8;
	// begin inline asm
	ld.global.nc.u64 %rd268, [%rd269];
	// end inline asm
	cvt.u32.u64 	%r11, %rd266;
	setp.lt.s32 	%p108, %r10, %r11;
	mov.u64 	%rd298, %rd268;
	mov.u32 	%r572, %r11;
	@%p108 bra 	$L__BB7_10;
	setp.lt.s32 	%p109, %r11, %r10;
	mov.u64 	%rd298, %rd5;
	mov.u32 	%r572, %r10;
	@%p109 bra 	$L__BB7_10;
	setp.lt.s64 	%p110, %rd5, %rd268;
	min.s64 	%rd298, %rd5, %rd268;
	selp.b32 	%r572, %r10, %r11, %p110;
$L__BB7_10:
	add.s32 	%r564, %r564, 256;
	add.s64 	%rd289, %rd289, 4096;
	add.s32 	%r560, %r560, 1;
	setp.ne.s32 	%p111, %r560, 0;
	@%p111 bra 	$L__BB7_7;
$L__BB7_11:
	setp.lt.u32 	%p112, %r6, 768;
	@%p112 bra 	$L__BB7_25;
$L__BB7_12:
	mul.wide.s32 	%rd274, %r564, 16;
	add.s64 	%rd271, %rd186, %rd274;
	// begin inline asm
	ld.global.nc.u64 %rd270, [%rd271];
	// end inline asm
	add.s64 	%rd273, %rd271, 8;
	// begin inline asm
	ld.global.nc.u64 %rd272, [%rd273];
	// end inline asm
	cvt.u32.u64 	%r21, %rd270;
	setp.lt.s32 	%p113, %r572, %r21;
	mov.u64 	%rd295, %rd272;
	mov.u32 	%r569, %r21;
	@%p113 bra 	$L__BB7_15;
	setp.lt.s32 	%p114, %r21, %r572;
	mov.u64 	%rd295, %rd298;
	mov.u32 	%r569, %r572;
	@%p114 bra 	$L__BB7_15;
	setp.lt.s64 	%p115, %rd298, %rd272;
	min.s64 	%rd295, %rd298, %rd272;
	selp.b32 	%r569, %r572, %r21, %p115;
$L__BB7_15:
	add.s64 	%rd276, %rd271, 4096;
	// begin inline asm
	ld.global.nc.u64 %rd275, [%rd276];
	// end inline asm
	add.s64 	%rd278, %rd271, 4104;
	// begin inline asm
	ld.global.nc.u64 %rd277, [%rd278];
	// end inline asm
	cvt.u32.u64 	%r24, %rd275;
	setp.lt.s32 	%p116, %r569, %r24;
	mov.u64 	%rd296, %rd277;
	mov.u32 	%r570, %r24;
	@%p116 bra 	$L__BB7_18;
	setp.lt.s32 	%p117, %r24, %r569;
	mov.u64 	%rd296, %rd295;
	mov.u32 	%r570, %r569;
	@%p117 bra 	$L__BB7_18;
	setp.lt.s64 	%p118, %rd295, %rd277;
	min.s64 	%rd296, %rd295, %rd277;
	selp.b32 	%r570, %r569, %r24, %p118;
$L__BB7_18:
	add.s64 	%rd280, %rd271, 8192;
	// begin inline asm
	ld.global.nc.u64 %rd279, [%rd280];
	// end inline asm
	add.s64 	%rd282, %rd271, 8200;
	// begin inline asm
	ld.global.nc.u64 %rd281, [%rd282];
	// end inline asm
	cvt.u32.u64 	%r27, %rd279;
	setp.lt.s32 	%p119, %r570, %r27;
	mov.u64 	%rd297, %rd281;
	mov.u32 	%r571, %r27;
	@%p119 bra 	$L__BB7_21;
	setp.lt.s32 	%p120, %r27, %r570;
	mov.u64 	%rd297, %rd296;
	mov.u32 	%r571, %r570;
	@%p120 bra 	$L__BB7_21;
	setp.lt.s64 	%p121, %rd296, %rd281;
	min.s64 	%rd297, %rd296, %rd281;
	selp.b32 	%r571, %r570, %r27, %p121;
$L__BB7_21:
	add.s64 	%rd284, %rd271, 12288;
	// begin inline asm
	ld.global.nc.u64 %rd283, [%rd284];
	// end inline asm
	add.s64 	%rd286, %rd271, 12296;
	// begin inline asm
	ld.global.nc.u64 %rd285, [%rd286];
	// end inline asm
	cvt.u32.u64 	%r30, %rd283;
	setp.lt.s32 	%p122, %r571, %r30;
	mov.u64 	%rd298, %rd285;
	mov.u32 	%r572, %r30;
	@%p122 bra 	$L__BB7_24;
	setp.lt.s32 	%p123, %r30, %r571;
	mov.u64 	%rd298, %rd297;
	mov.u32 	%r572, %r571;
	@%p123 bra 	$L__BB7_24;
	setp.lt.s64 	%p124, %rd297, %rd285;
	min.s64 	%rd298, %rd297, %rd285;
	selp.b32 	%r572, %r571, %r30, %p124;
$L__BB7_24:
	add.s32 	%r564, %r564, 1024;
	setp.lt.s32 	%p125, %r564, %r215;
	@%p125 bra 	$L__BB7_12;
$L__BB7_25:
	setp.lt.s32 	%p126, %r215, 256;
	@%p126 bra 	$L__BB7_70;
	// begin inline asm
	mov.u32 %r452, %laneid;
	// end inline asm
	mov.b32 	%r470, 1;
	mov.b32 	%r471, 31;
	mov.b32 	%r472, -1;
	// begin inline asm
	shfl.sync.down.b32 %r453, %r572, %r470, %r471, %r472;
	// end inline asm
	// begin inline asm
	shfl.sync.down.b32 %r458, %r459, %r470, %r471, %r472;
	// end inline asm
	mov.b64 	{%r464, %r469}, %rd298;
	// begin inline asm
	shfl.sync.down.b32 %r463, %r464, %r470, %r471, %r472;
	// end inline asm
	// begin inline asm
	shfl.sync.down.b32 %r468, %r469, %r470, %r471, %r472;
	// end inline asm
	mov.b64 	%rd27, {%r463, %r468};
	setp.gt.s32 	%p178, %r452, 30;
	mov.u64 	%rd300, %rd298;
	mov.u32 	%r574, %r572;
	@%p178 bra 	$L__BB7_30;
	setp.lt.s32 	%p179, %r572, %r453;
	mov.u64 	%rd300, %rd27;
	mov.u32 	%r574, %r453;
	@%p179 bra 	$L__BB7_30;
	setp.lt.s32 	%p180, %r453, %r572;
	mov.u64 	%rd300, %rd298;
	mov.u32 	%r574, %r572;
	@%p180 bra 	$L__BB7_30;
	setp.lt.s64 	%p181, %rd298, %rd27;
	min.s64 	%rd300, %rd298, %rd27;
	selp.b32 	%r574, %r572, %r453, %p181;
$L__BB7_30:
	mov.b32 	%r490, 2;
	mov.b32 	%r491, 31;
	mov.b32 	%r492, -1;
	// begin inline asm
	shfl.sync.down.b32 %r473, %r574, %r490, %r491, %r492;
	// end inline asm
	// begin inline asm
	shfl.sync.down.b32 %r478, %r479, %r490, %r491, %r492;
	// end inline asm
	mov.b64 	{%r484, %r489}, %rd300;
	// begin inline asm
	shfl.sync.down.b32 %r483, %r484, %r490, %r491, %r492;
	// end inline asm
	// begin inline asm
	shfl.sync.down.b32 %r488, %r489, %r490, %r491, %r492;
	// end inline asm
	mov.b64 	%rd30, {%r483, %r488};
	setp.gt.s32 	%p182, %r452, 29;
	mov.u64 	%rd301, %rd300;
	mov.u32 	%r575, %r574;
	@%p182 bra 	$L__BB7_34;
	setp.lt.s32 	%p183, %r574, %r473;
	mov.u64 	%rd301, %rd30;
	mov.u32 	%r575, %r473;
	@%p183 bra 	$L__BB7_34;
	setp.lt.s32 	%p184, %r473, %r574;
	mov.u64 	%rd301, %rd300;
	mov.u32 	%r575, %r574;
	@%p184 bra 	$L__BB7_34;
	setp.lt.s64 	%p185, %rd300, %rd30;
	min.s64 	%rd301, %rd300, %rd30;
	selp.b32 	%r575, %r574, %r473, %p185;
$L__BB7_34:
	mov.b32 	%r510, 4;
	mov.b32 	%r511, 31;
	mov.b32 	%r512, -1;
	// begin inline asm
	shfl.sync.down.b32 %r493, %r575, %r510, %r511, %r512;
	// end inline asm
	// begin inline asm
	shfl.sync.down.b32 %r498, %r499, %r510, %r511, %r512;
	// end inline asm
	mov.b64 	{%r504, %r509}, %rd301;
	// begin inline asm
	shfl.sync.down.b32 %r503, %r504, %r510, %r511, %r512;
	// end inline asm
	// begin inline asm
	shfl.sync.down.b32 %r508, %r509, %r510, %r511, %r512;
	// end inline asm
	mov.b64 	%rd33, {%r503, %r508};
	setp.gt.s32 	%p186, %r452, 27;
	mov.u64 	%rd302, %rd301;
	mov.u32 	%r576, %r575;
	@%p186 bra 	$L__BB7_38;
	setp.lt.s32 	%p187, %r575, %r493;
	mov.u64 	%rd302, %rd33;
	mov.u32 	%r576, %r493;
	@%p187 bra 	$L__BB7_38;
	setp.lt.s32 	%p188, %r493, %r575;
	mov.u64 	%rd302, %rd301;
	mov.u32 	%r576, %r575;
	@%p188 bra 	$L__BB7_38;
	setp.lt.s64 	%p189, %rd301, %rd33;
	min.s64 	%rd302, %rd301, %rd33;
	selp.b32 	%r576, %r575, %r493, %p189;
$L__BB7_38:
	mov.b32 	%r530, 8;
	mov.b32 	%r531, 31;
	mov.b32 	%r532, -1;
	// begin inline asm
	shfl.sync.down.b32 %r513, %r576, %r530, %r531, %r532;
	// end inline asm
	// begin inline asm
	shfl.sync.down.b32 %r518, %r519, %r530, %r531, %r532;
	// end inline asm
	mov.b64 	{%r524, %r529}, %rd302;
	// begin inline asm
	shfl.sync.down.b32 %r523, %r524, %r530, %r531, %r532;
	// end inline asm
	// begin inline asm
	shfl.sync.down.b32 %r528, %r529, %r530, %r531, %r532;
	// end inline asm
	mov.b64 	%rd36, {%r523, %r528};
	setp.gt.s32 	%p190, %r452, 23;
	mov.u64 	%rd303, %rd302;
	mov.u32 	%r577, %r576;
	@%p190 bra 	$L__BB7_42;
	setp.lt.s32 	%p191, %r576, %r513;
	mov.u64 	%rd303, %rd36;
	mov.u32 	%r577, %r513;
	@%p191 bra 	$L__BB7_42;
	setp.lt.s32 	%p192, %r513, %r576;
	mov.u64 	%rd303, %rd302;
	mov.u32 	%r577, %r576;
	@%p192 bra 	$L__BB7_42;
	setp.lt.s64 	%p193, %rd302, %rd36;
	min.s64 	%rd303, %rd302, %rd36;
	selp.b32 	%r577, %r576, %r513, %p193;
$L__BB7_42:
	mov.b32 	%r550, 16;
	mov.b32 	%r551, 31;
	mov.b32 	%r552, -1;
	// begin inline asm
	shfl.sync.down.b32 %r533, %r577, %r550, %r551, %r552;
	// end inline asm
	// begin inline asm
	shfl.sync.down.b32 %r538, %r539, %r550, %r551, %r552;
	// end inline asm
	mov.b64 	{%r544, %r549}, %rd303;
	// begin inline asm
	shfl.sync.down.b32 %r543, %r544, %r550, %r551, %r552;
	// end inline asm
	// begin inline asm
	shfl.sync.down.b32 %r548, %r549, %r550, %r551, %r552;
	// end inline asm
	mov.b64 	%rd39, {%r543, %r548};
	setp.gt.s32 	%p194, %r452, 15;
	mov.u64 	%rd355, %rd303;
	mov.u32 	%r636, %r577;
	@%p194 bra 	$L__BB7_46;
	setp.lt.s32 	%p195, %r577, %r533;
	mov.u64 	%rd355, %rd39;
	mov.u32 	%r636, %r533;
	@%p195 bra 	$L__BB7_46;
	setp.lt.s32 	%p196, %r533, %r577;
	mov.u64 	%rd355, %rd303;
	mov.u32 	%r636, %r577;
	@%p196 bra 	$L__BB7_46;
	setp.lt.s64 	%p197, %rd303, %rd39;
	min.s64 	%rd355, %rd303, %rd39;
	selp.b32 	%r636, %r577, %r533, %p197;
$L__BB7_46:
	setp.ne.s32 	%p198, %r452, 0;
	@%p198 bra 	$L__BB7_48;
	shr.u32 	%r553, %r1, 1;
	and.b32  	%r554, %r553, 496;
	mov.u32 	%r555, _ZN6thrust24THRUST_300001_SM_1000_NS8cuda_cub4core6detail5shmemE;
	add.s32 	%r556, %r555, %r554;
	st.shared.u32 	[%r556+8], %r636;
	st.shared.u64 	[%r556+16], %rd355;
$L__BB7_48:
	bar.sync 	0;
	setp.ne.s32 	%p199, %r1, 0;
	@%p199 bra 	$L__BB7_209;
	ld.shared.u32 	%r51, [_ZN6thrust24THRUST_300001_SM_1000_NS8cuda_cub4core6detail5shmemE+24];
	ld.shared.u64 	%rd42, [_ZN6thrust24THRUST_300001_SM_1000_NS8cuda_cub4core6detail5shmemE+32];
	setp.lt.s32 	%p200, %r636, %r51;
	mov.u64 	%rd305, %rd42;
	mov.u32 	%r579, %r51;
	@%p200 bra 	$L__BB7_52;
	setp.lt.s32 	%p201, %r51, %r636;
	mov.u64 	%rd305, %rd355;
	mov.u32 	%r579, %r636;
	@%p201 bra 	$L__BB7_52;
	setp.lt.s64 	%p202, %rd355, %rd42;
	min.s64 	%rd305, %rd355, %rd42;
	selp.b32 	%r579, %r636, %r51, %p202;
$L__BB7_52:
	ld.shared.u32 	%r54, [_ZN6thrust24THRUST_300001_SM_1000_NS8cuda_cub4core6detail5shmemE+40];
	ld.shared.u64 	%rd45, [_ZN6thrust24THRUST_300001_SM_1000_NS8cuda_cub4core6detail5shmemE+48];
	setp.lt.s32 	%p203, %r579, %r54;
	mov.u64 	%rd306, %rd45;
	mov.u32 	%r580, %r54;
	@%p203 bra 	$L__BB7_55;
	setp.lt.s32 	%p204, %r54, %r579;
	mov.u64 	%rd306, %rd305;
	mov.u32 	%r580, %r579;
	@%p204 bra 	$L__BB7_55;
	setp.lt.s64 	%p205, %rd305, %rd45;
	min.s64 	%rd306, %rd305, %rd45;
	selp.b32 	%r580, %r579, %r54, %p205;
$L__BB7_55:
	ld.shared.u32 	%r57, [_ZN6thrust24THRUST_300001_SM_1000_NS8cuda_cub4core6detail5shmemE+56];
	ld.shared.u64 	%rd48, [_ZN6thrust24THRUST_300001_SM_1000_NS8cuda_cub4core6detail5shmemE+64];
	setp.lt.s32 	%p206, %r580, %r57;
	mov.u64 	%rd307, %rd48;
	mov.u32 	%r581, %r57;
	@%p206 bra 	$L__BB7_58;
	setp.lt.s32 	%p207, %r57, %r580;
	mov.u64 	%rd307, %rd306;
	mov.u32 	%r581, %r580;
	@%p207 bra 	$L__BB7_58;
	setp.lt.s64 	%p208, %rd306, %rd48;
	min.s64 	%rd307, %rd306, %rd48;
	selp.b32 	%r581, %r580, %r57, %p208;
$L__BB7_58:
	ld.shared.u32 	%r60, [_ZN6thrust24THRUST_300001_SM_1000_NS8cuda_cub4core6detail5shmemE+72];
	ld.shared.u64 	%rd51, [_ZN6thrust24THRUST_300001_SM_1000_NS8cuda_cub4core6detail5shmemE+80];
	setp.lt.s32 	%p209, %r581, %r60;
	mov.u64 	%rd308, %rd51;
	mov.u32 	%r582, %r60;
	@%p209 bra 	$L__BB7_61;
	setp.lt.s32 	%p210, %r60, %r581;
	mov.u64 	%rd308, %rd307;
	mov.u32 	%r582, %r581;
	@%p210 bra 	$L__BB7_61;
	setp.lt.s64 	%p211, %rd307, %rd51;
	min.s64 	%rd308, %rd307, %rd51;
	selp.b32 	%r582, %r581, %r60, %p211;
$L__BB7_61:
	ld.shared.u32 	%r63, [_ZN6thrust24THRUST_300001_SM_1000_NS8cuda_cub4core6detail5shmemE+88];
	ld.shared.u64 	%rd54, [_ZN6thrust24THRUST_300001_SM_1000_NS8cuda_cub4core6detail5shmemE+96];
	setp.lt.s32 	%p212, %r582, %r63;
	mov.u64 	%rd309, %rd54;
	mov.u32 	%r583, %r63;
	@%p212 bra 	$L__BB7_64;
	setp.lt.s32 	%p213, %r63, %r582;
	mov.u64 	%rd309, %rd308;
	mov.u32 	%r583, %r582;
	@%p213 bra 	$L__BB7_64;
	setp.lt.s64 	%p214, %rd308, %rd54;
	min.s64 	%rd309, %rd308, %rd54;
	selp.b32 	%r583, %r582, %r63, %p214;
$L__BB7_64:
	ld.shared.u32 	%r66, [_ZN6thrust24THRUST_300001_SM_1000_NS8cuda_cub4core6detail5shmemE+104];
	ld.shared.u64 	%rd57, [_ZN6thrust24THRUST_300001_SM_1000_NS8cuda_cub4core6detail5shmemE+112];
	setp.lt.s32 	%p215, %r583, %r66;
	mov.u64 	%rd310, %rd57;
	mov.u32 	%r584, %r66;
	@%p215 bra 	$L__BB7_67;
	setp.lt.s32 	%p216, %r66, %r583;
	mov.u64 	%rd310, %rd309;
	mov.u32 	%r584, %r583;
	@%p216 bra 	$L__BB7_67;
	setp.lt.s64 	%p217, %rd309, %rd57;
	min.s64 	%rd310, %rd309, %rd57;
	selp.b32 	%r584, %r583, %r66, %p217;
$L__BB7_67:
	ld.shared.u32 	%r69, [_ZN6thrust24THRUST_300001_SM_1000_NS8cuda_cub4core6detail5shmemE+120];
	ld.shared.u64 	%rd60, [_ZN6thrust24THRUST_300001_SM_1000_NS8cuda_cub4core6detail5shmemE+128];
	setp.lt.s32 	%p218, %r584, %r69;
	mov.u32 	%r636, %r69;
	mov.u64 	%rd355, %rd60;
	@%p218 bra 	$L__BB7_209;
	setp.lt.s32 	%p219, %r69, %r584;
	mov.u32 	%r636, %r584;
	mov.u64 	%rd355, %rd310;
	@%p219 bra 	$L__BB7_209;
	setp.lt.s64 	%p220, %rd310, %rd60;
	min.s64 	%rd355, %rd310, %rd60;
	selp.b32 	%r636, %r584, %r69, %p220;
	bra.uni 	$L__BB7_209;
$L__BB7_70:
	// begin inline asm
	mov.u32 %r339, %laneid;
	// end inline asm
	and.b32  	%r360, %r1, 992;
	add.s32 	%r361, %r360, 32;
	setp.gt.s32 	%p127, %r361, %r215;
	not.b32 	%r362, %r360;
	add.s32 	%r363, %r215, %r362;
	selp.b32 	%r358, %r363, 31, %p127;
	mov.b32 	%r357, 1;
	mov.b32 	%r359, -1;
	// begin inline asm
	shfl.sync.down.b32 %r340, %r572, %r357, %r358, %r359;
	// end inline asm
	// begin inline asm
	shfl.sync.down.b32 %r345, %r346, %r357, %r358, %r359;
	// end inline asm
	mov.b64 	{%r351, %r356}, %rd298;
	// begin inline asm
	shfl.sync.down.b32 %r350, %r351, %r357, %r358, %r359;
	// end inline asm
	// begin inline asm
	shfl.sync.down.b32 %r355, %r356, %r357, %r358, %r359;
	// end inline asm
	mov.b64 	%rd62, {%r350, %r355};
	setp.ge.s32 	%p128, %r339, %r358;
	mov.u64 	%rd311, %rd298;
	mov.u32 	%r585, %r572;
	@%p128 bra 	$L__BB7_74;
	setp.lt.s32 	%p129, %r572, %r340;
	mov.u64 	%rd311, %rd62;
	mov.u32 	%r585, %r340;
	@%p129 bra 	$L__BB7_74;
	setp.lt.s32 	%p130, %r340, %r572;
	mov.u64 	%rd311, %rd298;
	mov.u32 	%r585, %r572;
	@%p130 bra 	$L__BB7_74;
	setp.lt.s64 	%p131, %rd298, %rd62;
	min.s64 	%rd311, %rd298, %rd62;
	selp.b32 	%r585, %r572, %r340, %p131;
$L__BB7_74:
	mov.b32 	%r381, 2;
	mov.b32 	%r383, -1;
	// begin inline asm
	shfl.sync.down.b32 %r364, %r585, %r381, %r358, %r383;
	// end inline asm
	// begin inline asm
	shfl.sync.down.b32 %r369, %r370, %r381, %r358, %r383;
	// end inline asm
	mov.b64 	{%r375, %r380}, %rd311;
	// begin inline asm
	shfl.sync.down.b32 %r374, %r375, %r381, %r358, %r383;
	// end inline asm
	// begin inline asm
	shfl.sync.down.b32 %r379, %r380, %r381, %r358, %r383;
	// end inline asm
	mov.b64 	%rd65, {%r374, %r379};
	add.s32 	%r384, %r339, 2;
	setp.gt.s32 	%p132, %r384, %r358;
	mov.u64 	%rd312, %rd311;
	mov.u32 	%r586, %r585;
	@%p132 bra 	$L__BB7_78;
	setp.lt.s32 	%p133, %r585, %r364;
	mov.u64 	%rd312, %rd65;
	mov.u32 	%r586, %r364;
	@%p133 bra 	$L__BB7_78;
	setp.lt.s32 	%p134, %r364, %r585;
	mov.u64 	%rd312, %rd311;
	mov.u32 	%r586, %r585;
	@%p134 bra 	$L__BB7_78;
	setp.lt.s64 	%p135, %rd311, %rd65;
	min.s64 	%rd312, %rd311, %rd65;
	selp.b32 	%r586, %r585, %r364, %p135;
$L__BB7_78:
	mov.b32 	%r402, 4;
	mov.b32 	%r404, -1;
	// begin inline asm
	shfl.sync.down.b32 %r385, %r586, %r402, %r358, %r404;
	// end inline asm
	// begin inline asm
	shfl.sync.down.b32 %r390, %r391, %r402, %r358, %r404;
	// end inline asm
	mov.b64 	{%r396, %r401}, %rd312;
	// begin inline asm
	shfl.sync.down.b32 %r395, %r396, %r402, %r358, %r404;
	// end inline asm
	// begin inline asm
	shfl.sync.down.b32 %r400, %r401, %r402, %r358, %r404;
	// end inline asm
	mov.b64 	%rd68, {%r395, %r400};
	add.s32 	%r405, %r339, 4;
	setp.gt.s32 	%p136, %r405, %r358;
	mov.u32 	%r587, %r586;
	mov.u64 	%rd313, %rd312;
	@%p136 bra 	$L__BB7_82;
	setp.lt.s32 	%p137, %r586, %r385;
	mov.u32 	%r587, %r385;
	mov.u64 	%rd313, %rd68;
	@%p137 bra 	$L__BB7_82;
	setp.lt.s32 	%p138, %r385, %r586;
	mov.u32 	%r587, %r586;
	mov.u64 	%rd313, %rd312;
	@%p138 bra 	$L__BB7_82;
	setp.lt.s64 	%p139, %rd312, %rd68;
	selp.b32 	%r587, %r586, %r385, %p139;
	min.s64 	%rd313, %rd312, %rd68;
$L__BB7_82:
	mov.b32 	%r423, 8;
	mov.b32 	%r425, -1;
	// begin inline asm
	shfl.sync.down.b32 %r406, %r587, %r423, %r358, %r425;
	// end inline asm
	// begin inline asm
	shfl.sync.down.b32 %r411, %r412, %r423, %r358, %r425;
	// end inline asm
	mov.b64 	{%r417, %r422}, %rd313;
	// begin inline asm
	shfl.sync.down.b32 %r416, %r417, %r423, %r358, %r425;
	// end inline asm
	// begin inline asm
	shfl.sync.down.b32 %r421, %r422, %r423, %r358, %r425;
	// end inline asm
	mov.b64 	%rd71, {%r416, %r421};
	add.s32 	%r426, %r339, 8;
	setp.gt.s32 	%p140, %r426, %r358;
	mov.u32 	%r588, %r587;
	mov.u64 	%rd314, %rd313;
	@%p140 bra 	$L__BB7_86;
	setp.lt.s32 	%p141, %r587, %r406;
	mov.u32 	%r588, %r406;
	mov.u64 	%rd314, %rd71;
	@%p141 bra 	$L__BB7_86;
	setp.lt.s32 	%p142, %r406, %r587;
	mov.u32 	%r588, %r587;
	mov.u64 	%rd314, %rd313;
	@%p142 bra 	$L__BB7_86;
	setp.lt.s64 	%p143, %rd313, %rd71;
	selp.b32 	%r588, %r587, %r406, %p143;
	min.s64 	%rd314, %rd313, %rd71;
$L__BB7_86:
	mov.b32 	%r444, 16;
	mov.b32 	%r446, -1;
	// begin inline asm
	shfl.sync.down.b32 %r427, %r588, %r444, %r358, %r446;
	// end inline asm
	// begin inline asm
	shfl.sync.down.b32 %r432, %r433, %r444, %r358, %r446;
	// end inline asm
	mov.b64 	{%r438, %r443}, %rd314;
	// begin inline asm
	shfl.sync.down.b32 %r437, %r438, %r444, %r358, %r446;
	// end inline asm
	// begin inline asm
	shfl.sync.down.b32 %r442, %r443, %r444, %r358, %r446;
	// end inline asm
	mov.b64 	%rd74, {%r437, %r442};
	add.s32 	%r447, %r339, 16;
	setp.gt.s32 	%p144, %r447, %r358;
	mov.u32 	%r636, %r588;
	mov.u64 	%rd355, %rd314;
	@%p144 bra 	$L__BB7_90;
	setp.lt.s32 	%p145, %r588, %r427;
	mov.u32 	%r636, %r427;
	mov.u64 	%rd355, %rd74;
	@%p145 bra 	$L__BB7_90;
	setp.lt.s32 	%p146, %r427, %r588;
	mov.u32 	%r636, %r588;
	mov.u64 	%rd355, %rd314;
	@%p146 bra 	$L__BB7_90;
	setp.lt.s64 	%p147, %rd314, %rd74;
	selp.b32 	%r636, %r588, %r427, %p147;
	min.s64 	%rd355, %rd314, %rd74;
$L__BB7_90:
	setp.ne.s32 	%p148, %r339, 0;
	@%p148 bra 	$L__BB7_92;
	shr.u32 	%r448, %r1, 1;
	and.b32  	%r449, %r448, 496;
	mov.u32 	%r450, _ZN6thrust24THRUST_300001_SM_1000_NS8cuda_cub4core6detail5shmemE;
	add.s32 	%r451, %r450, %r449;
	st.shared.u32 	[%r451+8], %r636;
	st.shared.u64 	[%r451+16], %rd355;
$L__BB7_92:
	bar.sync 	0;
	setp.ne.s32 	%p149, %r1, 0;
	@%p149 bra 	$L__BB7_209;
	setp.lt.s32 	%p150, %r215, 33;
	mov.u32 	%r590, %r636;
	mov.u64 	%rd316, %rd355;
	@%p150 bra 	$L__BB7_97;
	ld.shared.u32 	%r88, [_ZN6thrust24THRUST_300001_SM_1000_NS8cuda_cub4core6detail5shmemE+24];
	ld.shared.u64 	%rd77, [_ZN6thrust24THRUST_300001_SM_1000_NS8cuda_cub4core6detail5shmemE+32];
	setp.lt.s32 	%p151, %r636, %r88;
	mov.u32 	%r590, %r88;
	mov.u64 	%rd316, %rd77;
	@%p151 bra 	$L__BB7_97;
	setp.lt.s32 	%p152, %r88, %r636;
	mov.u32 	%r590, %r636;
	mov.u64 	%rd316, %rd355;
	@%p152 bra 	$L__BB7_97;
	setp.lt.s64 	%p153, %rd355, %rd77;
	selp.b32 	%r590, %r636, %r88, %p153;
	min.s64 	%rd316, %rd355, %rd77;
$L__BB7_97:
	setp.lt.s32 	%p154, %r215, 65;
	mov.u32 	%r591, %r590;
	mov.u64 	%rd317, %rd316;
	@%p154 bra 	$L__BB7_101;
	ld.shared.u32 	%r91, [_ZN6thrust24THRUST_300001_SM_1000_NS8cuda_cub4core6detail5shmemE+40];
	ld.shared.u64 	%rd80, [_ZN6thrust24THRUST_300001_SM_1000_NS8cuda_cub4core6detail5shmemE+48];
	setp.lt.s32 	%p155, %r590, %r91;
	mov.u32 	%r591, %r91;
	mov.u64 	%rd317, %rd80;
	@%p155 bra 	$L__BB7_101;
	setp.lt.s32 	%p156, %r91, %r590;
	mov.u32 	%r591, %r590;
	mov.u64 	%rd317, %rd316;
	@%p156 bra 	$L__BB7_101;
	setp.lt.s64 	%p157, %rd316, %rd80;
	selp.b32 	%r591, %r590, %r91, %p157;
	min.s64 	%rd317, %rd316, %rd80;
$L__BB7_101:
	setp.lt.s32 	%p158, %r215, 97;
	mov.u32 	%r592, %r591;
	mov.u64 	%rd318, %rd317;
	@%p158 bra 	$L__BB7_105;
	ld.shared.u32 	%r94, [_ZN6thrust24THRUST_300001_SM_1000_NS8cuda_cub4core6detail5shmemE+56];
	ld.shared.u64 	%rd83, [_ZN6thrust24THRUST_300001_SM_1000_NS8cuda_cub4core6detail5shmemE+64];
	setp.lt.s32 	%p159, %r591, %r94;
	mov.u32 	%r592, %r94;
	mov.u64 	%rd318, %rd83;
	@%p159 bra 	$L__BB7_105;
	setp.lt.s32 	%p160, %r94, %r591;
	mov.u32 	%r592, %r591;
	mov.u64 	%rd318, %rd317;
	@%p160 bra 	$L__BB7_105;
	setp.lt.s64 	%p161, %rd317, %rd83;
	selp.b32 	%r592, %r591, %r94, %p161;
	min.s64 	%rd318, %rd317, %rd83;
$L__BB7_105:
	setp.lt.s32 	%p162, %r215, 129;
	mov.u32 	%r593, %r592;
	mov.u64 	%rd319, %rd318;
	@%p162 bra 	$L__BB7_109;
	ld.shared.u32 	%r97, [_ZN6thrust24THRUST_300001_SM_1000_NS8cuda_cub4core6detail5shmemE+72];
	ld.shared.u64 	%rd86, [_ZN6thrust24THRUST_300001_SM_1000_NS8cuda_cub4core6detail5shmemE+80];
	setp.lt.s32 	%p163, %r592, %r97;
	mov.u32 	%r593, %r97;
	mov.u64 	%rd319, %rd86;
	@%p163 bra 	$L__BB7_109;
	setp.lt.s32 	%p164, %r97, %r592;
	mov.u32 	%r593, %r592;
	mov.u64 	%rd319, %rd318;
	@%p164 bra 	$L__BB7_109;
	setp.lt.s64 	%p165, %rd318, %rd86;
	selp.b32 	%r593, %r592, %r97, %p165;
	min.s64 	%rd319, %rd318, %rd86;
$L__BB7_109:
	setp.lt.s32 	%p166, %r215, 161;
	mov.u32 	%r594, %r593;
	mov.u64 	%rd320, %rd319;
	@%p166 bra 	$L__BB7_113;
	ld.shared.u32 	%r100, [_ZN6thrust24THRUST_300001_SM_1000_NS8cuda_cub4core6detail5shmemE+88];
	ld.shared.u64 	%rd89, [_ZN6thrust24THRUST_300001_SM_1000_NS8cuda_cub4core6detail5shmemE+96];
	setp.lt.s32 	%p167, %r593, %r100;
	mov.u32 	%r594, %r100;
	mov.u64 	%rd320, %rd89;
	@%p167 bra 	$L__BB7_113;
	setp.lt.s32 	%p168, %r100, %r593;
	mov.u32 	%r594, %r593;
	mov.u64 	%rd320, %rd319;
	@%p168 bra 	$L__BB7_113;
	setp.lt.s64 	%p169, %rd319, %rd89;
	selp.b32 	%r594, %r593, %r100, %p169;
	min.s64 	%rd320, %rd319, %rd89;
$L__BB7_113:
	setp.lt.s32 	%p170, %r215, 193;
	mov.u32 	%r595, %r594;
	mov.u64 	%rd321, %rd320;
	@%p170 bra 	$L__BB7_117;
	ld.shared.u32 	%r103, [_ZN6thrust24THRUST_300001_SM_1000_NS8cuda_cub4core6detail5shmemE+104];
	ld.shared.u64 	%rd92, [_ZN6thrust24THRUST_300001_SM_1000_NS8cuda_cub4core6detail5shmemE+112];
	setp.lt.s32 	%p171, %r594, %r103;
	mov.u32 	%r595, %r103;
	mov.u64 	%rd321, %rd92;
	@%p171 bra 	$L__BB7_117;
	setp.lt.s32 	%p172, %r103, %r594;
	mov.u32 	%r595, %r594;
	mov.u64 	%rd321, %rd320;
	@%p172 bra 	$L__BB7_117;
	setp.lt.s64 	%p173, %rd320, %rd92;
	selp.b32 	%r595, %r594, %r103, %p173;
	min.s64 	%rd321, %rd320, %rd92;
$L__BB7_117:
	setp.lt.s32 	%p174, %r215, 225;
	mov.u32 	%r636, %r595;
	mov.u64 	%rd355, %rd321;
	@%p174 bra 	$L__BB7_209;
	ld.shared.u32 	%r106, [_ZN6thrust24THRUST_300001_SM_1000_NS8cuda_cub4core6detail5shmemE+120];
	ld.shared.u64 	%rd95, [_ZN6thrust24THRUST_300001_SM_1000_NS8cuda_cub4core6detail5shmemE+128];
	setp.lt.s32 	%p175, %r595, %r106;
	mov.u32 	%r636, %r106;
	mov.u64 	%rd355, %rd95;
	@%p175 bra 	$L__BB7_209;
	setp.lt.s32 	%p176, %r106, %r595;
	mov.u32 	%r636, %r595;
	mov.u64 	%rd355, %rd321;
	@%p176 bra 	$L__BB7_209;
	setp.lt.s64 	%p177, %rd321, %rd95;
	selp.b32 	%r636, %r595, %r106, %p177;
	min.s64 	%rd355, %rd321, %rd95;
	bra.uni 	$L__BB7_209;
$L__BB7_121:
	mov.u32 	%r108, %tid.x;
	mul.wide.u32 	%rd208, %r108, 16;
	add.s64 	%rd189, %rd186, %rd208;
	// begin inline asm
	ld.global.nc.u64 %rd188, [%rd189];
	// end inline asm
	add.s64 	%rd191, %rd189, 8;
	// begin inline asm
	ld.global.nc.u64 %rd190, [%rd191];
	// end inline asm
	cvt.u32.u64 	%r109, %rd188;
	add.s64 	%rd193, %rd189, 4096;
	// begin inline asm
	ld.global.nc.u64 %rd192, [%rd193];
	// end inline asm
	add.s64 	%rd195, %rd189, 4104;
	// begin inline asm
	ld.global.nc.u64 %rd322, [%rd195];
	// end inline asm
	cvt.u32.u64 	%r596, %rd192;
	add.s64 	%rd197, %rd189, 8192;
	// begin inline asm
	ld.global.nc.u64 %rd196, [%rd197];
	// end inline asm
	add.s64 	%rd199, %rd189, 8200;
	// begin inline asm
	ld.global.nc.u64 %rd323, [%rd199];
	// end inline asm
	cvt.u32.u64 	%r597, %rd196;
	add.s64 	%rd201, %rd189, 12288;
	// begin inline asm
	ld.global.nc.u64 %rd200, [%rd201];
	// end inline asm
	add.s64 	%rd203, %rd189, 12296;
	// begin inline asm
	ld.global.nc.u64 %rd324, [%rd203];
	// end inline asm
	cvt.u32.u64 	%r598, %rd200;
	add.s64 	%rd205, %rd189, 16384;
	// begin inline asm
	ld.global.nc.u64 %rd204, [%rd205];
	// end inline asm
	add.s64 	%rd207, %rd189, 16392;
	// begin inline asm
	ld.global.nc.u64 %rd342, [%rd207];
	// end inline asm
	cvt.u32.u64 	%r623, %rd204;
	setp.lt.s32 	%p3, %r109, %r596;
	@%p3 bra 	$L__BB7_123;
	setp.lt.s32 	%p4, %r596, %r109;
	setp.lt.s64 	%p5, %rd190, %rd322;
	or.pred  	%p6, %p4, %p5;
	selp.b32 	%r596, %r109, %r596, %p6;
	selp.b64 	%rd322, %rd190, %rd322, %p6;
$L__BB7_123:
	setp.lt.s32 	%p7, %r596, %r597;
	@%p7 bra 	$L__BB7_125;
	setp.lt.s32 	%p8, %r597, %r596;
	setp.lt.s64 	%p9, %rd322, %rd323;
	or.pred  	%p10, %p8, %p9;
	selp.b32 	%r597, %r596, %r597, %p10;
	selp.b64 	%rd323, %rd322, %rd323, %p10;
$L__BB7_125:
	setp.lt.s32 	%p11, %r597, %r598;
	@%p11 bra 	$L__BB7_127;
	setp.lt.s32 	%p12, %r598, %r597;
	setp.lt.s64 	%p13, %rd323, %rd324;
	or.pred  	%p14, %p12, %p13;
	selp.b32 	%r598, %r597, %r598, %p14;
	selp.b64 	%rd324, %rd323, %rd324, %p14;
$L__BB7_127:
	setp.lt.s32 	%p15, %r598, %r623;
	@%p15 bra 	$L__BB7_129;
	setp.lt.s32 	%p16, %r623, %r598;
	setp.lt.s64 	%p17, %rd324, %rd342;
	or.pred  	%p18, %p16, %p17;
	selp.b32 	%r623, %r598, %r623, %p18;
	selp.b64 	%rd342, %rd324, %rd342, %p18;
$L__BB7_129:
	setp.lt.u32 	%p19, %r215, 2560;
	mov.b32 	%r608, 1280;
	@%p19 bra 	$L__BB7_142;
	mov.b32 	%r600, 1280;
	mov.u32 	%r601, %r623;
	mov.u64 	%rd326, %rd342;
$L__BB7_131:
	add.s32 	%r218, %r600, %r108;
	mul.wide.u32 	%rd229, %r218, 16;
	add.s64 	%rd210, %rd186, %rd229;
	// begin inline asm
	ld.global.nc.u64 %rd209, [%rd210];
	// end inline asm
	add.s64 	%rd212, %rd210, 8;
	// begin inline asm
	ld.global.nc.u64 %rd327, [%rd212];
	// end inline asm
	cvt.u32.u64 	%r602, %rd209;
	add.s64 	%rd214, %rd210, 4096;
	// begin inline asm
	ld.global.nc.u64 %rd213, [%rd214];
	// end inline asm
	add.s64 	%rd216, %rd210, 4104;
	// begin inline asm
	ld.global.nc.u64 %rd328, [%rd216];
	// end inline asm
	cvt.u32.u64 	%r603, %rd213;
	add.s64 	%rd218, %rd210, 8192;
	// begin inline asm
	ld.global.nc.u64 %rd217, [%rd218];
	// end inline asm
	add.s64 	%rd220, %rd210, 8200;
	// begin inline asm
	ld.global.nc.u64 %rd329, [%rd220];
	// end inline asm
	cvt.u32.u64 	%r604, %rd217;
	add.s64 	%rd222, %rd210, 12288;
	// begin inline asm
	ld.global.nc.u64 %rd221, [%rd222];
	// end inline asm
	add.s64 	%rd224, %rd210, 12296;
	// begin inline asm
	ld.global.nc.u64 %rd330, [%rd224];
	// end inline asm
	cvt.u32.u64 	%r605, %rd221;
	add.s64 	%rd226, %rd210, 16384;
	// begin inline asm
	ld.global.nc.u64 %rd225, [%rd226];
	// end inline asm
	add.s64 	%rd228, %rd210, 16392;
	// begin inline asm
	ld.global.nc.u64 %rd342, [%rd228];
	// end inline asm
	cvt.u32.u64 	%r623, %rd225;
	setp.lt.s32 	%p20, %r601, %r602;
	@%p20 bra 	$L__BB7_133;
	setp.lt.s32 	%p21, %r602, %r601;
	setp.lt.s64 	%p22, %rd326, %rd327;
	or.pred  	%p23, %p21, %p22;
	selp.b32 	%r602, %r601, %r602, %p23;
	selp.b64 	%rd327, %rd326, %rd327, %p23;
$L__BB7_133:
	setp.lt.s32 	%p24, %r602, %r603;
	@%p24 bra 	$L__BB7_135;
	setp.lt.s32 	%p25, %r603, %r602;
	setp.lt.s64 	%p26, %rd327, %rd328;
	or.pred  	%p27, %p25, %p26;
	selp.b32 	%r603, %r602, %r603, %p27;
	selp.b64 	%rd328, %rd327, %rd328, %p27;
$L__BB7_135:
	setp.lt.s32 	%p28, %r603, %r604;
	@%p28 bra 	$L__BB7_137;
	setp.lt.s32 	%p29, %r604, %r603;
	setp.lt.s64 	%p30, %rd328, %rd329;
	or.pred  	%p31, %p29, %p30;
	selp.b32 	%r604, %r603, %r604, %p31;
	selp.b64 	%rd329, %rd328, %rd329, %p31;
$L__BB7_137:
	setp.lt.s32 	%p32, %r604, %r605;
	@%p32 bra 	$L__BB7_139;
	setp.lt.s32 	%p33, %r605, %r604;
	setp.lt.s64 	%p34, %rd329, %rd330;
	or.pred  	%p35, %p33, %p34;
	selp.b32 	%r605, %r604, %r605, %p35;
	selp.b64 	%rd330, %rd329, %rd330, %p35;
$L__BB7_139:
	setp.lt.s32 	%p36, %r605, %r623;
	@%p36 bra 	$L__BB7_141;
	setp.lt.s32 	%p37, %r623, %r605;
	setp.lt.s64 	%p38, %rd330, %rd342;
	or.pred  	%p39, %p37, %p38;
	selp.b32 	%r623, %r605, %r623, %p39;
	selp.b64 	%rd342, %rd330, %rd342, %p39;
$L__BB7_141:
	add.s32 	%r608, %r600, 1280;
	add.s32 	%r219, %r600, 2560;
	setp.le.s32 	%p40, %r219, %r215;
	mov.u32 	%r600, %r608;
	mov.u32 	%r601, %r623;
	mov.u64 	%rd326, %rd342;
	@%p40 bra 	$L__BB7_131;
$L__BB7_142:
	setp.le.s32 	%p41, %r215, %r608;
	@%p41 bra 	$L__BB7_165;
	sub.s32 	%r142, %r215, %r608;
	setp.ge.s32 	%p42, %r108, %r142;
	@%p42 bra 	$L__BB7_165;
	not.b32 	%r221, %r108;
	add.s32 	%r222, %r215, %r221;
	sub.s32 	%r143, %r222, %r608;
	and.b32  	%r223, %r143, 768;
	setp.eq.s32 	%p43, %r223, 768;
	mov.u32 	%r614, %r108;
	@%p43 bra 	$L__BB7_150;
	add.s32 	%r610, %r108, %r608;
	shr.u32 	%r224, %r143, 8;
	add.s32 	%r225, %r224, 1;
	and.b32  	%r226, %r225, 3;
	neg.s32 	%r609, %r226;
	mov.u32 	%r614, %r108;
$L__BB7_146:
	.pragma "nounroll";
	mov.u64 	%rd127, %rd342;
	mov.u32 	%r149, %r623;
	mul.wide.u32 	%rd235, %r610, 16;
	add.s64 	%rd232, %rd186, %rd235;
	// begin inline asm
	ld.global.nc.u64 %rd231, [%rd232];
	// end inline asm
	add.s64 	%rd234, %rd232, 8;
	// begin inline asm
	ld.global.nc.u64 %rd233, [%rd234];
	// end inline asm
	cvt.u32.u64 	%r150, %rd231;
	setp.lt.s32 	%p44, %r149, %r150;
	mov.u32 	%r623, %r150;
	mov.u64 	%rd342, %rd233;
	@%p44 bra 	$L__BB7_149;
	setp.lt.s32 	%p45, %r150, %r149;
	mov.u32 	%r623, %r149;
	mov.u64 	%rd342, %rd127;
	@%p45 bra 	$L__BB7_149;
	setp.lt.s64 	%p46, %rd127, %rd233;
	selp.b32 	%r623, %r149, %r150, %p46;
	min.s64 	%rd342, %rd127, %rd233;
$L__BB7_149:
	add.s32 	%r614, %r614, 256;
	add.s32 	%r610, %r610, 256;
	add.s32 	%r609, %r609, 1;
	setp.ne.s32 	%p47, %r609, 0;
	@%p47 bra 	$L__BB7_146;
$L__BB7_150:
	setp.lt.u32 	%p48, %r143, 768;
	@%p48 bra 	$L__BB7_165;
	cvt.u64.u32 	%rd236, %r614;
	cvt.u64.u32 	%rd237, %r608;
	add.s64 	%rd238, %rd236, %rd237;
	shl.b64 	%rd239, %rd238, 4;
	add.s64 	%rd240, %rd239, %rd186;
	add.s64 	%rd337, %rd240, 12296;
	add.s32 	%r617, %r614, %r608;
$L__BB7_152:
	mul.wide.u32 	%rd245, %r617, 16;
	add.s64 	%rd242, %rd186, %rd245;
	// begin inline asm
	ld.global.nc.u64 %rd241, [%rd242];
	// end inline asm
	add.s64 	%rd244, %rd242, 8;
	// begin inline asm
	ld.global.nc.u64 %rd243, [%rd244];
	// end inline asm
	cvt.u32.u64 	%r163, %rd241;
	setp.lt.s32 	%p49, %r623, %r163;
	mov.u32 	%r620, %r163;
	mov.u64 	%rd339, %rd243;
	@%p49 bra 	$L__BB7_155;
	setp.lt.s32 	%p50, %r163, %r623;
	mov.u32 	%r620, %r623;
	mov.u64 	%rd339, %rd342;
	@%p50 bra 	$L__BB7_155;
	setp.lt.s64 	%p51, %rd342, %rd243;
	selp.b32 	%r620, %r623, %r163, %p51;
	min.s64 	%rd339, %rd342, %rd243;
$L__BB7_155:
	add.s64 	%rd247, %rd337, -8200;
	// begin inline asm
	ld.global.nc.u64 %rd246, [%rd247];
	// end inline asm
	add.s64 	%rd249, %rd337, -8192;
	// begin inline asm
	ld.global.nc.u64 %rd248, [%rd249];
	// end inline asm
	cvt.u32.u64 	%r166, %rd246;
	setp.lt.s32 	%p52, %r620, %r166;
	mov.u32 	%r621, %r166;
	mov.u64 	%rd340, %rd248;
	@%p52 bra 	$L__BB7_158;
	setp.lt.s32 	%p53, %r166, %r620;
	mov.u32 	%r621, %r620;
	mov.u64 	%rd340, %rd339;
	@%p53 bra 	$L__BB7_158;
	setp.lt.s64 	%p54, %rd339, %rd248;
	selp.b32 	%r621, %r620, %r166, %p54;
	min.s64 	%rd340, %rd339, %rd248;
$L__BB7_158:
	add.s64 	%rd251, %rd337, -4104;
	// begin inline asm
	ld.global.nc.u64 %rd250, [%rd251];
	// end inline asm
	add.s64 	%rd253, %rd337, -4096;
	// begin inline asm
	ld.global.nc.u64 %rd252, [%rd253];
	// end inline asm
	cvt.u32.u64 	%r169, %rd250;
	setp.lt.s32 	%p55, %r621, %r169;
	mov.u32 	%r622, %r169;
	mov.u64 	%rd341, %rd252;
	@%p55 bra 	$L__BB7_161;
	setp.lt.s32 	%p56, %r169, %r621;
	mov.u32 	%r622, %r621;
	mov.u64 	%rd341, %rd340;
	@%p56 bra 	$L__BB7_161;
	setp.lt.s64 	%p57, %rd340, %rd252;
	selp.b32 	%r622, %r621, %r169, %p57;
	min.s64 	%rd341, %rd340, %rd252;
$L__BB7_161:
	add.s64 	%rd255, %rd337, -8;
	// begin inline asm
	ld.global.nc.u64 %rd254, [%rd255];
	// end inline asm
	// begin inline asm
	ld.global.nc.u64 %rd256, [%rd337];
	// end inline asm
	cvt.u32.u64 	%r172, %rd254;
	setp.lt.s32 	%p58, %r622, %r172;
	mov.u32 	%r623, %r172;
	mov.u64 	%rd342, %rd256;
	@%p58 bra 	$L__BB7_164;
	setp.lt.s32 	%p59, %r172, %r622;
	mov.u32 	%r623, %r622;
	mov.u64 	%rd342, %rd341;
	@%p59 bra 	$L__BB7_164;
	setp.lt.s64 	%p60, %rd341, %rd256;
	selp.b32 	%r623, %r622, %r172, %p60;
	min.s64 	%rd342, %rd341, %rd256;
$L__BB7_164:
	add.s32 	%r614, %r614, 1024;
	add.s64 	%rd337, %rd337, 16384;
	add.s32 	%r617, %r617, 1024;
	setp.lt.s32 	%p61, %r614, %r142;
	@%p61 bra 	$L__BB7_152;
$L__BB7_165:
	// begin inline asm
	mov.u32 %r227, %laneid;
	// end inline asm
	mov.b32 	%r245, 1;
	mov.b32 	%r246, 31;
	mov.b32 	%r247, -1;
	// begin inline asm
	shfl.sync.down.b32 %r228, %r623, %r245, %r246, %r247;
	// end inline asm
	// begin inline asm
	shfl.sync.down.b32 %r233, %r234, %r245, %r246, %r247;
	// end inline asm
	mov.b64 	{%r239, %r244}, %rd342;
	// begin inline asm
	shfl.sync.down.b32 %r238, %r239, %r245, %r246, %r247;
	// end inline asm
	// begin inline asm
	shfl.sync.down.b32 %r243, %r244, %r245, %r246, %r247;
	// end inline asm
	mov.b64 	%rd150, {%r238, %r243};
	setp.gt.s32 	%p62, %r227, 30;
	mov.u32 	%r625, %r623;
	mov.u64 	%rd344, %rd342;
	@%p62 bra 	$L__BB7_169;
	setp.lt.s32 	%p63, %r623, %r228;
	mov.u32 	%r625, %r228;
	mov.u64 	%rd344, %rd150;
	@%p63 bra 	$L__BB7_169;
	setp.lt.s32 	%p64, %r228, %r623;
	mov.u32 	%r625, %r623;
	mov.u64 	%rd344, %rd342;
	@%p64 bra 	$L__BB7_169;
	setp.lt.s64 	%p65, %rd342, %rd150;
	selp.b32 	%r625, %r623, %r228, %p65;
	min.s64 	%rd344, %rd342, %rd150;
$L__BB7_169:
	mov.b32 	%r265, 2;
	mov.b32 	%r266, 31;
	mov.b32 	%r267, -1;
	// begin inline asm
	shfl.sync.down.b32 %r248, %r625, %r265, %r266, %r267;
	// end inline asm
	// begin inline asm
	shfl.sync.down.b32 %r253, %r254, %r265, %r266, %r267;
	// end inline asm
	mov.b64 	{%r259, %r264}, %rd344;
	// begin inline asm
	shfl.sync.down.b32 %r258, %r259, %r265, %r266, %r267;
	// end inline asm
	// begin inline asm
	shfl.sync.down.b32 %r263, %r264, %r265, %r266, %r267;
	// end inline asm
	mov.b64 	%rd153, {%r258, %r263};
	setp.gt.s32 	%p66, %r227, 29;
	mov.u32 	%r626, %r625;
	mov.u64 	%rd345, %rd344;
	@%p66 bra 	$L__BB7_173;
	setp.lt.s32 	%p67, %r625, %r248;
	mov.u32 	%r626, %r248;
	mov.u64 	%rd345, %rd153;
	@%p67 bra 	$L__BB7_173;
	setp.lt.s32 	%p68, %r248, %r625;
	mov.u32 	%r626, %r625;
	mov.u64 	%rd345, %rd344;
	@%p68 bra 	$L__BB7_173;
	setp.lt.s64 	%p69, %rd344, %rd153;
	selp.b32 	%r626, %r625, %r248, %p69;
	min.s64 	%rd345, %rd344, %rd153;
$L__BB7_173:
	mov.b32 	%r285, 4;
	mov.b32 	%r286, 31;
	mov.b32 	%r287, -1;
	// begin inline asm
	shfl.sync.down.b32 %r268, %r626, %r285, %r286, %r287;
	// end inline asm
	// begin inline asm
	shfl.sync.down.b32 %r273, %r274, %r285, %r286, %r287;
	// end inline asm
	mov.b64 	{%r279, %r284}, %rd345;
	// begin inline asm
	shfl.sync.down.b32 %r278, %r279, %r285, %r286, %r287;
	// end inline asm
	// begin inline asm
	shfl.sync.down.b32 %r283, %r284, %r285, %r286, %r287;
	// end inline asm
	mov.b64 	%rd156, {%r278, %r283};
	setp.gt.s32 	%p70, %r227, 27;
	mov.u32 	%r627, %r626;
	mov.u64 	%rd346, %rd345;
	@%p70 bra 	$L__BB7_177;
	setp.lt.s32 	%p71, %r626, %r268;
	mov.u32 	%r627, %r268;
	mov.u64 	%rd346, %rd156;
	@%p71 bra 	$L__BB7_177;
	setp.lt.s32 	%p72, %r268, %r626;
	mov.u32 	%r627, %r626;
	mov.u64 	%rd346, %rd345;
	@%p72 bra 	$L__BB7_177;
	setp.lt.s64 	%p73, %rd345, %rd156;
	selp.b32 	%r627, %r626, %r268, %p73;
	min.s64 	%rd346, %rd345, %rd156;
$L__BB7_177:
	mov.b32 	%r305, 8;
	mov.b32 	%r306, 31;
	mov.b32 	%r307, -1;
	// begin inline asm
	shfl.sync.down.b32 %r288, %r627, %r305, %r306, %r307;
	// end inline asm
	// begin inline asm
	shfl.sync.down.b32 %r293, %r294, %r305, %r306, %r307;
	// end inline asm
	mov.b64 	{%r299, %r304}, %rd346;
	// begin inline asm
	shfl.sync.down.b32 %r298, %r299, %r305, %r306, %r307;
	// end inline asm
	// begin inline asm
	shfl.sync.down.b32 %r303, %r304, %r305, %r306, %r307;
	// end inline asm
	mov.b64 	%rd159, {%r298, %r303};
	setp.gt.s32 	%p74, %r227, 23;
	mov.u32 	%r628, %r627;
	mov.u64 	%rd347, %rd346;
	@%p74 bra 	$L__BB7_181;
	setp.lt.s32 	%p75, %r627, %r288;
	mov.u32 	%r628, %r288;
	mov.u64 	%rd347, %rd159;
	@%p75 bra 	$L__BB7_181;
	setp.lt.s32 	%p76, %r288, %r627;
	mov.u32 	%r628, %r627;
	mov.u64 	%rd347, %rd346;
	@%p76 bra 	$L__BB7_181;
	setp.lt.s64 	%p77, %rd346, %rd159;
	selp.b32 	%r628, %r627, %r288, %p77;
	min.s64 	%rd347, %rd346, %rd159;
$L__BB7_181:
	mov.b32 	%r325, 16;
	mov.b32 	%r326, 31;
	mov.b32 	%r327, -1;
	// begin inline asm
	shfl.sync.down.b32 %r308, %r628, %r325, %r326, %r327;
	// end inline asm
	// begin inline asm
	shfl.sync.down.b32 %r313, %r314, %r325, %r326, %r327;
	// end inline asm
	mov.b64 	{%r319, %r324}, %rd347;
	// begin inline asm
	shfl.sync.down.b32 %r318, %r319, %r325, %r326, %r327;
	// end inline asm
	// begin inline asm
	shfl.sync.down.b32 %r323, %r324, %r325, %r326, %r327;
	// end inline asm
	mov.b64 	%rd162, {%r318, %r323};
	setp.gt.s32 	%p78, %r227, 15;
	mov.u32 	%r636, %r628;
	mov.u64 	%rd355, %rd347;
	@%p78 bra 	$L__BB7_185;
	setp.lt.s32 	%p79, %r628, %r308;
	mov.u32 	%r636, %r308;
	mov.u64 	%rd355, %rd162;
	@%p79 bra 	$L__BB7_185;
	setp.lt.s32 	%p80, %r308, %r628;
	mov.u32 	%r636, %r628;
	mov.u64 	%rd355, %rd347;
	@%p80 bra 	$L__BB7_185;
	setp.lt.s64 	%p81, %rd347, %rd162;
	selp.b32 	%r636, %r628, %r308, %p81;
	min.s64 	%rd355, %rd347, %rd162;
$L__BB7_185:
	setp.ne.s32 	%p82, %r227, 0;
	@%p82 bra 	$L__BB7_187;
	shr.u32 	%r328, %r108, 1;
	and.b32  	%r329, %r328, 496;
	mov.u32 	%r330, _ZN6thrust24THRUST_300001_SM_1000_NS8cuda_cub4core6detail5shmemE;
	add.s32 	%r331, %r330, %r329;
	st.shared.u32 	[%r331+8], %r636;
	st.shared.u64 	[%r331+16], %rd355;
$L__BB7_187:
	bar.sync 	0;
	setp.ne.s32 	%p83, %r108, 0;
	@%p83 bra 	$L__BB7_209;
	ld.shared.u32 	%r194, [_ZN6thrust24THRUST_300001_SM_1000_NS8cuda_cub4core6detail5shmemE+24];
	ld.shared.u64 	%rd165, [_ZN6thrust24THRUST_300001_SM_1000_NS8cuda_cub4core6detail5shmemE+32];
	setp.lt.s32 	%p84, %r636, %r194;
	mov.u32 	%r630, %r194;
	mov.u64 	%rd349, %rd165;
	@%p84 bra 	$L__BB7_191;
	setp.lt.s32 	%p85, %r194, %r636;
	mov.u32 	%r630, %r636;
	mov.u64 	%rd349, %rd355;
	@%p85 bra 	$L__BB7_191;
	setp.lt.s64 	%p86, %rd355, %rd165;
	selp.b32 	%r630, %r636, %r194, %p86;
	min.s64 	%rd349, %rd355, %rd165;
$L__BB7_191:
	ld.shared.u32 	%r197, [_ZN6thrust24THRUST_300001_SM_1000_NS8cuda_cub4core6detail5shmemE+40];
	ld.shared.u64 	%rd168, [_ZN6thrust24THRUST_300001_SM_1000_NS8cuda_cub4core6detail5shmemE+48];
	setp.lt.s32 	%p87, %r630, %r197;
	mov.u32 	%r631, %r197;
	mov.u64 	%rd350, %rd168;
	@%p87 bra 	$L__BB7_194;
	setp.lt.s32 	%p88, %r197, %r630;
	mov.u32 	%r631, %r630;
	mov.u64 	%rd350, %rd349;
	@%p88 bra 	$L__BB7_194;
	setp.lt.s64 	%p89, %rd349, %rd168;
	selp.b32 	%r631, %r630, %r197, %p89;
	min.s64 	%rd350, %rd349, %rd168;
$L__BB7_194:
	ld.shared.u32 	%r200, [_ZN6thrust24THRUST_300001_SM_1000_NS8cuda_cub4core6detail5shmemE+56];
	ld.shared.u64 	%rd171, [_ZN6thrust24THRUST_300001_SM_1000_NS8cuda_cub4core6detail5shmemE+64];
	setp.lt.s32 	%p90, %r631, %r200;
	mov.u32 	%r632, %r200;
	mov.u64 	%rd351, %rd171;
	@%p90 bra 	$L__BB7_197;
	setp.lt.s32 	%p91, %r200, %r631;
	mov.u32 	%r632, %r631;
	mov.u64 	%rd351, %rd350;
	@%p91 bra 	$L__BB7_197;
	setp.lt.s64 	%p92, %rd350, %rd171;
	selp.b32 	%r632, %r631, %r200, %p92;
	min.s64 	%rd351, %rd350, %rd171;
$L__BB7_197:
	ld.shared.u32 	%r203, [_ZN6thrust24THRUST_300001_SM_1000_NS8cuda_cub4core6detail5shmemE+72];
	ld.shared.u64 	%rd174, [_ZN6thrust24THRUST_300001_SM_1000_NS8cuda_cub4core6detail5shmemE+80];
	setp.lt.s32 	%p93, %r632, %r203;
	mov.u32 	%r633, %r203;
	mov.u64 	%rd352, %rd174;
	@%p93 bra 	$L__BB7_200;
	setp.lt.s32 	%p94, %r203, %r632;
	mov.u32 	%r633, %r632;
	mov.u64 	%rd352, %rd351;
	@%p94 bra 	$L__BB7_200;
	setp.lt.s64 	%p95, %rd351, %rd174;
	selp.b32 	%r633, %r632, %r203, %p95;
	min.s64 	%rd352, %rd351, %rd174;
$L__BB7_200:
	ld.shared.u32 	%r206, [_ZN6thrust24THRUST_300001_SM_1000_NS8cuda_cub4core6detail5shmemE+88];
	ld.shared.u64 	%rd177, [_ZN6thrust24THRUST_300001_SM_1000_NS8cuda_cub4core6detail5shmemE+96];
	setp.lt.s32 	%p96, %r633, %r206;
	mov.u32 	%r634, %r206;
	mov.u64 	%rd353, %rd177;
	@%p96 bra 	$L__BB7_203;
	setp.lt.s32 	%p97, %r206, %r633;
	mov.u32 	%r634, %r633;
	mov.u64 	%rd353, %rd352;
	@%p97 bra 	$L__BB7_203;
	setp.lt.s64 	%p98, %rd352, %rd177;
	selp.b32 	%r634, %r633, %r206, %p98;
	min.s64 	%rd353, %rd352, %rd177;
$L__BB7_203:
	ld.shared.u32 	%r209, [_ZN6thrust24THRUST_300001_SM_1000_NS8cuda_cub4core6detail5shmemE+104];
	ld.shared.u64 	%rd180, [_ZN6thrust24THRUST_300001_SM_1000_NS8cuda_cub4core6detail5shmemE+112];
	setp.lt.s32 	%p99, %r634, %r209;
	mov.u32 	%r635, %r209;
	mov.u64 	%rd354, %rd180;
	@%p99 bra 	$L__BB7_206;
	setp.lt.s32 	%p100, %r209, %r634;
	mov.u32 	%r635, %r634;
	mov.u64 	%rd354, %rd353;
	@%p100 bra 	$L__BB7_206;
	setp.lt.s64 	%p101, %rd353, %rd180;
	selp.b32 	%r635, %r634, %r209, %p101;
	min.s64 	%rd354, %rd353, %rd180;
$L__BB7_206:
	ld.shared.u32 	%r212, [_ZN6thrust24THRUST_300001_SM_1000_NS8cuda_cub4core6detail5shmemE+120];
	ld.shared.u64 	%rd183, [_ZN6thrust24THRUST_300001_SM_1000_NS8cuda_cub4core6detail5shmemE+128];
	setp.lt.s32 	%p102, %r635, %r212;
	mov.u32 	%r636, %r212;
	mov.u64 	%rd355, %rd183;
	@%p102 bra 	$L__BB7_209;
	setp.lt.s32 	%p103, %r212, %r635;
	mov.u32 	%r636, %r635;
	mov.u64 	%rd355, %rd354;
	@%p103 bra 	$L__BB7_209;
	setp.lt.s64 	%p104, %rd354, %rd183;
	selp.b32 	%r636, %r635, %r212, %p104;
	min.s64 	%rd355, %rd354, %rd183;
$L__BB7_209:
	mov.u32 	%r557, %tid.x;
	setp.ne.s32 	%p221, %r557, 0;
	@%p221 bra 	$L__BB7_211;
	cvta.to.global.u64 	%rd287, %rd187;
	st.global.u32 	[%rd287], %r636;
	st.global.u64 	[%rd287+8], %rd355;
$L__BB7_211:
	ret;

}
	// .globl	_ZN6thrust24THRUST_300001_SM_1000_NS8cuda_cub4core6detail13_kernel_agentINS1_8__reduce11ReduceAgentINS0_12zip_iteratorIN4cuda3std3__45tupleIJNS0_10device_ptrIiEENS0_17counting_iteratorIlNS0_11use_defaultESF_SF_EEEEEEEPNSB_IJilEEESJ_lNS1_9__extrema9arg_max_fIilNSA_4lessIiEEEEEEJSI_SK_lSP_EEEvDpT0_
.visible .entry _ZN6thrust24THRUST_300001_SM_1000_NS8cuda_cub4core6detail13_kernel_agentINS1_8__reduce11ReduceAgentINS0_12zip_iteratorIN4cuda3std3__45tupleIJNS0_10device_ptrIiEENS0_17counting_iteratorIlNS0_11use_defaultESF_SF_EEEEEEEPNSB_IJilEEESJ_lNS1_9__extrema9arg_max_fIilNSA_4lessIiEEEEEEJSI_SK_lSP_EEEvDpT0_(
	.param .align 8 .b8 _ZN6thrust24THRUST_300001_SM_1000_NS8cuda_cub4core6detail13_kernel_agentINS1_8__reduce11ReduceAgentINS0_12zip_iteratorIN4cuda3std3__45tupleIJNS0_10device_ptrIiEENS0_17counting_iteratorIlNS0_11use_defaultESF_SF_EEEEEEEPNSB_IJilEEESJ_lNS1_9__extrema9arg_max_fIilNSA_4lessIiEEEEEEJSI_SK_lSP_EEEvDpT0__param_0[16],
	.param .u64 .ptr .align 1 _ZN6thrust24THRUST_300001_SM_1000_NS8cuda_cub4core6detail13_kernel_agentINS1_8__reduce11ReduceAgentINS0_12zip_iteratorIN4cuda3std3__45tupleIJNS0_10device_ptrIiEENS0_17counting_iteratorIlNS0_11use_defaultESF_SF_EEEEEEEPNSB_IJilEEESJ_lNS1_9__extrema9arg_max_fIilNSA_4lessIiEEEEEEJSI_SK_lSP_EEEvDpT0__param_1,
	.param .u64 _ZN6thrust24THRUST_300001_SM_1000_NS8cuda_cub4core6detail13_kernel_agentINS1_8__reduce11ReduceAgentINS0_12zip_iteratorIN4cuda3std3__45tupleIJNS0_10device_ptrIiEENS0_17counting_iteratorIlNS0_11use_defaultESF_SF_EEEEEEEPNSB_IJilEEESJ_lNS1_9__extrema9arg_max_fIilNSA_4lessIiEEEEEEJSI_SK_lSP_EEEvDpT0__param_2,
	.param .align 1 .b8 _ZN6thrust24THRUST_300001_SM_1000_NS8cuda_cub4core6detail13_kernel_agentINS1_8__reduce11ReduceAgentINS0_12zip_iteratorIN4cuda3std3__45tupleIJNS0_10device_ptrIiEENS0_17counting_iteratorIlNS0_11use_defaultESF_SF_EEEEEEEPNSB_IJilEEESJ_lNS1_9__extrema9arg_max_fIilNSA_4lessIiEEEEEEJSI_SK_lSP_EEEvDpT0__param_3[1]
)
.maxntid 256
{
	.reg .pred 	%p<213>;
	.reg .b32 	%r<632>;
	.reg .b64 	%rd<307>;

	ld.param.u64 	%rd192, [_ZN6thrust24THRUST_300001_SM_1000_NS8cuda_cub4core6detail13_kernel_agentINS1_8__reduce11ReduceAgentINS0_12zip_iteratorIN4cuda3std3__45tupleIJNS0_10device_ptrIiEENS0_17counting_iteratorIlNS0_11use_defaultESF_SF_EEEEEEEPNSB_IJilEEESJ_lNS1_9__extrema9arg_max_fIilNSA_4lessIiEEEEEEJSI_SK_lSP_EEEvDpT0__param_0+8];
	ld.param.u64 	%rd191, [_ZN6thrust24THRUST_300001_SM_1000_NS8cuda_cub4core6detail13_kernel_agentINS1_8__reduce11ReduceAgentINS0_12zip_iteratorIN4cuda3std3__45tupleIJNS0_10device_ptrIiEENS0_17counting_iteratorIlNS0_11use_defaultESF_SF_EEEEEEEPNSB_IJilEEESJ_lNS1_9__extrema9arg_max_fIilNSA_4lessIiEEEEEEJSI_SK_lSP_EEEvDpT0__param_0];
	ld.param.u64 	%rd194, [_ZN6thrust24THRUST_300001_SM_1000_NS8cuda_cub4core6detail13_kernel_agentINS1_8__reduce11ReduceAgentINS0_12zip_iteratorIN4cuda3std3__45tupleIJNS0_10device_ptrIiEENS0_17counting_iteratorIlNS0_11use_defaultESF_SF_EEEEEEEPNSB_IJilEEESJ_lNS1_9__extrema9arg_max_fIilNSA_4lessIiEEEEEEJSI_SK_lSP_EEEvDpT0__param_2];
	setp.eq.s64 	%p1, %rd194, 0;
	@%p1 bra 	$L__BB8_206;
	cvta.to.global.u64 	%rd1, %rd191;
	setp.gt.s64 	%p2, %rd194, 1279;
	@%p2 bra 	$L__BB8_122;
	cvt.u32.u64 	%r1, %rd194;
	mov.u32 	%r2, %tid.x;
	setp.ge.s32 	%p96, %r2, %r1;
	mov.b32 	%r574, 0;
	mov.b64 	%rd249, 0;
	mov.u32 	%r566, %r2;
	@%p96 bra 	$L__BB8_4;
	cvt.u64.u32 	%rd225, %r2;
	mul.wide.u32 	%rd226, %r2, 4;
	add.s64 	%rd227, %rd1, %rd226;
	add.s64 	%rd249, %rd192, %rd225;
	ld.global.u32 	%r574, [%rd227];
	add.s32 	%r566, %r2, 256;
$L__BB8_4:
	setp.ge.s32 	%p97, %r566, %r1;
	@%p97 bra 	$L__BB8_26;
	not.b32 	%r332, %r566;
	add.s32 	%r7, %r332, %r1;
	and.b32  	%r333, %r7, 768;
	setp.eq.s32 	%p98, %r333, 768;
	@%p98 bra 	$L__BB8_11;
	cvt.u64.u32 	%rd229, %r566;
	add.s64 	%rd240, %rd192, %rd229;
	mul.wide.u32 	%rd230, %r566, 4;
	add.s64 	%rd239, %rd1, %rd230;
	shr.u32 	%r334, %r7, 8;
	add.s32 	%r335, %r334, 1;
	and.b32  	%r336, %r335, 3;
	neg.s32 	%r562, %r336;
$L__BB8_7:
	.pragma "nounroll";
	mov.u64 	%rd9, %rd249;
	mov.u32 	%r11, %r574;
	ld.global.u32 	%r12, [%rd239];
	setp.lt.s32 	%p99, %r11, %r12;
	mov.u64 	%rd249, %rd240;
	mov.u32 	%r574, %r12;
	@%p99 bra 	$L__BB8_10;
	setp.lt.s32 	%p100, %r12, %r11;
	mov.u64 	%rd249, %rd9;
	mov.u32 	%r574, %r11;
	@%p100 bra 	$L__BB8_10;
	setp.lt.s64 	%p101, %rd9, %rd240;
	min.s64 	%rd249, %rd9, %rd240;
	selp.b32 	%r574, %r11, %r12, %p101;
$L__BB8_10:
	add.s32 	%r566, %r566, 256;
	add.s64 	%rd240, %rd240, 256;
	add.s64 	%rd239, %rd239, 1024;
	add.s32 	%r562, %r562, 1;
	setp.ne.s32 	%p102, %r562, 0;
	@%p102 bra 	$L__BB8_7;
$L__BB8_11:
	setp.lt.u32 	%p103, %r7, 768;
	@%p103 bra 	$L__BB8_26;
	add.s32 	%r569, %r566, 512;
$L__BB8_13:
	mov.u32 	%r21, %r569;
	add.s32 	%r337, %r21, -512;
	cvt.s64.s32 	%rd231, %r337;
	mul.wide.s32 	%rd232, %r337, 4;
	add.s64 	%rd17, %rd1, %rd232;
	add.s64 	%rd18, %rd192, %rd231;
	ld.global.u32 	%r23, [%rd17];
	setp.lt.s32 	%p104, %r574, %r23;
	mov.u64 	%rd246, %rd18;
	mov.u32 	%r571, %r23;
	@%p104 bra 	$L__BB8_16;
	setp.lt.s32 	%p105, %r23, %r574;
	mov.u64 	%rd246, %rd249;
	mov.u32 	%r571, %r574;
	@%p105 bra 	$L__BB8_16;
	setp.lt.s64 	%p106, %rd249, %rd18;
	min.s64 	%rd246, %rd249, %rd18;
	selp.b32 	%r571, %r574, %r23, %p106;
$L__BB8_16:
	add.s32 	%r338, %r21, -256;
	cvt.s64.s32 	%rd233, %r338;
	add.s64 	%rd21, %rd192, %rd233;
	ld.global.u32 	%r26, [%rd17+1024];
	setp.lt.s32 	%p107, %r571, %r26;
	mov.u64 	%rd247, %rd21;
	mov.u32 	%r572, %r26;
	@%p107 bra 	$L__BB8_19;
	setp.lt.s32 	%p108, %r26, %r571;
	mov.u64 	%rd247, %rd246;
	mov.u32 	%r572, %r571;
	@%p108 bra 	$L__BB8_19;
	setp.lt.s64 	%p109, %rd246, %rd21;
	min.s64 	%rd247, %rd246, %rd21;
	selp.b32 	%r572, %r571, %r26, %p109;
$L__BB8_19:
	cvt.s64.s32 	%rd234, %r21;
	add.s64 	%rd24, %rd192, %rd234;
	ld.global.u32 	%r29, [%rd17+2048];
	setp.lt.s32 	%p110, %r572, %r29;
	mov.u64 	%rd248, %rd24;
	mov.u32 	%r573, %r29;
	@%p110 bra 	$L__BB8_22;
	setp.lt.s32 	%p111, %r29, %r572;
	mov.u64 	%rd248, %rd247;
	mov.u32 	%r573, %r572;
	@%p111 bra 	$L__BB8_22;
	setp.lt.s64 	%p112, %rd247, %rd24;
	min.s64 	%rd248, %rd247, %rd24;
	selp.b32 	%r573, %r572, %r29, %p112;
$L__BB8_22:
	add.s32 	%r339, %r21, 256;
	cvt.s64.s32 	%rd235, %r339;
	add.s64 	%rd27, %rd192, %rd235;
	ld.global.u32 	%r32, [%rd17+3072];
	setp.lt.s32 	%p113, %r573, %r32;
	mov.u64 	%rd249, %rd27;
	mov.u32 	%r574, %r32;
	@%p113 bra 	$L__BB8_25;
	setp.lt.s32 	%p114, %r32, %r573;
	mov.u64 	%rd249, %rd248;
	mov.u32 	%r574, %r573;
	@%p114 bra 	$L__BB8_25;
	setp.lt.s64 	%p115, %rd248, %rd27;
	min.s64 	%rd249, %rd248, %rd27;
	selp.b32 	%r574, %r573, %r32, %p115;
$L__BB8_25:
	add.s32 	%r569, %r21, 1024;
	add.s32 	%r340, %r21, 512;
	setp.lt.s32 	%p116, %r340, %r1;
	@%p116 bra 	$L__BB8_13;
$L__BB8_26:
	setp.lt.s32 	%p117, %r1, 256;
	@%p117 bra 	$L__BB8_71;
	// begin inline asm
	mov.u32 %r454, %laneid;
	// end inline asm
	mov.b32 	%r472, 1;
	mov.b32 	%r473, 31;
	mov.b32 	%r474, -1;
	// begin inline asm
	shfl.sync.down.b32 %r455, %r574, %r472, %r473, %r474;
	// end inline asm
	// begin inline asm
	shfl.sync.down.b32 %r460, %r461, %r472, %r473, %r474;
	// end inline asm
	mov.b64 	{%r466, %r471}, %rd249;
	// begin inline asm
	shfl.sync.down.b32 %r465, %r466, %r472, %r473, %r474;
	// end inline asm
	// begin inline asm
	shfl.sync.down.b32 %r470, %r471, %r472, %r473, %r474;
	// end inline asm
	mov.b64 	%rd31, {%r465, %r470};
	setp.gt.s32 	%p169, %r454, 30;
	mov.u64 	%rd251, %rd249;
	mov.u32 	%r576, %r574;
	@%p169 bra 	$L__BB8_31;
	setp.lt.s32 	%p170, %r574, %r455;
	mov.u64 	%rd251, %rd31;
	mov.u32 	%r576, %r455;
	@%p170 bra 	$L__BB8_31;
	setp.lt.s32 	%p171, %r455, %r574;
	mov.u64 	%rd251, %rd249;
	mov.u32 	%r576, %r574;
	@%p171 bra 	$L__BB8_31;
	setp.lt.s64 	%p172, %rd249, %rd31;
	min.s64 	%rd251, %rd249, %rd31;
	selp.b32 	%r576, %r574, %r455, %p172;
$L__BB8_31:
	mov.b32 	%r492, 2;
	mov.b32 	%r493, 31;
	mov.b32 	%r494, -1;
	// begin inline asm
	shfl.sync.down.b32 %r475, %r576, %r492, %r493, %r494;
	// end inline asm
	// begin inline asm
	shfl.sync.down.b32 %r480, %r481, %r492, %r493, %r494;
	// end inline asm
	mov.b64 	{%r486, %r491}, %rd251;
	// begin inline asm
	shfl.sync.down.b32 %r485, %r486, %r492, %r493, %r494;
	// end inline asm
	// begin inline asm
	shfl.sync.down.b32 %r490, %r491, %r492, %r493, %r494;
	// end inline asm
	mov.b64 	%rd34, {%r485, %r490};
	setp.gt.s32 	%p173, %r454, 29;
	mov.u64 	%rd252, %rd251;
	mov.u32 	%r577, %r576;
	@%p173 bra 	$L__BB8_35;
	setp.lt.s32 	%p174, %r576, %r475;
	mov.u64 	%rd252, %rd34;
	mov.u32 	%r577, %r475;
	@%p174 bra 	$L__BB8_35;
	setp.lt.s32 	%p175, %r475, %r576;
	mov.u64 	%rd252, %rd251;
	mov.u32 	%r577, %r576;
	@%p175 bra 	$L__BB8_35;
	setp.lt.s64 	%p176, %rd251, %rd34;
	min.s64 	%rd252, %rd251, %rd34;
	selp.b32 	%r577, %r576, %r475, %p176;
$L__BB8_35:
	mov.b32 	%r512, 4;
	mov.b32 	%r513, 31;
	mov.b32 	%r514, -1;
	// begin inline asm
	shfl.sync.down.b32 %r495, %r577, %r512, %r513, %r514;
	// end inline asm
	// begin inline asm
	shfl.sync.down.b32 %r500, %r501, %r512, %r513, %r514;
	// end inline asm
	mov.b64 	{%r506, %r511}, %rd252;
	// begin inline asm
	shfl.sync.down.b32 %r505, %r506, %r512, %r513, %r514;
	// end inline asm
	// begin inline asm
	shfl.sync.down.b32 %r510, %r511, %r512, %r513, %r514;
	// end inline asm
	mov.b64 	%rd37, {%r505, %r510};
	setp.gt.s32 	%p177, %r454, 27;
	mov.u64 	%rd253, %rd252;
	mov.u32 	%r578, %r577;
	@%p177 bra 	$L__BB8_39;
	setp.lt.s32 	%p178, %r577, %r495;
	mov.u64 	%rd253, %rd37;
	mov.u32 	%r578, %r495;
	@%p178 bra 	$L__BB8_39;
	setp.lt.s32 	%p179, %r495, %r577;
	mov.u64 	%rd253, %rd252;
	mov.u32 	%r578, %r577;
	@%p179 bra 	$L__BB8_39;
	setp.lt.s64 	%p180, %rd252, %rd37;
	min.s64 	%rd253, %rd252, %rd37;
	selp.b32 	%r578, %r577, %r495, %p180;
$L__BB8_39:
	mov.b32 	%r532, 8;
	mov.b32 	%r533, 31;
	mov.b32 	%r534, -1;
	// begin inline asm
	shfl.sync.down.b32 %r515, %r578, %r532, %r533, %r534;
	// end inline asm
	// begin inline asm
	shfl.sync.down.b32 %r520, %r521, %r532, %r533, %r534;
	// end inline asm
	mov.b64 	{%r526, %r531}, %rd253;
	// begin inline asm
	shfl.sync.down.b32 %r525, %r526, %r532, %r533, %r534;
	// end inline asm
	// begin inline asm
	shfl.sync.down.b32 %r530, %r531, %r532, %r533, %r534;
	// end inline asm
	mov.b64 	%rd40, {%r525, %r530};
	setp.gt.s32 	%p181, %r454, 23;
	mov.u64 	%rd254, %rd253;
	mov.u32 	%r579, %r578;
	@%p181 bra 	$L__BB8_43;
	setp.lt.s32 	%p182, %r578, %r515;
	mov.u64 	%rd254, %rd40;
	mov.u32 	%r579, %r515;
	@%p182 bra 	$L__BB8_43;
	setp.lt.s32 	%p183, %r515, %r578;
	mov.u64 	%rd254, %rd253;
	mov.u32 	%r579, %r578;
	@%p183 bra 	$L__BB8_43;
	setp.lt.s64 	%p184, %rd253, %rd40;
	min.s64 	%rd254, %rd253, %rd40;
	selp.b32 	%r579, %r578, %r515, %p184;
$L__BB8_43:
	mov.b32 	%r552, 16;
	mov.b32 	%r553, 31;
	mov.b32 	%r554, -1;
	// begin inline asm
	shfl.sync.down.b32 %r535, %r579, %r552, %r553, %r554;
	// end inline asm
	// begin inline asm
	shfl.sync.down.b32 %r540, %r541, %r552, %r553, %r554;
	// end inline asm
	mov.b64 	{%r546, %r551}, %rd254;
	// begin inline asm
	shfl.sync.down.b32 %r545, %r546, %r552, %r553, %r554;
	// end inline asm
	// begin inline asm
	shfl.sync.down.b32 %r550, %r551, %r552, %r553, %r554;
	// end inline asm
	mov.b64 	%rd43, {%r545, %r550};
	setp.gt.s32 	%p185, %r454, 15;
	mov.u64 	%rd306, %rd254;
	mov.u32 	%r631, %r579;
	@%p185 bra 	$L__BB8_47;
	setp.lt.s32 	%p186, %r579, %r535;
	mov.u64 	%rd306, %rd43;
	mov.u32 	%r631, %r535;
	@%p186 bra 	$L__BB8_47;
	setp.lt.s32 	%p187, %r535, %r579;
	mov.u64 	%rd306, %rd254;
	mov.u32 	%r631, %r579;
	@%p187 bra 	$L__BB8_47;
	setp.lt.s64 	%p188, %rd254, %rd43;
	min.s64 	%rd306, %rd254, %rd43;
	selp.b32 	%r631, %r579, %r535, %p188;
$L__BB8_47:
	setp.ne.s32 	%p189, %r454, 0;
	@%p189 bra 	$L__BB8_49;
	shr.u32 	%r555, %r2, 1;
	and.b32  	%r556, %r555, 496;
	mov.u32 	%r557, _ZN6thrust24THRUST_300001_SM_1000_NS8cuda_cub4core6detail5shmemE;
	add.s32 	%r558, %r557, %r556;
	st.shared.u32 	[%r558+8], %r631;
	st.shared.u64 	[%r558+16], %rd306;
$L__BB8_49:
	bar.sync 	0;
	setp.ne.s32 	%p190, %r2, 0;
	@%p190 bra 	$L__BB8_204;
	ld.shared.u32 	%r53, [_ZN6thrust24THRUST_300001_SM_1000_NS8cuda_cub4core6detail5shmemE+24];
	ld.shared.u64 	%rd46, [_ZN6thrust24THRUST_300001_SM_1000_NS8cuda_cub4core6detail5shmemE+32];
	setp.lt.s32 	%p191, %r631, %r53;
	mov.u64 	%rd256, %rd46;
	mov.u32 	%r581, %r53;
	@%p191 bra 	$L__BB8_53;
	setp.lt.s32 	%p192, %r53, %r631;
	mov.u64 	%rd256, %rd306;
	mov.u32 	%r581, %r631;
	@%p192 bra 	$L__BB8_53;
	setp.lt.s64 	%p193, %rd306, %rd46;
	min.s64 	%rd256, %rd306, %rd46;
	selp.b32 	%r581, %r631, %r53, %p193;
$L__BB8_53:
	ld.shared.u32 	%r56, [_ZN6thrust24THRUST_300001_SM_1000_NS8cuda_cub4core6detail5shmemE+40];
	ld.shared.u64 	%rd49, [_ZN6thrust24THRUST_300001_SM_1000_NS8cuda_cub4core6detail5shmemE+48];
	setp.lt.s32 	%p194, %r581, %r56;
	mov.u64 	%rd257, %rd49;
	mov.u32 	%r582, %r56;
	@%p194 bra 	$L__BB8_56;
	setp.lt.s32 	%p195, %r56, %r581;
	mov.u64 	%rd257, %rd256;
	mov.u32 	%r582, %r581;
	@%p195 bra 	$L__BB8_56;
	setp.lt.s64 	%p196, %rd256, %rd49;
	min.s64 	%rd257, %rd256, %rd49;
	selp.b32 	%r582, %r581, %r56, %p196;
$L__BB8_56:
	ld.shared.u32 	%r59, [_ZN6thrust24THRUST_300001_SM_1000_NS8cuda_cub4core6detail5shmemE+56];
	ld.shared.u64 	%rd52, [_ZN6thrust24THRUST_300001_SM_1000_NS8cuda_cub4core6detail5shmemE+64];
	setp.lt.s32 	%p197, %r582, %r59;
	mov.u64 	%rd258, %rd52;
	mov.u32 	%r583, %r59;
	@%p197 bra 	$L__BB8_59;
	setp.lt.s32 	%p198, %r59, %r582;
	mov.u64 	%rd258, %rd257;
	mov.u32 	%r583, %r582;
	@%p198 bra 	$L__BB8_59;
	setp.lt.s64 	%p199, %rd257, %rd52;
	min.s64 	%rd258, %rd257, %rd52;
	selp.b32 	%r583, %r582, %r59, %p199;
$L__BB8_59:
	ld.shared.u32 	%r62, [_ZN6thrust24THRUST_300001_SM_1000_NS8cuda_cub4core6detail5shmemE+72];
	ld.shared.u64 	%rd55, [_ZN6thrust24THRUST_300001_SM_1000_NS8cuda_cub4core6detail5shmemE+80];
	setp.lt.s32 	%p200, %r583, %r62;
	mov.u64 	%rd259, %rd55;
	mov.u32 	%r584, %r62;
	@%p200 bra 	$L__BB8_62;
	setp.lt.s32 	%p201, %r62, %r583;
	mov.u64 	%rd259, %rd258;
	mov.u32 	%r584, %r583;
	@%p201 bra 	$L__BB8_62;
	setp.lt.s64 	%p202, %rd258, %rd55;
	min.s64 	%rd259, %rd258, %rd55;
	selp.b32 	%r584, %r583, %r62, %p202;
$L__BB8_62:
	ld.shared.u32 	%r65, [_ZN6thrust24THRUST_300001_SM_1000_NS8cuda_cub4core6detail5shmemE+88];
	ld.shared.u64 	%rd58, [_ZN6thrust24THRUST_300001_SM_1000_NS8cuda_cub4core6detail5shmemE+96];
	setp.lt.s32 	%p203, %r584, %r65;
	mov.u64 	%rd260, %rd58;
	mov.u32 	%r585, %r65;
	@%p203 bra 	$L__BB8_65;
	setp.lt.s32 	%p204, %r65, %r584;
	mov.u64 	%rd260, %rd259;
	mov.u32 	%r585, %r584;
	@%p204 bra 	$L__BB8_65;
	setp.lt.s64 	%p205, %rd259, %rd58;
	min.s64 	%rd260, %rd259, %rd58;
	selp.b32 	%r585, %r584, %r65, %p205;
$L__BB8_65:
	ld.shared.u32 	%r68, [_ZN6thrust24THRUST_300001_SM_1000_NS8cuda_cub4core6detail5shmemE+104];
	ld.shared.u64 	%rd61, [_ZN6thrust24THRUST_300001_SM_1000_NS8cuda_cub4core6detail5shmemE+112];
	setp.lt.s32 	%p206, %r585, %r68;
	mov.u64 	%rd261, %rd61;
	mov.u32 	%r586, %r68;
	@%p206 bra 	$L__BB8_68;
	setp.lt.s32 	%p207, %r68, %r585;
	mov.u64 	%rd261, %rd260;
	mov.u32 	%r586, %r585;
	@%p207 bra 	$L__BB8_68;
	setp.lt.s64 	%p208, %rd260, %rd61;
	min.s64 	%rd261, %rd260, %rd61;
	selp.b32 	%r586, %r585, %r68, %p208;
$L__BB8_68:
	ld.shared.u32 	%r71, [_ZN6thrust24THRUST_300001_SM_1000_NS8cuda_cub4core6detail5shmemE+120];
	ld.shared.u64 	%rd64, [_ZN6thrust24THRUST_300001_SM_1000_NS8cuda_cub4core6detail5shmemE+128];
	setp.lt.s32 	%p209, %r586, %r71;
	mov.u32 	%r631, %r71;
	mov.u64 	%rd306, %rd64;
	@%p209 bra 	$L__BB8_204;
	setp.lt.s32 	%p210, %r71, %r586;
	mov.u32 	%r631, %r586;
	mov.u64 	%rd306, %rd261;
	@%p210 bra 	$L__BB8_204;
	setp.lt.s64 	%p211, %rd261, %rd64;
	min.s64 	%rd306, %rd261, %rd64;
	selp.b32 	%r631, %r586, %r71, %p211;
	bra.uni 	$L__BB8_204;
$L__BB8_71:
	// begin inline asm
	mov.u32 %r341, %laneid;
	// end inline asm
	and.b32  	%r362, %r2, 992;
	add.s32 	%r363, %r362, 32;
	setp.gt.s32 	%p118, %r363, %r1;
	not.b32 	%r364, %r362;
	add.s32 	%r365, %r1, %r364;
	selp.b32 	%r360, %r365, 31, %p118;
	mov.b32 	%r359, 1;
	mov.b32 	%r361, -1;
	// begin inline asm
	shfl.sync.down.b32 %r342, %r574, %r359, %r360, %r361;
	// end inline asm
	// begin inline asm
	shfl.sync.down.b32 %r347, %r348, %r359, %r360, %r361;
	// end inline asm
	mov.b64 	{%r353, %r358}, %rd249;
	// begin inline asm
	shfl.sync.down.b32 %r352, %r353, %r359, %r360, %r361;
	// end inline asm
	// begin inline asm
	shfl.sync.down.b32 %r357, %r358, %r359, %r360, %r361;
	// end inline asm
	mov.b64 	%rd66, {%r352, %r357};
	setp.ge.s32 	%p119, %r341, %r360;
	mov.u32 	%r587, %r574;
	mov.u64 	%rd262, %rd249;
	@%p119 bra 	$L__BB8_75;
	setp.lt.s32 	%p120, %r574, %r342;
	mov.u32 	%r587, %r342;
	mov.u64 	%rd262, %rd66;
	@%p120 bra 	$L__BB8_75;
	setp.lt.s32 	%p121, %r342, %r574;
	mov.u32 	%r587, %r574;
	mov.u64 	%rd262, %rd249;
	@%p121 bra 	$L__BB8_75;
	setp.lt.s64 	%p122, %rd249, %rd66;
	selp.b32 	%r587, %r574, %r342, %p122;
	min.s64 	%rd262, %rd249, %rd66;
$L__BB8_75:
	mov.b32 	%r383, 2;
	mov.b32 	%r385, -1;
	// begin inline asm
	shfl.sync.down.b32 %r366, %r587, %r383, %r360, %r385;
	// end inline asm
	// begin inline asm
	shfl.sync.down.b32 %r371, %r372, %r383, %r360, %r385;
	// end inline asm
	mov.b64 	{%r377, %r382}, %rd262;
	// begin inline asm
	shfl.sync.down.b32 %r376, %r377, %r383, %r360, %r385;
	// end inline asm
	// begin inline asm
	shfl.sync.down.b32 %r381, %r382, %r383, %r360, %r385;
	// end inline asm
	mov.b64 	%rd69, {%r376, %r381};
	add.s32 	%r386, %r341, 2;
	setp.gt.s32 	%p123, %r386, %r360;
	mov.u32 	%r588, %r587;
	mov.u64 	%rd263, %rd262;
	@%p123 bra 	$L__BB8_79;
	setp.lt.s32 	%p124, %r587, %r366;
	mov.u32 	%r588, %r366;
	mov.u64 	%rd263, %rd69;
	@%p124 bra 	$L__BB8_79;
	setp.lt.s32 	%p125, %r366, %r587;
	mov.u32 	%r588, %r587;
	mov.u64 	%rd263, %rd262;
	@%p125 bra 	$L__BB8_79;
	setp.lt.s64 	%p126, %rd262, %rd69;
	selp.b32 	%r588, %r587, %r366, %p126;
	min.s64 	%rd263, %rd262, %rd69;
$L__BB8_79:
	mov.b32 	%r404, 4;
	mov.b32 	%r406, -1;
	// begin inline asm
	shfl.sync.down.b32 %r387, %r588, %r404, %r360, %r406;
	// end inline asm
	// begin inline asm
	shfl.sync.down.b32 %r392, %r393, %r404, %r360, %r406;
	// end inline asm
	mov.b64 	{%r398, %r403}, %rd263;
	// begin inline asm
	shfl.sync.down.b32 %r397, %r398, %r404, %r360, %r406;
	// end inline asm
	// begin inline asm
	shfl.sync.down.b32 %r402, %r403, %r404, %r360, %r406;
	// end inline asm
	mov.b64 	%rd72, {%r397, %r402};
	add.s32 	%r407, %r341, 4;
	setp.gt.s32 	%p127, %r407, %r360;
	mov.u32 	%r589, %r588;
	mov.u64 	%rd264, %rd263;
	@%p127 bra 	$L__BB8_83;
	setp.lt.s32 	%p128, %r588, %r387;
	mov.u32 	%r589, %r387;
	mov.u64 	%rd264, %rd72;
	@%p128 bra 	$L__BB8_83;
	setp.lt.s32 	%p129, %r387, %r588;
	mov.u32 	%r589, %r588;
	mov.u64 	%rd264, %rd263;
	@%p129 bra 	$L__BB8_83;
	setp.lt.s64 	%p130, %rd263, %rd72;
	selp.b32 	%r589, %r588, %r387, %p130;
	min.s64 	%rd264, %rd263, %rd72;
$L__BB8_83:
	mov.b32 	%r425, 8;
	mov.b32 	%r427, -1;
	// begin inline asm
	shfl.sync.down.b32 %r408, %r589, %r425, %r360, %r427;
	// end inline asm
	// begin inline asm
	shfl.sync.down.b32 %r413, %r414, %r425, %r360, %r427;
	// end inline asm
	mov.b64 	{%r419, %r424}, %rd264;
	// begin inline asm
	shfl.sync.down.b32 %r418, %r419, %r425, %r360, %r427;
	// end inline asm
	// begin inline asm
	shfl.sync.down.b32 %r423, %r424, %r425, %r360, %r427;
	// end inline asm
	mov.b64 	%rd75, {%r418, %r423};
	add.s32 	%r428, %r341, 8;
	setp.gt.s32 	%p131, %r428, %r360;
	mov.u32 	%r590, %r589;
	mov.u64 	%rd265, %rd264;
	@%p131 bra 	$L__BB8_87;
	setp.lt.s32 	%p132, %r589, %r408;
	mov.u32 	%r590, %r408;
	mov.u64 	%rd265, %rd75;
	@%p132 bra 	$L__BB8_87;
	setp.lt.s32 	%p133, %r408, %r589;
	mov.u32 	%r590, %r589;
	mov.u64 	%rd265, %rd264;
	@%p133 bra 	$L__BB8_87;
	setp.lt.s64 	%p134, %rd264, %rd75;
	selp.b32 	%r590, %r589, %r408, %p134;
	min.s64 	%rd265, %rd264, %rd75;
$L__BB8_87:
	mov.b32 	%r446, 16;
	mov.b32 	%r448, -1;
	// begin inline asm
	shfl.sync.down.b32 %r429, %r590, %r446, %r360, %r448;
	// end inline asm
	// begin inline asm
	shfl.sync.down.b32 %r434, %r435, %r446, %r360, %r448;
	// end inline asm
	mov.b64 	{%r440, %r445}, %rd265;
	// begin inline asm
	shfl.sync.down.b32 %r439, %r440, %r446, %r360, %r448;
	// end inline asm
	// begin inline asm
	shfl.sync.down.b32 %r444, %r445, %r446, %r360, %r448;
	// end inline asm
	mov.b64 	%rd78, {%r439, %r444};
	add.s32 	%r449, %r341, 16;
	setp.gt.s32 	%p135, %r449, %r360;
	mov.u32 	%r631, %r590;
	mov.u64 	%rd306, %rd265;
	@%p135 bra 	$L__BB8_91;
	setp.lt.s32 	%p136, %r590, %r429;
	mov.u32 	%r631, %r429;
	mov.u64 	%rd306, %rd78;
	@%p136 bra 	$L__BB8_91;
	setp.lt.s32 	%p137, %r429, %r590;
	mov.u32 	%r631, %r590;
	mov.u64 	%rd306, %rd265;
	@%p137 bra 	$L__BB8_91;
	setp.lt.s64 	%p138, %rd265, %rd78;
	selp.b32 	%r631, %r590, %r429, %p138;
	min.s64 	%rd306, %rd265, %rd78;
$L__BB8_91:
	setp.ne.s32 	%p139, %r341, 0;
	@%p139 bra 	$L__BB8_93;
	shr.u32 	%r450, %r2, 1;
	and.b32  	%r451, %r450, 496;
	mov.u32 	%r452, _ZN6thrust24THRUST_300001_SM_1000_NS8cuda_cub4core6detail5shmemE;
	add.s32 	%r453, %r452, %r451;
	st.shared.u32 	[%r453+8], %r631;
	st.shared.u64 	[%r453+16], %rd306;
$L__BB8_93:
	bar.sync 	0;
	setp.ne.s32 	%p140, %r2, 0;
	@%p140 bra 	$L__BB8_204;
	setp.lt.s32 	%p141, %r1, 33;
	mov.u32 	%r592, %r631;
	mov.u64 	%rd267, %rd306;
	@%p141 bra 	$L__BB8_98;
	ld.shared.u32 	%r90, [_ZN6thrust24THRUST_300001_SM_1000_NS8cuda_cub4core6detail5shmemE+24];
	ld.shared.u64 	%rd81, [_ZN6thrust24THRUST_300001_SM_1000_NS8cuda_cub4core6detail5shmemE+32];
	setp.lt.s32 	%p142, %r631, %r90;
	mov.u32 	%r592, %r90;
	mov.u64 	%rd267, %rd81;
	@%p142 bra 	$L__BB8_98;
	setp.lt.s32 	%p143, %r90, %r631;
	mov.u32 	%r592, %r631;
	mov.u64 	%rd267, %rd306;
	@%p143 bra 	$L__BB8_98;
	setp.lt.s64 	%p144, %rd306, %rd81;
	selp.b32 	%r592, %r631, %r90, %p144;
	min.s64 	%rd267, %rd306, %rd81;
$L__BB8_98:
	setp.lt.s32 	%p145, %r1, 65;
	mov.u32 	%r593, %r592;
	mov.u64 	%rd268, %rd267;
	@%p145 bra 	$L__BB8_102;
	ld.shared.u32 	%r93, [_ZN6thrust24THRUST_300001_SM_1000_NS8cuda_cub4core6detail5shmemE+40];
	ld.shared.u64 	%rd84, [_ZN6thrust24THRUST_300001_SM_1000_NS8cuda_cub4core6detail5shmemE+48];
	setp.lt.s32 	%p146, %r592, %r93;
	mov.u32 	%r593, %r93;
	mov.u64 	%rd268, %rd84;
	@%p146 bra 	$L__BB8_102;
	setp.lt.s32 	%p147, %r93, %r592;
	mov.u32 	%r593, %r592;
	mov.u64 	%rd268, %rd267;
	@%p147 bra 	$L__BB8_102;
	setp.lt.s64 	%p148, %rd267, %rd84;
	selp.b32 	%r593, %r592, %r93, %p148;
	min.s64 	%rd268, %rd267, %rd84;
$L__BB8_102:
	setp.lt.s32 	%p149, %r1, 97;
	mov.u32 	%r594, %r593;
	mov.u64 	%rd269, %rd268;
	@%p149 bra 	$L__BB8_106;
	ld.shared.u32 	%r96, [_ZN6thrust24THRUST_300001_SM_1000_NS8cuda_cub4core6detail5shmemE+56];
	ld.shared.u64 	%rd87, [_ZN6thrust24THRUST_300001_SM_1000_NS8cuda_cub4core6detail5shmemE+64];
	setp.lt.s32 	%p150, %r593, %r96;
	mov.u32 	%r594, %r96;
	mov.u64 	%rd269, %rd87;
	@%p150 bra 	$L__BB8_106;
	setp.lt.s32 	%p151, %r96, %r593;
	mov.u32 	%r594, %r593;
	mov.u64 	%rd269, %rd268;
	@%p151 bra 	$L__BB8_106;
	setp.lt.s64 	%p152, %rd268, %rd87;
	selp.b32 	%r594, %r593, %r96, %p152;
	min.s64 	%rd269, %rd268, %rd87;
$L__BB8_106:
	setp.lt.s32 	%p153, %r1, 129;
	mov.u32 	%r595, %r594;
	mov.u64 	%rd270, %rd269;
	@%p153 bra 	$L__BB8_110;
	ld.shared.u32 	%r99, [_ZN6thrust24THRUST_300001_SM_1000_NS8cuda_cub4core6detail5shmemE+72];
	ld.shared.u64 	%rd90, [_ZN6thrust24THRUST_300001_SM_1000_NS8cuda_cub4core6detail5shmemE+80];
	setp.lt.s32 	%p154, %r594, %r99;
	mov.u32 	%r595, %r99;
	mov.u64 	%rd270, %rd90;
	@%p154 bra 	$L__BB8_110;
	setp.lt.s32 	%p155, %r99, %r594;
	mov.u32 	%r595, %r594;
	mov.u64 	%rd270, %rd269;
	@%p155 bra 	$L__BB8_110;
	setp.lt.s64 	%p156, %rd269, %rd90;
	selp.b32 	%r595, %r594, %r99, %p156;
	min.s64 	%rd270, %rd269, %rd90;
$L__BB8_110:
	setp.lt.s32 	%p157, %r1, 161;
	mov.u32 	%r596, %r595;
	mov.u64 	%rd271, %rd270;
	@%p157 bra 	$L__BB8_114;
	ld.shared.u32 	%r102, [_ZN6thrust24THRUST_300001_SM_1000_NS8cuda_cub4core6detail5shmemE+88];
	ld.shared.u64 	%rd93, [_ZN6thrust24THRUST_300001_SM_1000_NS8cuda_cub4core6detail5shmemE+96];
	setp.lt.s32 	%p158, %r595, %r102;
	mov.u32 	%r596, %r102;
	mov.u64 	%rd271, %rd93;
	@%p158 bra 	$L__BB8_114;
	setp.lt.s32 	%p159, %r102, %r595;
	mov.u32 	%r596, %r595;
	mov.u64 	%rd271, %rd270;
	@%p159 bra 	$L__BB8_114;
	setp.lt.s64 	%p160, %rd270, %rd93;
	selp.b32 	%r596, %r595, %r102, %p160;
	min.s64 	%rd271, %rd270, %rd93;
$L__BB8_114:
	setp.lt.s32 	%p161, %r1, 193;
	mov.u32 	%r597, %r596;
	mov.u64 	%rd272, %rd271;
	@%p161 bra 	$L__BB8_118;
	ld.shared.u32 	%r105, [_ZN6thrust24THRUST_300001_SM_1000_NS8cuda_cub4core6detail5shmemE+104];
	ld.shared.u64 	%rd96, [_ZN6thrust24THRUST_300001_SM_1000_NS8cuda_cub4core6detail5shmemE+112];
	setp.lt.s32 	%p162, %r596, %r105;
	mov.u32 	%r597, %r105;
	mov.u64 	%rd272, %rd96;
	@%p162 bra 	$L__BB8_118;
	setp.lt.s32 	%p163, %r105, %r596;
	mov.u32 	%r597, %r596;
	mov.u64 	%rd272, %rd271;
	@%p163 bra 	$L__BB8_118;
	setp.lt.s64 	%p164, %rd271, %rd96;
	selp.b32 	%r597, %r596, %r105, %p164;
	min.s64 	%rd272, %rd271, %rd96;
$L__BB8_118:
	setp.lt.s32 	%p165, %r1, 225;
	mov.u32 	%r631, %r597;
	mov.u64 	%rd306, %rd272;
	@%p165 bra 	$L__BB8_204;
	ld.shared.u32 	%r108, [_ZN6thrust24THRUST_300001_SM_1000_NS8cuda_cub4core6detail5shmemE+120];
	ld.shared.u64 	%rd99, [_ZN6thrust24THRUST_300001_SM_1000_NS8cuda_cub4core6detail5shmemE+128];
	setp.lt.s32 	%p166, %r597, %r108;
	mov.u32 	%r631, %r108;
	mov.u64 	%rd306, %rd99;
	@%p166 bra 	$L__BB8_204;
	setp.lt.s32 	%p167, %r108, %r597;
	mov.u32 	%r631, %r597;
	mov.u64 	%rd306, %rd272;
	@%p167 bra 	$L__BB8_204;
	setp.lt.s64 	%p168, %rd272, %rd99;
	selp.b32 	%r631, %r597, %r108, %p168;
	min.s64 	%rd306, %rd272, %rd99;
	bra.uni 	$L__BB8_204;
$L__BB8_122:
	mov.u32 	%r110, %tid.x;
	cvt.u64.u32 	%rd101, %r110;
	mul.wide.u32 	%rd195, %r110, 4;
	add.s64 	%rd102, %rd1, %rd195;
	ld.global.u32 	%r200, [%rd102];
	add.s32 	%r201, %r110, 256;
	cvt.u64.u32 	%rd196, %r201;
	ld.global.u32 	%r202, [%rd102+1024];
	add.s32 	%r203, %r110, 512;
	cvt.u64.u32 	%rd197, %r203;
	ld.global.u32 	%r204, [%rd102+2048];
	add.s32 	%r205, %r110, 768;
	cvt.u64.u32 	%rd198, %r205;
	ld.global.u32 	%r206, [%rd102+3072];
	or.b32  	%r207, %r110, 1024;
	cvt.u64.u32 	%rd103, %r207;
	add.s64 	%rd293, %rd192, %rd103;
	ld.global.u32 	%r618, [%rd102+4096];
	setp.lt.s32 	%p3, %r200, %r202;
	max.s32 	%r208, %r200, %r202;
	selp.b64 	%rd199, %rd196, %rd101, %p3;
	setp.lt.s32 	%p4, %r208, %r204;
	max.s32 	%r209, %r208, %r204;
	selp.b64 	%rd200, %rd197, %rd199, %p4;
	setp.lt.s32 	%p5, %r209, %r206;
	max.s32 	%r112, %r209, %r206;
	selp.b64 	%rd105, %rd198, %rd200, %p5;
	setp.lt.s32 	%p6, %r112, %r618;
	@%p6 bra 	$L__BB8_124;
	setp.lt.s32 	%p7, %r618, %r112;
	setp.lt.u64 	%p8, %rd105, %rd103;
	or.pred  	%p9, %p7, %p8;
	selp.b32 	%r618, %r112, %r618, %p9;
	add.s64 	%rd201, %rd192, %rd105;
	selp.b64 	%rd293, %rd201, %rd293, %p9;
$L__BB8_124:
	setp.lt.u64 	%p10, %rd194, 2560;
	mov.b64 	%rd282, 1280;
	@%p10 bra 	$L__BB8_137;
	mov.b64 	%rd274, 1280;
	mov.u32 	%r599, %r618;
$L__BB8_126:
	add.s64 	%rd204, %rd274, %rd101;
	shl.b64 	%rd205, %rd274, 2;
	add.s64 	%rd206, %rd102, %rd205;
	add.s64 	%rd110, %rd204, %rd192;
	ld.global.u32 	%r600, [%rd206];
	ld.global.u32 	%r601, [%rd206+1024];
	add.s64 	%rd278, %rd110, 512;
	ld.global.u32 	%r602, [%rd206+2048];
	add.s64 	%rd279, %rd110, 768;
	ld.global.u32 	%r603, [%rd206+3072];
	ld.global.u32 	%r618, [%rd206+4096];
	setp.lt.s32 	%p11, %r599, %r600;
	mov.u64 	%rd276, %rd110;
	@%p11 bra 	$L__BB8_128;
	setp.lt.s32 	%p12, %r600, %r599;
	setp.lt.s64 	%p13, %rd293, %rd110;
	or.pred  	%p14, %p12, %p13;
	selp.b32 	%r600, %r599, %r600, %p14;
	selp.b64 	%rd276, %rd293, %rd110, %p14;
$L__BB8_128:
	add.s64 	%rd277, %rd110, 256;
	setp.lt.s32 	%p15, %r600, %r601;
	@%p15 bra 	$L__BB8_130;
	setp.lt.s32 	%p16, %r601, %r600;
	setp.lt.s64 	%p17, %rd276, %rd277;
	or.pred  	%p18, %p16, %p17;
	selp.b32 	%r601, %r600, %r601, %p18;
	selp.b64 	%rd277, %rd276, %rd277, %p18;
$L__BB8_130:
	setp.lt.s32 	%p19, %r601, %r602;
	@%p19 bra 	$L__BB8_132;
	setp.lt.s32 	%p20, %r602, %r601;
	setp.lt.s64 	%p21, %rd277, %rd278;
	or.pred  	%p22, %p20, %p21;
	selp.b32 	%r602, %r601, %r602, %p22;
	selp.b64 	%rd278, %rd277, %rd278, %p22;
$L__BB8_132:
	setp.lt.s32 	%p23, %r602, %r603;
	@%p23 bra 	$L__BB8_134;
	setp.lt.s32 	%p24, %r603, %r602;
	setp.lt.s64 	%p25, %rd278, %rd279;
	or.pred  	%p26, %p24, %p25;
	selp.b32 	%r603, %r602, %r603, %p26;
	selp.b64 	%rd279, %rd278, %rd279, %p26;
$L__BB8_134:
	add.s64 	%rd210, %rd204, %rd192;
	add.s64 	%rd293, %rd210, 1024;
	setp.lt.s32 	%p27, %r603, %r618;
	@%p27 bra 	$L__BB8_136;
	setp.lt.s32 	%p28, %r618, %r603;
	setp.lt.s64 	%p29, %rd279, %rd293;
	or.pred  	%p30, %p28, %p29;
	selp.b32 	%r618, %r603, %r618, %p30;
	selp.b64 	%rd293, %rd279, %rd293, %p30;
$L__BB8_136:
	add.s64 	%rd282, %rd274, 1280;
	add.s64 	%rd211, %rd274, 2560;
	setp.le.s64 	%p31, %rd211, %rd194;
	mov.u64 	%rd274, %rd282;
	mov.u32 	%r599, %r618;
	@%p31 bra 	$L__BB8_126;
$L__BB8_137:
	setp.le.s64 	%p32, %rd194, %rd282;
	@%p32 bra 	$L__BB8_160;
	cvt.u32.u64 	%r210, %rd282;
	cvt.u32.u64 	%r211, %rd194;
	sub.s32 	%r132, %r211, %r210;
	setp.ge.s32 	%p33, %r110, %r132;
	@%p33 bra 	$L__BB8_160;
	cvta.to.global.u64 	%rd128, %rd191;
	not.b32 	%r214, %r110;
	add.s32 	%r215, %r214, %r211;
	sub.s32 	%r133, %r215, %r210;
	and.b32  	%r217, %r133, 768;
	setp.eq.s32 	%p34, %r217, 768;
	mov.u32 	%r610, %r110;
	@%p34 bra 	$L__BB8_145;
	add.s64 	%rd213, %rd282, %rd101;
	add.s64 	%rd284, %rd213, %rd192;
	shl.b64 	%rd214, %rd213, 2;
	add.s64 	%rd283, %rd128, %rd214;
	shr.u32 	%r218, %r133, 8;
	add.s32 	%r219, %r218, 1;
	and.b32  	%r220, %r219, 3;
	neg.s32 	%r606, %r220;
	mov.u32 	%r610, %r110;
$L__BB8_141:
	.pragma "nounroll";
	mov.u64 	%rd133, %rd293;
	mov.u32 	%r137, %r618;
	ld.global.u32 	%r138, [%rd283];
	setp.lt.s32 	%p35, %r137, %r138;
	mov.u32 	%r618, %r138;
	mov.u64 	%rd293, %rd284;
	@%p35 bra 	$L__BB8_144;
	setp.lt.s32 	%p36, %r138, %r137;
	mov.u32 	%r618, %r137;
	mov.u64 	%rd293, %rd133;
	@%p36 bra 	$L__BB8_144;
	setp.lt.s64 	%p37, %rd133, %rd284;
	selp.b32 	%r618, %r137, %r138, %p37;
	min.s64 	%rd293, %rd133, %rd284;
$L__BB8_144:
	add.s32 	%r610, %r610, 256;
	add.s64 	%rd284, %rd284, 256;
	add.s64 	%rd283, %rd283, 1024;
	add.s32 	%r606, %r606, 1;
	setp.ne.s32 	%p38, %r606, 0;
	@%p38 bra 	$L__BB8_141;
$L__BB8_145:
	setp.lt.u32 	%p39, %r133, 768;
	@%p39 bra 	$L__BB8_160;
	add.s32 	%r613, %r610, 512;
$L__BB8_147:
	mov.u32 	%r147, %r613;
	add.s32 	%r221, %r147, -512;
	cvt.u64.u32 	%rd215, %r221;
	add.s64 	%rd216, %rd282, %rd215;
	shl.b64 	%rd217, %rd216, 2;
	add.s64 	%rd141, %rd128, %rd217;
	add.s64 	%rd142, %rd216, %rd192;
	ld.global.u32 	%r149, [%rd141];
	setp.lt.s32 	%p40, %r618, %r149;
	mov.u32 	%r615, %r149;
	mov.u64 	%rd290, %rd142;
	@%p40 bra 	$L__BB8_150;
	setp.lt.s32 	%p41, %r149, %r618;
	mov.u32 	%r615, %r618;
	mov.u64 	%rd290, %rd293;
	@%p41 bra 	$L__BB8_150;
	setp.lt.s64 	%p42, %rd293, %rd142;
	selp.b32 	%r615, %r618, %r149, %p42;
	min.s64 	%rd290, %rd293, %rd142;
$L__BB8_150:
	add.s32 	%r222, %r147, -256;
	cvt.u64.u32 	%rd218, %r222;
	add.s64 	%rd219, %rd282, %rd218;
	add.s64 	%rd145, %rd219, %rd192;
	ld.global.u32 	%r152, [%rd141+1024];
	setp.lt.s32 	%p43, %r615, %r152;
	mov.u32 	%r616, %r152;
	mov.u64 	%rd291, %rd145;
	@%p43 bra 	$L__BB8_153;
	setp.lt.s32 	%p44, %r152, %r615;
	mov.u32 	%r616, %r615;
	mov.u64 	%rd291, %rd290;
	@%p44 bra 	$L__BB8_153;
	setp.lt.s64 	%p45, %rd290, %rd145;
	selp.b32 	%r616, %r615, %r152, %p45;
	min.s64 	%rd291, %rd290, %rd145;
$L__BB8_153:
	cvt.u64.u32 	%rd220, %r147;
	add.s64 	%rd221, %rd282, %rd220;
	add.s64 	%rd148, %rd221, %rd192;
	ld.global.u32 	%r155, [%rd141+2048];
	setp.lt.s32 	%p46, %r616, %r155;
	mov.u32 	%r617, %r155;
	mov.u64 	%rd292, %rd148;
	@%p46 bra 	$L__BB8_156;
	setp.lt.s32 	%p47, %r155, %r616;
	mov.u32 	%r617, %r616;
	mov.u64 	%rd292, %rd291;
	@%p47 bra 	$L__BB8_156;
	setp.lt.s64 	%p48, %rd291, %rd148;
	selp.b32 	%r617, %r616, %r155, %p48;
	min.s64 	%rd292, %rd291, %rd148;
$L__BB8_156:
	add.s32 	%r223, %r147, 256;
	cvt.u64.u32 	%rd222, %r223;
	add.s64 	%rd223, %rd282, %rd222;
	add.s64 	%rd151, %rd223, %rd192;
	ld.global.u32 	%r158, [%rd141+3072];
	setp.lt.s32 	%p49, %r617, %r158;
	mov.u32 	%r618, %r158;
	mov.u64 	%rd293, %rd151;
	@%p49 bra 	$L__BB8_159;
	setp.lt.s32 	%p50, %r158, %r617;
	mov.u32 	%r618, %r617;
	mov.u64 	%rd293, %rd292;
	@%p50 bra 	$L__BB8_159;
	setp.lt.s64 	%p51, %rd292, %rd151;
	selp.b32 	%r618, %r617, %r158, %p51;
	min.s64 	%rd293, %rd292, %rd151;
$L__BB8_159:
	add.s32 	%r613, %r147, 1024;
	add.s32 	%r224, %r147, 512;
	setp.lt.s32 	%p52, %r224, %r132;
	@%p52 bra 	$L__BB8_147;
$L__BB8_160:
	// begin inline asm
	mov.u32 %r225, %laneid;
	// end inline asm
	mov.b32 	%r243, 1;
	mov.b32 	%r244, 31;
	mov.b32 	%r245, -1;
	// begin inline asm
	shfl.sync.down.b32 %r226, %r618, %r243, %r244, %r245;
	// end inline asm
	// begin inline asm
	shfl.sync.down.b32 %r231, %r232, %r243, %r244, %r245;
	// end inline asm
	mov.b64 	{%r237, %r242}, %rd293;
	// begin inline asm
	shfl.sync.down.b32 %r236, %r237, %r243, %r244, %r245;
	// end inline asm
	// begin inline asm
	shfl.sync.down.b32 %r241, %r242, %r243, %r244, %r245;
	// end inline asm
	mov.b64 	%rd155, {%r236, %r241};
	setp.gt.s32 	%p53, %r225, 30;
	mov.u32 	%r620, %r618;
	mov.u64 	%rd295, %rd293;
	@%p53 bra 	$L__BB8_164;
	setp.lt.s32 	%p54, %r618, %r226;
	mov.u32 	%r620, %r226;
	mov.u64 	%rd295, %rd155;
	@%p54 bra 	$L__BB8_164;
	setp.lt.s32 	%p55, %r226, %r618;
	mov.u32 	%r620, %r618;
	mov.u64 	%rd295, %rd293;
	@%p55 bra 	$L__BB8_164;
	setp.lt.s64 	%p56, %rd293, %rd155;
	selp.b32 	%r620, %r618, %r226, %p56;
	min.s64 	%rd295, %rd293, %rd155;
$L__BB8_164:
	mov.b32 	%r263, 2;
	mov.b32 	%r264, 31;
	mov.b32 	%r265, -1;
	// begin inline asm
	shfl.sync.down.b32 %r246, %r620, %r263, %r264, %r265;
	// end inline asm
	// begin inline asm
	shfl.sync.down.b32 %r251, %r252, %r263, %r264, %r265;
	// end inline asm
	mov.b64 	{%r257, %r262}, %rd295;
	// begin inline asm
	shfl.sync.down.b32 %r256, %r257, %r263, %r264, %r265;
	// end inline asm
	// begin inline asm
	shfl.sync.down.b32 %r261, %r262, %r263, %r264, %r265;
	// end inline asm
	mov.b64 	%rd158, {%r256, %r261};
	setp.gt.s32 	%p57, %r225, 29;
	mov.u32 	%r621, %r620;
	mov.u64 	%rd296, %rd295;
	@%p57 bra 	$L__BB8_168;
	setp.lt.s32 	%p58, %r620, %r246;
	mov.u32 	%r621, %r246;
	mov.u64 	%rd296, %rd158;
	@%p58 bra 	$L__BB8_168;
	setp.lt.s32 	%p59, %r246, %r620;
	mov.u32 	%r621, %r620;
	mov.u64 	%rd296, %rd295;
	@%p59 bra 	$L__BB8_168;
	setp.lt.s64 	%p60, %rd295, %rd158;
	selp.b32 	%r621, %r620, %r246, %p60;
	min.s64 	%rd296, %rd295, %rd158;
$L__BB8_168:
	mov.b32 	%r283, 4;
	mov.b32 	%r284, 31;
	mov.b32 	%r285, -1;
	// begin inline asm
	shfl.sync.down.b32 %r266, %r621, %r283, %r284, %r285;
	// end inline asm
	// begin inline asm
	shfl.sync.down.b32 %r271, %r272, %r283, %r284, %r285;
	// end inline asm
	mov.b64 	{%r277, %r282}, %rd296;
	// begin inline asm
	shfl.sync.down.b32 %r276, %r277, %r283, %r284, %r285;
	// end inline asm
	// begin inline asm
	shfl.sync.down.b32 %r281, %r282, %r283, %r284, %r285;
	// end inline asm
	mov.b64 	%rd161, {%r276, %r281};
	setp.gt.s32 	%p61, %r225, 27;
	mov.u32 	%r622, %r621;
	mov.u64 	%rd297, %rd296;
	@%p61 bra 	$L__BB8_172;
	setp.lt.s32 	%p62, %r621, %r266;
	mov.u32 	%r622, %r266;
	mov.u64 	%rd297, %rd161;
	@%p62 bra 	$L__BB8_172;
	setp.lt.s32 	%p63, %r266, %r621;
	mov.u32 	%r622, %r621;
	mov.u64 	%rd297, %rd296;
	@%p63 bra 	$L__BB8_172;
	setp.lt.s64 	%p64, %rd296, %rd161;
	selp.b32 	%r622, %r621, %r266, %p64;
	min.s64 	%rd297, %rd296, %rd161;
$L__BB8_172:
	mov.b32 	%r303, 8;
	mov.b32 	%r304, 31;
	mov.b32 	%r305, -1;
	// begin inline asm
	shfl.sync.down.b32 %r286, %r622, %r303, %r304, %r305;
	// end inline asm
	// begin inline asm
	shfl.sync.down.b32 %r291, %r292, %r303, %r304, %r305;
	// end inline asm
	mov.b64 	{%r297, %r302}, %rd297;
	// begin inline asm
	shfl.sync.down.b32 %r296, %r297, %r303, %r304, %r305;
	// end inline asm
	// begin inline asm
	shfl.sync.down.b32 %r301, %r302, %r303, %r304, %r305;
	// end inline asm
	mov.b64 	%rd164, {%r296, %r301};
	setp.gt.s32 	%p65, %r225, 23;
	mov.u32 	%r623, %r622;
	mov.u64 	%rd298, %rd297;
	@%p65 bra 	$L__BB8_176;
	setp.lt.s32 	%p66, %r622, %r286;
	mov.u32 	%r623, %r286;
	mov.u64 	%rd298, %rd164;
	@%p66 bra 	$L__BB8_176;
	setp.lt.s32 	%p67, %r286, %r622;
	mov.u32 	%r623, %r622;
	mov.u64 	%rd298, %rd297;
	@%p67 bra 	$L__BB8_176;
	setp.lt.s64 	%p68, %rd297, %rd164;
	selp.b32 	%r623, %r622, %r286, %p68;
	min.s64 	%rd298, %rd297, %rd164;
$L__BB8_176:
	mov.b32 	%r323, 16;
	mov.b32 	%r324, 31;
	mov.b32 	%r325, -1;
	// begin inline asm
	shfl.sync.down.b32 %r306, %r623, %r323, %r324, %r325;
	// end inline asm
	// begin inline asm
	shfl.sync.down.b32 %r311, %r312, %r323, %r324, %r325;
	// end inline asm
	mov.b64 	{%r317, %r322}, %rd298;
	// begin inline asm
	shfl.sync.down.b32 %r316, %r317, %r323, %r324, %r325;
	// end inline asm
	// begin inline asm
	shfl.sync.down.b32 %r321, %r322, %r323, %r324, %r325;
	// end inline asm
	mov.b64 	%rd167, {%r316, %r321};
	setp.gt.s32 	%p69, %r225, 15;
	mov.u32 	%r631, %r623;
	mov.u64 	%rd306, %rd298;
	@%p69 bra 	$L__BB8_180;
	setp.lt.s32 	%p70, %r623, %r306;
	mov.u32 	%r631, %r306;
	mov.u64 	%rd306, %rd167;
	@%p70 bra 	$L__BB8_180;
	setp.lt.s32 	%p71, %r306, %r623;
	mov.u32 	%r631, %r623;
	mov.u64 	%rd306, %rd298;
	@%p71 bra 	$L__BB8_180;
	setp.lt.s64 	%p72, %rd298, %rd167;
	selp.b32 	%r631, %r623, %r306, %p72;
	min.s64 	%rd306, %rd298, %rd167;
$L__BB8_180:
	setp.ne.s32 	%p73, %r225, 0;
	@%p73 bra 	$L__BB8_182;
	shr.u32 	%r326, %r110, 1;
	and.b32  	%r327, %r326, 496;
	mov.u32 	%r328, _ZN6thrust24THRUST_300001_SM_1000_NS8cuda_cub4core6detail5shmemE;
	add.s32 	%r329, %r328, %r327;
	st.shared.u32 	[%r329+8], %r631;
	st.shared.u64 	[%r329+16], %rd306;
$L__BB8_182:
	bar.sync 	0;
	setp.ne.s32 	%p74, %r110, 0;
	@%p74 bra 	$L__BB8_204;
	ld.shared.u32 	%r179, [_ZN6thrust24THRUST_300001_SM_1000_NS8cuda_cub4core6detail5shmemE+24];
	ld.shared.u64 	%rd170, [_ZN6thrust24THRUST_300001_SM_1000_NS8cuda_cub4core6detail5shmemE+32];
	setp.lt.s32 	%p75, %r631, %r179;
	mov.u32 	%r625, %r179;
	mov.u64 	%rd300, %rd170;
	@%p75 bra 	$L__BB8_186;
	setp.lt.s32 	%p76, %r179, %r631;
	mov.u32 	%r625, %r631;
	mov.u64 	%rd300, %rd306;
	@%p76 bra 	$L__BB8_186;
	setp.lt.s64 	%p77, %rd306, %rd170;
	selp.b32 	%r625, %r631, %r179, %p77;
	min.s64 	%rd300, %rd306, %rd170;
$L__BB8_186:
	ld.shared.u32 	%r182, [_ZN6thrust24THRUST_300001_SM_1000_NS8cuda_cub4core6detail5shmemE+40];
	ld.shared.u64 	%rd173, [_ZN6thrust24THRUST_300001_SM_1000_NS8cuda_cub4core6detail5shmemE+48];
	setp.lt.s32 	%p78, %r625, %r182;
	mov.u32 	%r626, %r182;
	mov.u64 	%rd301, %rd173;
	@%p78 bra 	$L__BB8_189;
	setp.lt.s32 	%p79, %r182, %r625;
	mov.u32 	%r626, %r625;
	mov.u64 	%rd301, %rd300;
	@%p79 bra 	$L__BB8_189;
	setp.lt.s64 	%p80, %rd300, %rd173;
	selp.b32 	%r626, %r625, %r182, %p80;
	min.s64 	%rd301, %rd300, %rd173;
$L__BB8_189:
	ld.shared.u32 	%r185, [_ZN6thrust24THRUST_300001_SM_1000_NS8cuda_cub4core6detail5shmemE+56];
	ld.shared.u64 	%rd176, [_ZN6thrust24THRUST_300001_SM_1000_NS8cuda_cub4core6detail5shmemE+64];
	setp.lt.s32 	%p81, %r626, %r185;
	mov.u32 	%r627, %r185;
	mov.u64 	%rd302, %rd176;
	@%p81 bra 	$L__BB8_192;
	setp.lt.s32 	%p82, %r185, %r626;
	mov.u32 	%r627, %r626;
	mov.u64 	%rd302, %rd301;
	@%p82 bra 	$L__BB8_192;
	setp.lt.s64 	%p83, %rd301, %rd176;
	selp.b32 	%r627, %r626, %r185, %p83;
	min.s64 	%rd302, %rd301, %rd176;
$L__BB8_192:
	ld.shared.u32 	%r188, [_ZN6thrust24THRUST_300001_SM_1000_NS8cuda_cub4core6detail5shmemE+72];
	ld.shared.u64 	%rd179, [_ZN6thrust24THRUST_300001_SM_1000_NS8cuda_cub4core6detail5shmemE+80];
	setp.lt.s32 	%p84, %r627, %r188;
	mov.u32 	%r628, %r188;
	mov.u64 	%rd303, %rd179;
	@%p84 bra 	$L__BB8_195;
	setp.lt.s32 	%p85, %r188, %r627;
	mov.u32 	%r628, %r627;
	mov.u64 	%rd303, %rd302;
	@%p85 bra 	$L__BB8_195;
	setp.lt.s64 	%p86, %rd302, %rd179;
	selp.b32 	%r628, %r627, %r188, %p86;
	min.s64 	%rd303, %rd302, %rd179;
$L__BB8_195:
	ld.shared.u32 	%r191, [_ZN6thrust24THRUST_300001_SM_1000_NS8cuda_cub4core6detail5shmemE+88];
	ld.shared.u64 	%rd182, [_ZN6thrust24THRUST_300001_SM_1000_NS8cuda_cub4core6detail5shmemE+96];
	setp.lt.s32 	%p87, %r628, %r191;
	mov.u32 	%r629, %r191;
	mov.u64 	%rd304, %rd182;
	@%p87 bra 	$L__BB8_198;
	setp.lt.s32 	%p88, %r191, %r628;
	mov.u32 	%r629, %r628;
	mov.u64 	%rd304, %rd303;
	@%p88 bra 	$L__BB8_198;
	setp.lt.s64 	%p89, %rd303, %rd182;
	selp.b32 	%r629, %r628, %r191, %p89;
	min.s64 	%rd304, %rd303, %rd182;
$L__BB8_198:
	ld.shared.u32 	%r194, [_ZN6thrust24THRUST_300001_SM_1000_NS8cuda_cub4core6detail5shmemE+104];
	ld.shared.u64 	%rd185, [_ZN6thrust24THRUST_300001_SM_1000_NS8cuda_cub4core6detail5shmemE+112];
	setp.lt.s32 	%p90, %r629, %r194;
	mov.u32 	%r630, %r194;
	mov.u64 	%rd305, %rd185;
	@%p90 bra 	$L__BB8_201;
	setp.lt.s32 	%p91, %r194, %r629;
	mov.u32 	%r630, %r629;
	mov.u64 	%rd305, %rd304;
	@%p91 bra 	$L__BB8_201;
	setp.lt.s64 	%p92, %rd304, %rd185;
	selp.b32 	%r630, %r629, %r194, %p92;
	min.s64 	%rd305, %rd304, %rd185;
$L__BB8_201:
	ld.shared.u32 	%r197, [_ZN6thrust24THRUST_300001_SM_1000_NS8cuda_cub4core6detail5shmemE+120];
	ld.shared.u64 	%rd188, [_ZN6thrust24THRUST_300001_SM_1000_NS8cuda_cub4core6detail5shmemE+128];
	setp.lt.s32 	%p93, %r630, %r197;
	mov.u32 	%r631, %r197;
	mov.u64 	%rd306, %rd188;
	@%p93 bra 	$L__BB8_204;
	setp.lt.s32 	%p94, %r197, %r630;
	mov.u32 	%r631, %r630;
	mov.u64 	%rd306, %rd305;
	@%p94 bra 	$L__BB8_204;
	setp.lt.s64 	%p95, %rd305, %rd188;
	selp.b32 	%r631, %r630, %r197, %p95;
	min.s64 	%rd306, %rd305, %rd188;
$L__BB8_204:
	mov.u32 	%r559, %tid.x;
	setp.ne.s32 	%p212, %r559, 0;
	@%p212 bra 	$L__BB8_206;
	ld.param.u64 	%rd237, [_ZN6thrust24THRUST_300001_SM_1000_NS8cuda_cub4core6detail13_kernel_agentINS1_8__reduce11ReduceAgentINS0_12zip_iteratorIN4cuda3std3__45tupleIJNS0_10device_ptrIiEENS0_17counting_iteratorIlNS0_11use_defaultESF_SF_EEEEEEEPNSB_IJilEEESJ_lNS1_9__extrema9arg_max_fIilNSA_4lessIiEEEEEEJSI_SK_lSP_EEEvDpT0__param_1];
	cvta.to.global.u64 	%rd236, %rd237;
	st.global.u32 	[%rd236], %r631;
	st.global.u64 	[%rd236+8], %rd306;
$L__BB8_206:
	ret;

}
	// .globl	_ZN6thrust24THRUST_300001_SM_1000_NS8cuda_cub4core6detail13_kernel_agentINS1_8__reduce11ReduceAgentINS0_12zip_iteratorIN4cuda3std3__45tupleIJNS0_10device_ptrIiEENS0_17counting_iteratorIlNS0_11use_defaultESF_SF_EEEEEEEPNSB_IJilEEESJ_lNS1_9__extrema9arg_max_fIilNSA_4lessIiEEEEEEJSI_SK_lN3cub18CUB_300001_SM_100013GridEvenShareIlEENSS_9GridQueueIyEESP_EEEvDpT0_
.visible .entry _ZN6thrust24THRUST_300001_SM_1000_NS8cuda_cub4core6detail13_kernel_agentINS1_8__reduce11ReduceAgentINS0_12zip_iteratorIN4cuda3std3__45tupleIJNS0_10device_ptrIiEENS0_17counting_iteratorIlNS0_11use_defaultESF_SF_EEEEEEEPNSB_IJilEEESJ_lNS1_9__extrema9arg_max_fIilNSA_4lessIiEEEEEEJSI_SK_lN3cub18CUB_300001_SM_100013GridEvenShareIlEENSS_9GridQueueIyEESP_EEEvDpT0_(
	.param .align 8 .b8 _ZN6thrust24THRUST_300001_SM_1000_NS8cuda_cub4core6detail13_kernel_agentINS1_8__reduce11ReduceAgentINS0_12zip_iteratorIN4cuda3std3__45tupleIJNS0_10device_ptrIiEENS0_17counting_iteratorIlNS0_11use_defaultESF_SF_EEEEEEEPNSB_IJilEEESJ_lNS1_9__extrema9arg_max_fIilNSA_4lessIiEEEEEEJSI_SK_lN3cub18CUB_300001_SM_100013GridEvenShareIlEENSS_9GridQueueIyEESP_EEEvDpT0__param_0[16],
	.param .u64 .ptr .align 1 _ZN6thrust24THRUST_300001_SM_1000_NS8cuda_cub4core6detail13_kernel_agentINS1_8__reduce11ReduceAgentINS0_12zip_iteratorIN4cuda3std3__45tupleIJNS0_10device_ptrIiEENS0_17counting_iteratorIlNS0_11use_defaultESF_SF_EEEEEEEPNSB_IJilEEESJ_lNS1_9__extrema9arg_max_fIilNSA_4lessIiEEEEEEJSI_SK_lN3cub18CUB_300001_SM_100013GridEvenShareIlEENSS_9GridQueueIyEESP_EEEvDpT0__param_1,
	.param .u64 _ZN6thrust24THRUST_300001_SM_1000_NS8cuda_cub4core6detail13_kernel_agentINS1_8__reduce11ReduceAgentINS0_12zip_iteratorIN4cuda3std3__45tupleIJNS0_10device_ptrIiEENS0_17counting_iteratorIlNS0_11use_defaultESF_SF_EEEEEEEPNSB_IJilEEESJ_lNS1_9__extrema9arg_max_fIilNSA_4lessIiEEEEEEJSI_SK_lN3cub18CUB_300001_SM_100013GridEvenShareIlEENSS_9GridQueueIyEESP_EEEvDpT0__param_2,
	.param .align 8 .b8 _ZN6thrust24THRUST_300001_SM_1000_NS8cuda_cub4core6detail13_kernel_agentINS1_8__reduce11ReduceAgentINS0_12zip_iteratorIN4cuda3std3__45tupleIJNS0_10device_ptrIiEENS0_17counting_iteratorIlNS0_11use_defaultESF_SF_EEEEEEEPNSB_IJilEEESJ_lNS1_9__extrema9arg_max_fIilNSA_4lessIiEEEEEEJSI_SK_lN3cub18CUB_300001_SM_100013GridEvenShareIlEENSS_9GridQueueIyEESP_EEEvDpT0__param_3[72],
	.param .align 8 .b8 _ZN6thrust24THRUST_300001_SM_1000_NS8cuda_cub4core6detail13_kernel_agentINS1_8__reduce11ReduceAgentINS0_12zip_iteratorIN4cuda3std3__45tupleIJNS0_10device_ptrIiEENS0_17counting_iteratorIlNS0_11use_defaultESF_SF_EEEEEEEPNSB_IJilEEESJ_lNS1_9__extrema9arg_max_fIilNSA_4lessIiEEEEEEJSI_SK_lN3cub18CUB_300001_SM_100013GridEvenShareIlEENSS_9GridQueueIyEESP_EEEvDpT0__param_4[8],
	.param .align 1 .b8 _ZN6thrust24THRUST_300001_SM_1000_NS8cuda_cub4core6detail13_kernel_agentINS1_8__reduce11ReduceAgentINS0_12zip_iteratorIN4cuda3std3__45tupleIJNS0_10device_ptrIiEENS0_17counting_iteratorIlNS0_11use_defaultESF_SF_EEEEEEEPNSB_IJilEEESJ_lNS1_9__extrema9arg_max_fIilNSA_4lessIiEEEEEEJSI_SK_lN3cub18CUB_300001_SM_100013GridEvenShareIlEENSS_9GridQueueIyEESP_EEEvDpT0__param_5[1]
)
.maxntid 256
{
	.reg .pred 	%p<215>;
	.reg .b32 	%r<640>;
	.reg .b64 	%rd<324>;

	ld.param.u64 	%rd196, [_ZN6thrust24THRUST_300001_SM_1000_NS8cuda_cub4core6detail13_kernel_agentINS1_8__reduce11ReduceAgentINS0_12zip_iteratorIN4cuda3std3__45tupleIJNS0_10device_ptrIiEENS0_17counting_iteratorIlNS0_11use_defaultESF_SF_EEEEEEEPNSB_IJilEEESJ_lNS1_9__extrema9arg_max_fIilNSA_4lessIiEEEEEEJSI_SK_lN3cub18CUB_300001_SM_100013GridEvenShareIlEENSS_9GridQueueIyEESP_EEEvDpT0__param_0+8];
	ld.param.u64 	%rd195, [_ZN6thrust24THRUST_300001_SM_1000_NS8cuda_cub4core6detail13_kernel_agentINS1_8__reduce11ReduceAgentINS0_12zip_iteratorIN4cuda3std3__45tupleIJNS0_10device_ptrIiEENS0_17counting_iteratorIlNS0_11use_defaultESF_SF_EEEEEEEPNSB_IJilEEESJ_lNS1_9__extrema9arg_max_fIilNSA_4lessIiEEEEEEJSI_SK_lN3cub18CUB_300001_SM_100013GridEvenShareIlEENSS_9GridQueueIyEESP_EEEvDpT0__param_0];
	ld.param.u64 	%rd199, [_ZN6thrust24THRUST_300001_SM_1000_NS8cuda_cub4core6detail13_kernel_agentINS1_8__reduce11ReduceAgentINS0_12zip_iteratorIN4cuda3std3__45tupleIJNS0_10device_ptrIiEENS0_17counting_iteratorIlNS0_11use_defaultESF_SF_EEEEEEEPNSB_IJilEEESJ_lNS1_9__extrema9arg_max_fIilNSA_4lessIiEEEEEEJSI_SK_lN3cub18CUB_300001_SM_100013GridEvenShareIlEENSS_9GridQueueIyEESP_EEEvDpT0__param_4];
	ld.param.u64 	%rd198, [_ZN6thrust24THRUST_300001_SM_1000_NS8cuda_cub4core6detail13_kernel_agentINS1_8__reduce11ReduceAgentINS0_12zip_iteratorIN4cuda3std3__45tupleIJNS0_10device_ptrIiEENS0_17counting_iteratorIlNS0_11use_defaultESF_SF_EEEEEEEPNSB_IJilEEESJ_lNS1_9__extrema9arg_max_fIilNSA_4lessIiEEEEEEJSI_SK_lN3cub18CUB_300001_SM_100013GridEvenShareIlEENSS_9GridQueueIyEESP_EEEvDpT0__param_2];
	cvta.to.global.u64 	%rd1, %rd199;
	cvta.to.global.u64 	%rd2, %rd195;
	mov.u32 	%r1, %ctaid.x;
	mul.lo.s32 	%r202, %r1, 1280;
	cvt.u64.u32 	%rd4, %r202;
	mov.u32 	%r203, %nctaid.x;
	mul.lo.s32 	%r204, %r203, 1280;
	cvt.u64.u32 	%rd5, %r204;
	add.s64 	%rd200, %rd4, 1280;
	setp.le.s64 	%p1, %rd200, %rd198;
	@%p1 bra 	$L__BB9_121;
	cvt.u32.u64 	%r336, %rd4;
	cvt.u32.u64 	%r2, %rd198;
	sub.s32 	%r3, %r2, %r336;
	mov.u32 	%r4, %tid.x;
	setp.ge.s32 	%p98, %r4, %r3;
	mov.b32 	%r582, 0;
	mov.b64 	%rd266, 0;
	mov.u32 	%r574, %r4;
	@%p98 bra 	$L__BB9_3;
	cvt.u64.u32 	%rd234, %r4;
	add.s64 	%rd235, %rd4, %rd234;
	shl.b64 	%rd236, %rd235, 2;
	add.s64 	%rd237, %rd2, %rd236;
	add.s64 	%rd266, %rd196, %rd235;
	ld.global.u32 	%r582, [%rd237];
	add.s32 	%r574, %r4, 256;
$L__BB9_3:
	setp.ge.s32 	%p99, %r574, %r3;
	@%p99 bra 	$L__BB9_25;
	not.b32 	%r339, %r574;
	add.s32 	%r340, %r339, %r2;
	sub.s32 	%r9, %r340, %r336;
	and.b32  	%r341, %r9, 768;
	setp.eq.s32 	%p100, %r341, 768;
	@%p100 bra 	$L__BB9_10;
	cvt.u64.u32 	%rd239, %r574;
	add.s64 	%rd240, %rd239, %rd4;
	add.s64 	%rd257, %rd240, %rd196;
	shl.b64 	%rd241, %rd240, 2;
	add.s64 	%rd256, %rd2, %rd241;
	shr.u32 	%r342, %r9, 8;
	add.s32 	%r343, %r342, 1;
	and.b32  	%r344, %r343, 3;
	neg.s32 	%r570, %r344;
$L__BB9_6:
	.pragma "nounroll";
	mov.u64 	%rd12, %rd266;
	mov.u32 	%r13, %r582;
	ld.global.u32 	%r14, [%rd256];
	setp.lt.s32 	%p101, %r13, %r14;
	mov.u64 	%rd266, %rd257;
	mov.u32 	%r582, %r14;
	@%p101 bra 	$L__BB9_9;
	setp.lt.s32 	%p102, %r14, %r13;
	mov.u64 	%rd266, %rd12;
	mov.u32 	%r582, %r13;
	@%p102 bra 	$L__BB9_9;
	setp.lt.s64 	%p103, %rd12, %rd257;
	min.s64 	%rd266, %rd12, %rd257;
	selp.b32 	%r582, %r13, %r14, %p103;
$L__BB9_9:
	add.s32 	%r574, %r574, 256;
	add.s64 	%rd257, %rd257, 256;
	add.s64 	%rd256, %rd256, 1024;
	add.s32 	%r570, %r570, 1;
	setp.ne.s32 	%p104, %r570, 0;
	@%p104 bra 	$L__BB9_6;
$L__BB9_10:
	setp.lt.u32 	%p105, %r9, 768;
	@%p105 bra 	$L__BB9_25;
	add.s32 	%r577, %r574, 512;
$L__BB9_12:
	mov.u32 	%r23, %r577;
	add.s32 	%r345, %r23, -512;
	cvt.s64.s32 	%rd242, %r345;
	add.s64 	%rd243, %rd242, %rd4;
	shl.b64 	%rd244, %rd243, 2;
	add.s64 	%rd20, %rd2, %rd244;
	add.s64 	%rd21, %rd243, %rd196;
	ld.global.u32 	%r25, [%rd20];
	setp.lt.s32 	%p106, %r582, %r25;
	mov.u64 	%rd263, %rd21;
	mov.u32 	%r579, %r25;
	@%p106 bra 	$L__BB9_15;
	setp.lt.s32 	%p107, %r25, %r582;
	mov.u64 	%rd263, %rd266;
	mov.u32 	%r579, %r582;
	@%p107 bra 	$L__BB9_15;
	setp.lt.s64 	%p108, %rd266, %rd21;
	min.s64 	%rd263, %rd266, %rd21;
	selp.b32 	%r579, %r582, %r25, %p108;
$L__BB9_15:
	add.s32 	%r346, %r23, -256;
	cvt.s64.s32 	%rd245, %r346;
	add.s64 	%rd246, %rd245, %rd4;
	add.s64 	%rd24, %rd246, %rd196;
	ld.global.u32 	%r28, [%rd20+1024];
	setp.lt.s32 	%p109, %r579, %r28;
	mov.u64 	%rd264, %rd24;
	mov.u32 	%r580, %r28;
	@%p109 bra 	$L__BB9_18;
	setp.lt.s32 	%p110, %r28, %r579;
	mov.u64 	%rd264, %rd263;
	mov.u32 	%r580, %r579;
	@%p110 bra 	$L__BB9_18;
	setp.lt.s64 	%p111, %rd263, %rd24;
	min.s64 	%rd264, %rd263, %rd24;
	selp.b32 	%r580, %r579, %r28, %p111;
$L__BB9_18:
	cvt.s64.s32 	%rd247, %r23;
	add.s64 	%rd248, %rd247, %rd4;
	add.s64 	%rd27, %rd248, %rd196;
	ld.global.u32 	%r31, [%rd20+2048];
	setp.lt.s32 	%p112, %r580, %r31;
	mov.u64 	%rd265, %rd27;
	mov.u32 	%r581, %r31;
	@%p112 bra 	$L__BB9_21;
	setp.lt.s32 	%p113, %r31, %r580;
	mov.u64 	%rd265, %rd264;
	mov.u32 	%r581, %r580;
	@%p113 bra 	$L__BB9_21;
	setp.lt.s64 	%p114, %rd264, %rd27;
	min.s64 	%rd265, %rd264, %rd27;
	selp.b32 	%r581, %r580, %r31, %p114;
$L__BB9_21:
	add.s32 	%r347, %r23, 256;
	cvt.s64.s32 	%rd249, %r347;
	add.s64 	%rd250, %rd249, %rd4;
	add.s64 	%rd30, %rd250, %rd196;
	ld.global.u32 	%r34, [%rd20+3072];
	setp.lt.s32 	%p115, %r581, %r34;
	mov.u64 	%rd266, %rd30;
	mov.u32 	%r582, %r34;
	@%p115 bra 	$L__BB9_24;
	setp.lt.s32 	%p116, %r34, %r581;
	mov.u64 	%rd266, %rd265;
	mov.u32 	%r582, %r581;
	@%p116 bra 	$L__BB9_24;
	setp.lt.s64 	%p117, %rd265, %rd30;
	min.s64 	%rd266, %rd265, %rd30;
	selp.b32 	%r582, %r581, %r34, %p117;
$L__BB9_24:
	add.s32 	%r577, %r23, 1024;
	add.s32 	%r348, %r23, 512;
	setp.lt.s32 	%p118, %r348, %r3;
	@%p118 bra 	$L__BB9_12;
$L__BB9_25:
	setp.lt.s32 	%p119, %r3, 256;
	@%p119 bra 	$L__BB9_70;
	// begin inline asm
	mov.u32 %r462, %laneid;
	// end inline asm
	mov.b32 	%r480, 1;
	mov.b32 	%r481, 31;
	mov.b32 	%r482, -1;
	// begin inline asm
	shfl.sync.down.b32 %r463, %r582, %r480, %r481, %r482;
	// end inline asm
	// begin inline asm
	shfl.sync.down.b32 %r468, %r469, %r480, %r481, %r482;
	// end inline asm
	mov.b64 	{%r474, %r479}, %rd266;
	// begin inline asm
	shfl.sync.down.b32 %r473, %r474, %r480, %r481, %r482;
	// end inline asm
	// begin inline asm
	shfl.sync.down.b32 %r478, %r479, %r480, %r481, %r482;
	// end inline asm
	mov.b64 	%rd34, {%r473, %r478};
	setp.gt.s32 	%p171, %r462, 30;
	mov.u64 	%rd268, %rd266;
	mov.u32 	%r584, %r582;
	@%p171 bra 	$L__BB9_30;
	setp.lt.s32 	%p172, %r582, %r463;
	mov.u64 	%rd268, %rd34;
	mov.u32 	%r584, %r463;
	@%p172 bra 	$L__BB9_30;
	setp.lt.s32 	%p173, %r463, %r582;
	mov.u64 	%rd268, %rd266;
	mov.u32 	%r584, %r582;
	@%p173 bra 	$L__BB9_30;
	setp.lt.s64 	%p174, %rd266, %rd34;
	min.s64 	%rd268, %rd266, %rd34;
	selp.b32 	%r584, %r582, %r463, %p174;
$L__BB9_30:
	mov.b32 	%r500, 2;
	mov.b32 	%r501, 31;
	mov.b32 	%r502, -1;
	// begin inline asm
	shfl.sync.down.b32 %r483, %r584, %r500, %r501, %r502;
	// end inline asm
	// begin inline asm
	shfl.sync.down.b32 %r488, %r489, %r500, %r501, %r502;
	// end inline asm
	mov.b64 	{%r494, %r499}, %rd268;
	// begin inline asm
	shfl.sync.down.b32 %r493, %r494, %r500, %r501, %r502;
	// end inline asm
	// begin inline asm
	shfl.sync.down.b32 %r498, %r499, %r500, %r501, %r502;
	// end inline asm
	mov.b64 	%rd37, {%r493, %r498};
	setp.gt.s32 	%p175, %r462, 29;
	mov.u64 	%rd269, %rd268;
	mov.u32 	%r585, %r584;
	@%p175 bra 	$L__BB9_34;
	setp.lt.s32 	%p176, %r584, %r483;
	mov.u64 	%rd269, %rd37;
	mov.u32 	%r585, %r483;
	@%p176 bra 	$L__BB9_34;
	setp.lt.s32 	%p177, %r483, %r584;
	mov.u64 	%rd269, %rd268;
	mov.u32 	%r585, %r584;
	@%p177 bra 	$L__BB9_34;
	setp.lt.s64 	%p178, %rd268, %rd37;
	min.s64 	%rd269, %rd268, %rd37;
	selp.b32 	%r585, %r584, %r483, %p178;
$L__BB9_34:
	mov.b32 	%r520, 4;
	mov.b32 	%r521, 31;
	mov.b32 	%r522, -1;
	// begin inline asm
	shfl.sync.down.b32 %r503, %r585, %r520, %r521, %r522;
	// end inline asm
	// begin inline asm
	shfl.sync.down.b32 %r508, %r509, %r520, %r521, %r522;
	// end inline asm
	mov.b64 	{%r514, %r519}, %rd269;
	// begin inline asm
	shfl.sync.down.b32 %r513, %r514, %r520, %r521, %r522;
	// end inline asm
	// begin inline asm
	shfl.sync.down.b32 %r518, %r519, %r520, %r521, %r522;
	// end inline asm
	mov.b64 	%rd40, {%r513, %r518};
	setp.gt.s32 	%p179, %r462, 27;
	mov.u64 	%rd270, %rd269;
	mov.u32 	%r586, %r585;
	@%p179 bra 	$L__BB9_38;
	setp.lt.s32 	%p180, %r585, %r503;
	mov.u64 	%rd270, %rd40;
	mov.u32 	%r586, %r503;
	@%p180 bra 	$L__BB9_38;
	setp.lt.s32 	%p181, %r503, %r585;
	mov.u64 	%rd270, %rd269;
	mov.u32 	%r586, %r585;
	@%p181 bra 	$L__BB9_38;
	setp.lt.s64 	%p182, %rd269, %rd40;
	min.s64 	%rd270, %rd269, %rd40;
	selp.b32 	%r586, %r585, %r503, %p182;
$L__BB9_38:
	mov.b32 	%r540, 8;
	mov.b32 	%r541, 31;
	mov.b32 	%r542, -1;
	// begin inline asm
	shfl.sync.down.b32 %r523, %r586, %r540, %r541, %r542;
	// end inline asm
	// begin inline asm
	shfl.sync.down.b32 %r528, %r529, %r540, %r541, %r542;
	// end inline asm
	mov.b64 	{%r534, %r539}, %rd270;
	// begin inline asm
	shfl.sync.down.b32 %r533, %r534, %r540, %r541, %r542;
	// end inline asm
	// begin inline asm
	shfl.sync.down.b32 %r538, %r539, %r540, %r541, %r542;
	// end inline asm
	mov.b64 	%rd43, {%r533, %r538};
	setp.gt.s32 	%p183, %r462, 23;
	mov.u64 	%rd271, %rd270;
	mov.u32 	%r587, %r586;
	@%p183 bra 	$L__BB9_42;
	setp.lt.s32 	%p184, %r586, %r523;
	mov.u64 	%rd271, %rd43;
	mov.u32 	%r587, %r523;
	@%p184 bra 	$L__BB9_42;
	setp.lt.s32 	%p185, %r523, %r586;
	mov.u64 	%rd271, %rd270;
	mov.u32 	%r587, %r586;
	@%p185 bra 	$L__BB9_42;
	setp.lt.s64 	%p186, %rd270, %rd43;
	min.s64 	%rd271, %rd270, %rd43;
	selp.b32 	%r587, %r586, %r523, %p186;
$L__BB9_42:
	mov.b32 	%r560, 16;
	mov.b32 	%r561, 31;
	mov.b32 	%r562, -1;
	// begin inline asm
	shfl.sync.down.b32 %r543, %r587, %r560, %r561, %r562;
	// end inline asm
	// begin inline asm
	shfl.sync.down.b32 %r548, %r549, %r560, %r561, %r562;
	// end inline asm
	mov.b64 	{%r554, %r559}, %rd271;
	// begin inline asm
	shfl.sync.down.b32 %r553, %r554, %r560, %r561, %r562;
	// end inline asm
	// begin inline asm
	shfl.sync.down.b32 %r558, %r559, %r560, %r561, %r562;
	// end inline asm
	mov.b64 	%rd46, {%r553, %r558};
	setp.gt.s32 	%p187, %r462, 15;
	mov.u64 	%rd323, %rd271;
	mov.u32 	%r639, %r587;
	@%p187 bra 	$L__BB9_46;
	setp.lt.s32 	%p188, %r587, %r543;
	mov.u64 	%rd323, %rd46;
	mov.u32 	%r639, %r543;
	@%p188 bra 	$L__BB9_46;
	setp.lt.s32 	%p189, %r543, %r587;
	mov.u64 	%rd323, %rd271;
	mov.u32 	%r639, %r587;
	@%p189 bra 	$L__BB9_46;
	setp.lt.s64 	%p190, %rd271, %rd46;
	min.s64 	%rd323, %rd271, %rd46;
	selp.b32 	%r639, %r587, %r543, %p190;
$L__BB9_46:
	setp.ne.s32 	%p191, %r462, 0;
	@%p191 bra 	$L__BB9_48;
	shr.u32 	%r563, %r4, 1;
	and.b32  	%r564, %r563, 496;
	mov.u32 	%r565, _ZN6thrust24THRUST_300001_SM_1000_NS8cuda_cub4core6detail5shmemE;
	add.s32 	%r566, %r565, %r564;
	st.shared.u32 	[%r566+8], %r639;
	st.shared.u64 	[%r566+16], %rd323;
$L__BB9_48:
	bar.sync 	0;
	setp.ne.s32 	%p192, %r4, 0;
	@%p192 bra 	$L__BB9_208;
	ld.shared.u32 	%r55, [_ZN6thrust24THRUST_300001_SM_1000_NS8cuda_cub4core6detail5shmemE+24];
	ld.shared.u64 	%rd49, [_ZN6thrust24THRUST_300001_SM_1000_NS8cuda_cub4core6detail5shmemE+32];
	setp.lt.s32 	%p193, %r639, %r55;
	mov.u64 	%rd273, %rd49;
	mov.u32 	%r589, %r55;
	@%p193 bra 	$L__BB9_52;
	setp.lt.s32 	%p194, %r55, %r639;
	mov.u64 	%rd273, %rd323;
	mov.u32 	%r589, %r639;
	@%p194 bra 	$L__BB9_52;
	setp.lt.s64 	%p195, %rd323, %rd49;
	min.s64 	%rd273, %rd323, %rd49;
	selp.b32 	%r589, %r639, %r55, %p195;
$L__BB9_52:
	ld.shared.u32 	%r58, [_ZN6thrust24THRUST_300001_SM_1000_NS8cuda_cub4core6detail5shmemE+40];
	ld.shared.u64 	%rd52, [_ZN6thrust24THRUST_300001_SM_1000_NS8cuda_cub4core6detail5shmemE+48];
	setp.lt.s32 	%p196, %r589, %r58;
	mov.u64 	%rd274, %rd52;
	mov.u32 	%r590, %r58;
	@%p196 bra 	$L__BB9_55;
	setp.lt.s32 	%p197, %r58, %r589;
	mov.u64 	%rd274, %rd273;
	mov.u32 	%r590, %r589;
	@%p197 bra 	$L__BB9_55;
	setp.lt.s64 	%p198, %rd273, %rd52;
	min.s64 	%rd274, %rd273, %rd52;
	selp.b32 	%r590, %r589, %r58, %p198;
$L__BB9_55:
	ld.shared.u32 	%r61, [_ZN6thrust24THRUST_300001_SM_1000_NS8cuda_cub4core6detail5shmemE+56];
	ld.shared.u64 	%rd55, [_ZN6thrust24THRUST_300001_SM_1000_NS8cuda_cub4core6detail5shmemE+64];
	setp.lt.s32 	%p199, %r590, %r61;
	mov.u64 	%rd275, %rd55;
	mov.u32 	%r591, %r61;
	@%p199 bra 	$L__BB9_58;
	setp.lt.s32 	%p200, %r61, %r590;
	mov.u64 	%rd275, %rd274;
	mov.u32 	%r591, %r590;
	@%p200 bra 	$L__BB9_58;
	setp.lt.s64 	%p201, %rd274, %rd55;
	min.s64 	%rd275, %rd274, %rd55;
	selp.b32 	%r591, %r590, %r61, %p201;
$L__BB9_58:
	ld.shared.u32 	%r64, [_ZN6thrust24THRUST_300001_SM_1000_NS8cuda_cub4core6detail5shmemE+72];
	ld.shared.u64 	%rd58, [_ZN6thrust24THRUST_300001_SM_1000_NS8cuda_cub4core6detail5shmemE+80];
	setp.lt.s32 	%p202, %r591, %r64;
	mov.u64 	%rd276, %rd58;
	mov.u32 	%r592, %r64;
	@%p202 bra 	$L__BB9_61;
	setp.lt.s32 	%p203, %r64, %r591;
	mov.u64 	%rd276, %rd275;
	mov.u32 	%r592, %r591;
	@%p203 bra 	$L__BB9_61;
	setp.lt.s64 	%p204, %rd275, %rd58;
	min.s64 	%rd276, %rd275, %rd58;
	selp.b32 	%r592, %r591, %r64, %p204;
$L__BB9_61:
	ld.shared.u32 	%r67, [_ZN6thrust24THRUST_300001_SM_1000_NS8cuda_cub4core6detail5shmemE+88];
	ld.shared.u64 	%rd61, [_ZN6thrust24THRUST_300001_SM_1000_NS8cuda_cub4core6detail5shmemE+96];
	setp.lt.s32 	%p205, %r592, %r67;
	mov.u32 	%r593, %r67;
	mov.u64 	%rd277, %rd61;
	@%p205 bra 	$L__BB9_64;
	setp.lt.s32 	%p206, %r67, %r592;
	mov.u32 	%r593, %r592;
	mov.u64 	%rd277, %rd276;
	@%p206 bra 	$L__BB9_64;
	setp.lt.s64 	%p207, %rd276, %rd61;
	selp.b32 	%r593, %r592, %r67, %p207;
	min.s64 	%rd277, %rd276, %rd61;
$L__BB9_64:
	ld.shared.u32 	%r70, [_ZN6thrust24THRUST_300001_SM_1000_NS8cuda_cub4core6detail5shmemE+104];
	ld.shared.u64 	%rd64, [_ZN6thrust24THRUST_300001_SM_1000_NS8cuda_cub4core6detail5shmemE+112];
	setp.lt.s32 	%p208, %r593, %r70;
	mov.u32 	%r594, %r70;
	mov.u64 	%rd278, %rd64;
	@%p208 bra 	$L__BB9_67;
	setp.lt.s32 	%p209, %r70, %r593;
	mov.u32 	%r594, %r593;
	mov.u64 	%rd278, %rd277;
	@%p209 bra 	$L__BB9_67;
	setp.lt.s64 	%p210, %rd277, %rd64;
	selp.b32 	%r594, %r593, %r70, %p210;
	min.s64 	%rd278, %rd277, %rd64;
$L__BB9_67:
	ld.shared.u32 	%r73, [_ZN6thrust24THRUST_300001_SM_1000_NS8cuda_cub4core6detail5shmemE+120];
	ld.shared.u64 	%rd67, [_ZN6thrust24THRUST_300001_SM_1000_NS8cuda_cub4core6detail5shmemE+128];
	setp.lt.s32 	%p211, %r594, %r73;
	mov.u32 	%r639, %r73;
	mov.u64 	%rd323, %rd67;
	@%p211 bra 	$L__BB9_208;
	setp.lt.s32 	%p212, %r73, %r594;
	mov.u32 	%r639, %r594;
	mov.u64 	%rd323, %rd278;
	@%p212 bra 	$L__BB9_208;
	setp.lt.s64 	%p213, %rd278, %rd67;
	selp.b32 	%r639, %r594, %r73, %p213;
	min.s64 	%rd323, %rd278, %rd67;
	bra.uni 	$L__BB9_208;
$L__BB9_70:
	// begin inline asm
	mov.u32 %r349, %laneid;
	// end inline asm
	and.b32  	%r370, %r4, 992;
	add.s32 	%r371, %r370, 32;
	setp.gt.s32 	%p120, %r371, %r3;
	not.b32 	%r372, %r370;
	add.s32 	%r373, %r3, %r372;
	selp.b32 	%r368, %r373, 31, %p120;
	mov.b32 	%r367, 1;
	mov.b32 	%r369, -1;
	// begin inline asm
	shfl.sync.down.b32 %r350, %r582, %r367, %r368, %r369;
	// end inline asm
	// begin inline asm
	shfl.sync.down.b32 %r355, %r356, %r367, %r368, %r369;
	// end inline asm
	mov.b64 	{%r361, %r366}, %rd266;
	// begin inline asm
	shfl.sync.down.b32 %r360, %r361, %r367, %r368, %r369;
	// end inline asm
	// begin inline asm
	shfl.sync.down.b32 %r365, %r366, %r367, %r368, %r369;
	// end inline asm
	mov.b64 	%rd69, {%r360, %r365};
	setp.ge.s32 	%p121, %r349, %r368;
	mov.u32 	%r595, %r582;
	mov.u64 	%rd279, %rd266;
	@%p121 bra 	$L__BB9_74;
	setp.lt.s32 	%p122, %r582, %r350;
	mov.u32 	%r595, %r350;
	mov.u64 	%rd279, %rd69;
	@%p122 bra 	$L__BB9_74;
	setp.lt.s32 	%p123, %r350, %r582;
	mov.u32 	%r595, %r582;
	mov.u64 	%rd279, %rd266;
	@%p123 bra 	$L__BB9_74;
	setp.lt.s64 	%p124, %rd266, %rd69;
	selp.b32 	%r595, %r582, %r350, %p124;
	min.s64 	%rd279, %rd266, %rd69;
$L__BB9_74:
	mov.b32 	%r391, 2;
	mov.b32 	%r393, -1;
	// begin inline asm
	shfl.sync.down.b32 %r374, %r595, %r391, %r368, %r393;
	// end inline asm
	// begin inline asm
	shfl.sync.down.b32 %r379, %r380, %r391, %r368, %r393;
	// end inline asm
	mov.b64 	{%r385, %r390}, %rd279;
	// begin inline asm
	shfl.sync.down.b32 %r384, %r385, %r391, %r368, %r393;
	// end inline asm
	// begin inline asm
	shfl.sync.down.b32 %r389, %r390, %r391, %r368, %r393;
	// end inline asm
	mov.b64 	%rd72, {%r384, %r389};
	add.s32 	%r394, %r349, 2;
	setp.gt.s32 	%p125, %r394, %r368;
	mov.u32 	%r596, %r595;
	mov.u64 	%rd280, %rd279;
	@%p125 bra 	$L__BB9_78;
	setp.lt.s32 	%p126, %r595, %r374;
	mov.u32 	%r596, %r374;
	mov.u64 	%rd280, %rd72;
	@%p126 bra 	$L__BB9_78;
	setp.lt.s32 	%p127, %r374, %r595;
	mov.u32 	%r596, %r595;
	mov.u64 	%rd280, %rd279;
	@%p127 bra 	$L__BB9_78;
	setp.lt.s64 	%p128, %rd279, %rd72;
	selp.b32 	%r596, %r595, %r374, %p128;
	min.s64 	%rd280, %rd279, %rd72;
$L__BB9_78:
	mov.b32 	%r412, 4;
	mov.b32 	%r414, -1;
	// begin inline asm
	shfl.sync.down.b32 %r395, %r596, %r412, %r368, %r414;
	// end inline asm
	// begin inline asm
	shfl.sync.down.b32 %r400, %r401, %r412, %r368, %r414;
	// end inline asm
	mov.b64 	{%r406, %r411}, %rd280;
	// begin inline asm
	shfl.sync.down.b32 %r405, %r406, %r412, %r368, %r414;
	// end inline asm
	// begin inline asm
	shfl.sync.down.b32 %r410, %r411, %r412, %r368, %r414;
	// end inline asm
	mov.b64 	%rd75, {%r405, %r410};
	add.s32 	%r415, %r349, 4;
	setp.gt.s32 	%p129, %r415, %r368;
	mov.u32 	%r597, %r596;
	mov.u64 	%rd281, %rd280;
	@%p129 bra 	$L__BB9_82;
	setp.lt.s32 	%p130, %r596, %r395;
	mov.u32 	%r597, %r395;
	mov.u64 	%rd281, %rd75;
	@%p130 bra 	$L__BB9_82;
	setp.lt.s32 	%p131, %r395, %r596;
	mov.u32 	%r597, %r596;
	mov.u64 	%rd281, %rd280;
	@%p131 bra 	$L__BB9_82;
	setp.lt.s64 	%p132, %rd280, %rd75;
	selp.b32 	%r597, %r596, %r395, %p132;
	min.s64 	%rd281, %rd280, %rd75;
$L__BB9_82:
	mov.b32 	%r433, 8;
	mov.b32 	%r435, -1;
	// begin inline asm
	shfl.sync.down.b32 %r416, %r597, %r433, %r368, %r435;
	// end inline asm
	// begin inline asm
	shfl.sync.down.b32 %r421, %r422, %r433, %r368, %r435;
	// end inline asm
	mov.b64 	{%r427, %r432}, %rd281;
	// begin inline asm
	shfl.sync.down.b32 %r426, %r427, %r433, %r368, %r435;
	// end inline asm
	// begin inline asm
	shfl.sync.down.b32 %r431, %r432, %r433, %r368, %r435;
	// end inline asm
	mov.b64 	%rd78, {%r426, %r431};
	add.s32 	%r436, %r349, 8;
	setp.gt.s32 	%p133, %r436, %r368;
	mov.u32 	%r598, %r597;
	mov.u64 	%rd282, %rd281;
	@%p133 bra 	$L__BB9_86;
	setp.lt.s32 	%p134, %r597, %r416;
	mov.u32 	%r598, %r416;
	mov.u64 	%rd282, %rd78;
	@%p134 bra 	$L__BB9_86;
	setp.lt.s32 	%p135, %r416, %r597;
	mov.u32 	%r598, %r597;
	mov.u64 	%rd282, %rd281;
	@%p135 bra 	$L__BB9_86;
	setp.lt.s64 	%p136, %rd281, %rd78;
	selp.b32 	%r598, %r597, %r416, %p136;
	min.s64 	%rd282, %rd281, %rd78;
$L__BB9_86:
	mov.b32 	%r454, 16;
	mov.b32 	%r456, -1;
	// begin inline asm
	shfl.sync.down.b32 %r437, %r598, %r454, %r368, %r456;
	// end inline asm
	// begin inline asm
	shfl.sync.down.b32 %r442, %r443, %r454, %r368, %r456;
	// end inline asm
	mov.b64 	{%r448, %r453}, %rd282;
	// begin inline asm
	shfl.sync.down.b32 %r447, %r448, %r454, %r368, %r456;
	// end inline asm
	// begin inline asm
	shfl.sync.down.b32 %r452, %r453, %r454, %r368, %r456;
	// end inline asm
	mov.b64 	%rd81, {%r447, %r452};
	add.s32 	%r457, %r349, 16;
	setp.gt.s32 	%p137, %r457, %r368;
	mov.u32 	%r639, %r598;
	mov.u64 	%rd323, %rd282;
	@%p137 bra 	$L__BB9_90;
	setp.lt.s32 	%p138, %r598, %r437;
	mov.u32 	%r639, %r437;
	mov.u64 	%rd323, %rd81;
	@%p138 bra 	$L__BB9_90;
	setp.lt.s32 	%p139, %r437, %r598;
	mov.u32 	%r639, %r598;
	mov.u64 	%rd323, %rd282;
	@%p139 bra 	$L__BB9_90;
	setp.lt.s64 	%p140, %rd282, %rd81;
	selp.b32 	%r639, %r598, %r437, %p140;
	min.s64 	%rd323, %rd282, %rd81;
$L__BB9_90:
	setp.ne.s32 	%p141, %r349, 0;
	@%p141 bra 	$L__BB9_92;
	shr.u32 	%r458, %r4, 1;
	and.b32  	%r459, %r458, 496;
	mov.u32 	%r460, _ZN6thrust24THRUST_300001_SM_1000_NS8cuda_cub4core6detail5shmemE;
	add.s32 	%r461, %r460, %r459;
	st.shared.u32 	[%r461+8], %r639;
	st.shared.u64 	[%r461+16], %rd323;
$L__BB9_92:
	bar.sync 	0;
	setp.ne.s32 	%p142, %r4, 0;
	@%p142 bra 	$L__BB9_208;
	setp.lt.s32 	%p143, %r3, 33;
	mov.u32 	%r600, %r639;
	mov.u64 	%rd284, %rd323;
	@%p143 bra 	$L__BB9_97;
	ld.shared.u32 	%r92, [_ZN6thrust24THRUST_300001_SM_1000_NS8cuda_cub4core6detail5shmemE+24];
	ld.shared.u64 	%rd84, [_ZN6thrust24THRUST_300001_SM_1000_NS8cuda_cub4core6detail5shmemE+32];
	setp.lt.s32 	%p144, %r639, %r92;
	mov.u32 	%r600, %r92;
	mov.u64 	%rd284, %rd84;
	@%p144 bra 	$L__BB9_97;
	setp.lt.s32 	%p145, %r92, %r639;
	mov.u32 	%r600, %r639;
	mov.u64 	%rd284, %rd323;
	@%p145 bra 	$L__BB9_97;
	setp.lt.s64 	%p146, %rd323, %rd84;
	selp.b32 	%r600, %r639, %r92, %p146;
	min.s64 	%rd284, %rd323, %rd84;
$L__BB9_97:
	setp.lt.s32 	%p147, %r3, 65;
	mov.u32 	%r601, %r600;
	mov.u64 	%rd285, %rd284;
	@%p147 bra 	$L__BB9_101;
	ld.shared.u32 	%r95, [_ZN6thrust24THRUST_300001_SM_1000_NS8cuda_cub4core6detail5shmemE+40];
	ld.shared.u64 	%rd87, [_ZN6thrust24THRUST_300001_SM_1000_NS8cuda_cub4core6detail5shmemE+48];
	setp.lt.s32 	%p148, %r600, %r95;
	mov.u32 	%r601, %r95;
	mov.u64 	%rd285, %rd87;
	@%p148 bra 	$L__BB9_101;
	setp.lt.s32 	%p149, %r95, %r600;
	mov.u32 	%r601, %r600;
	mov.u64 	%rd285, %rd284;
	@%p149 bra 	$L__BB9_101;
	setp.lt.s64 	%p150, %rd284, %rd87;
	selp.b32 	%r601, %r600, %r95, %p150;
	min.s64 	%rd285, %rd284, %rd87;
$L__BB9_101:
	setp.lt.s32 	%p151, %r3, 97;
	mov.u32 	%r602, %r601;
	mov.u64 	%rd286, %rd285;
	@%p151 bra 	$L__BB9_105;
	ld.shared.u32 	%r98, [_ZN6thrust24THRUST_300001_SM_1000_NS8cuda_cub4core6detail5shmemE+56];
	ld.shared.u64 	%rd90, [_ZN6thrust24THRUST_300001_SM_1000_NS8cuda_cub4core6detail5shmemE+64];
	setp.lt.s32 	%p152, %r601, %r98;
	mov.u32 	%r602, %r98;
	mov.u64 	%rd286, %rd90;
	@%p152 bra 	$L__BB9_105;
	setp.lt.s32 	%p153, %r98, %r601;
	mov.u32 	%r602, %r601;
	mov.u64 	%rd286, %rd285;
	@%p153 bra 	$L__BB9_105;
	setp.lt.s64 	%p154, %rd285, %rd90;
	selp.b32 	%r602, %r601, %r98, %p154;
	min.s64 	%rd286, %rd285, %rd90;
$L__BB9_105:
	setp.lt.s32 	%p155, %r3, 129;
	mov.u32 	%r603, %r602;
	mov.u64 	%rd287, %rd286;
	@%p155 bra 	$L__BB9_109;
	ld.shared.u32 	%r101, [_ZN6thrust24THRUST_300001_SM_1000_NS8cuda_cub4core6detail5shmemE+72];
	ld.shared.u64 	%rd93, [_ZN6thrust24THRUST_300001_SM_1000_NS8cuda_cub4core6detail5shmemE+80];
	setp.lt.s32 	%p156, %r602, %r101;
	mov.u32 	%r603, %r101;
	mov.u64 	%rd287, %rd93;
	@%p156 bra 	$L__BB9_109;
	setp.lt.s32 	%p157, %r101, %r602;
	mov.u32 	%r603, %r602;
	mov.u64 	%rd287, %rd286;
	@%p157 bra 	$L__BB9_109;
	setp.lt.s64 	%p158, %rd286, %rd93;
	selp.b32 	%r603, %r602, %r101, %p158;
	min.s64 	%rd287, %rd286, %rd93;
$L__BB9_109:
	setp.lt.s32 	%p159, %r3, 161;
	mov.u32 	%r604, %r603;
	mov.u64 	%rd288, %rd287;
	@%p159 bra 	$L__BB9_113;
	ld.shared.u32 	%r104, [_ZN6thrust24THRUST_300001_SM_1000_NS8cuda_cub4core6detail5shmemE+88];
	ld.shared.u64 	%rd96, [_ZN6thrust24THRUST_300001_SM_1000_NS8cuda_cub4core6detail5shmemE+96];
	setp.lt.s32 	%p160, %r603, %r104;
	mov.u32 	%r604, %r104;
	mov.u64 	%rd288, %rd96;
	@%p160 bra 	$L__BB9_113;
	setp.lt.s32 	%p161, %r104, %r603;
	mov.u32 	%r604, %r603;
	mov.u64 	%rd288, %rd287;
	@%p161 bra 	$L__BB9_113;
	setp.lt.s64 	%p162, %rd287, %rd96;
	selp.b32 	%r604, %r603, %r104, %p162;
	min.s64 	%rd288, %rd287, %rd96;
$L__BB9_113:
	setp.lt.s32 	%p163, %r3, 193;
	mov.u32 	%r605, %r604;
	mov.u64 	%rd289, %rd288;
	@%p163 bra 	$L__BB9_117;
	ld.shared.u32 	%r107, [_ZN6thrust24THRUST_300001_SM_1000_NS8cuda_cub4core6detail5shmemE+104];
	ld.shared.u64 	%rd99, [_ZN6thrust24THRUST_300001_SM_1000_NS8cuda_cub4core6detail5shmemE+112];
	setp.lt.s32 	%p164, %r604, %r107;
	mov.u32 	%r605, %r107;
	mov.u64 	%rd289, %rd99;
	@%p164 bra 	$L__BB9_117;
	setp.lt.s32 	%p165, %r107, %r604;
	mov.u32 	%r605, %r604;
	mov.u64 	%rd289, %rd288;
	@%p165 bra 	$L__BB9_117;
	setp.lt.s64 	%p166, %rd288, %rd99;
	selp.b32 	%r605, %r604, %r107, %p166;
	min.s64 	%rd289, %rd288, %rd99;
$L__BB9_117:
	setp.lt.s32 	%p167, %r3, 225;
	mov.u32 	%r639, %r605;
	mov.u64 	%rd323, %rd289;
	@%p167 bra 	$L__BB9_208;
	ld.shared.u32 	%r110, [_ZN6thrust24THRUST_300001_SM_1000_NS8cuda_cub4core6detail5shmemE+120];
	ld.shared.u64 	%rd102, [_ZN6thrust24THRUST_300001_SM_1000_NS8cuda_cub4core6detail5shmemE+128];
	setp.lt.s32 	%p168, %r605, %r110;
	mov.u32 	%r639, %r110;
	mov.u64 	%rd323, %rd102;
	@%p168 bra 	$L__BB9_208;
	setp.lt.s32 	%p169, %r110, %r605;
	mov.u32 	%r639, %r605;
	mov.u64 	%rd323, %rd289;
	@%p169 bra 	$L__BB9_208;
	setp.lt.s64 	%p170, %rd289, %rd102;
	selp.b32 	%r639, %r605, %r110, %p170;
	min.s64 	%rd323, %rd289, %rd102;
	bra.uni 	$L__BB9_208;
$L__BB9_121:
	mov.u32 	%r112, %tid.x;
	add.s64 	%rd104, %rd196, %rd4;
	cvt.u64.u32 	%rd105, %r112;
	add.s64 	%rd201, %rd105, %rd4;
	cvta.to.global.u64 	%rd202, %rd195;
	shl.b64 	%rd203, %rd201, 2;
	add.s64 	%rd204, %rd202, %rd203;
	ld.global.u32 	%r205, [%rd204];
	add.s32 	%r206, %r112, 256;
	cvt.u64.u32 	%rd205, %r206;
	ld.global.u32 	%r207, [%rd204+1024];
	add.s32 	%r208, %r112, 512;
	cvt.u64.u32 	%rd206, %r208;
	ld.global.u32 	%r209, [%rd204+2048];
	add.s32 	%r210, %r112, 768;
	cvt.u64.u32 	%rd207, %r210;
	ld.global.u32 	%r211, [%rd204+3072];
	or.b32  	%r212, %r112, 1024;
	cvt.u64.u32 	%rd106, %r212;
	add.s64 	%rd311, %rd104, %rd106;
	ld.global.u32 	%r627, [%rd204+4096];
	setp.lt.s32 	%p2, %r205, %r207;
	max.s32 	%r213, %r205, %r207;
	selp.b64 	%rd208, %rd205, %rd105, %p2;
	setp.lt.s32 	%p3, %r213, %r209;
	max.s32 	%r214, %r213, %r209;
	selp.b64 	%rd209, %rd206, %rd208, %p3;
	setp.lt.s32 	%p4, %r214, %r211;
	max.s32 	%r114, %r214, %r211;
	selp.b64 	%rd108, %rd207, %rd209, %p4;
	setp.lt.s32 	%p5, %r114, %r627;
	@%p5 bra 	$L__BB9_123;
	setp.lt.s32 	%p6, %r627, %r114;
	setp.lt.u64 	%p7, %rd108, %rd106;
	or.pred  	%p8, %p6, %p7;
	selp.b32 	%r627, %r114, %r627, %p8;
	add.s64 	%rd210, %rd104, %rd108;
	selp.b64 	%rd311, %rd210, %rd311, %p8;
$L__BB9_123:
	setp.le.u64 	%p9, %rd198, %rd5;
	@%p9 bra 	$L__BB9_164;
	setp.ne.s32 	%p10, %r112, 0;
	@%p10 bra 	$L__BB9_126;
	atom.global.add.u64 	%rd211, [%rd1+8], 1280;
	add.s64 	%rd212, %rd211, %rd5;
	st.shared.u64 	[_ZN6thrust24THRUST_300001_SM_1000_NS8cuda_cub4core6detail5shmemE+152], %rd212;
$L__BB9_126:
	bar.sync 	0;
	ld.shared.u64 	%rd299, [_ZN6thrust24THRUST_300001_SM_1000_NS8cuda_cub4core6detail5shmemE+152];
	add.s64 	%rd213, %rd299, 1280;
	setp.gt.s64 	%p11, %rd213, %rd198;
	@%p11 bra 	$L__BB9_141;
	mov.u32 	%r607, %r627;
	mov.u64 	%rd292, %rd311;
$L__BB9_128:
	add.s64 	%rd214, %rd299, %rd105;
	cvta.to.global.u64 	%rd215, %rd195;
	shl.b64 	%rd216, %rd214, 2;
	add.s64 	%rd217, %rd215, %rd216;
	add.s64 	%rd293, %rd214, %rd196;
	ld.global.u32 	%r608, [%rd217];
	add.s64 	%rd294, %rd293, 256;
	ld.global.u32 	%r609, [%rd217+1024];
	add.s64 	%rd295, %rd293, 512;
	ld.global.u32 	%r610, [%rd217+2048];
	add.s64 	%rd296, %rd293, 768;
	ld.global.u32 	%r611, [%rd217+3072];
	add.s64 	%rd311, %rd293, 1024;
	ld.global.u32 	%r627, [%rd217+4096];
	setp.lt.s32 	%p12, %r607, %r608;
	@%p12 bra 	$L__BB9_130;
	setp.lt.s32 	%p13, %r608, %r607;
	setp.lt.s64 	%p14, %rd292, %rd293;
	or.pred  	%p15, %p13, %p14;
	selp.b32 	%r608, %r607, %r608, %p15;
	selp.b64 	%rd293, %rd292, %rd293, %p15;
$L__BB9_130:
	setp.lt.s32 	%p16, %r608, %r609;
	@%p16 bra 	$L__BB9_132;
	setp.lt.s32 	%p17, %r609, %r608;
	setp.lt.s64 	%p18, %rd293, %rd294;
	or.pred  	%p19, %p17, %p18;
	selp.b32 	%r609, %r608, %r609, %p19;
	selp.b64 	%rd294, %rd293, %rd294, %p19;
$L__BB9_132:
	setp.lt.s32 	%p20, %r609, %r610;
	@%p20 bra 	$L__BB9_134;
	setp.lt.s32 	%p21, %r610, %r609;
	setp.lt.s64 	%p22, %rd294, %rd295;
	or.pred  	%p23, %p21, %p22;
	selp.b32 	%r610, %r609, %r610, %p23;
	selp.b64 	%rd295, %rd294, %rd295, %p23;
$L__BB9_134:
	setp.lt.s32 	%p24, %r610, %r611;
	@%p24 bra 	$L__BB9_136;
	setp.lt.s32 	%p25, %r611, %r610;
	setp.lt.s64 	%p26, %rd295, %rd296;
	or.pred  	%p27, %p25, %p26;
	selp.b32 	%r611, %r610, %r611, %p27;
	selp.b64 	%rd296, %rd295, %rd296, %p27;
$L__BB9_136:
	setp.lt.s32 	%p28, %r611, %r627;
	@%p28 bra 	$L__BB9_138;
	setp.lt.s32 	%p29, %r627, %r611;
	setp.lt.s64 	%p30, %rd296, %rd311;
	or.pred  	%p31, %p29, %p30;
	selp.b32 	%r627, %r611, %r627, %p31;
	selp.b64 	%rd311, %rd296, %rd311, %p31;
$L__BB9_138:
	setp.ne.s32 	%p32, %r112, 0;
	bar.sync 	0;
	@%p32 bra 	$L__BB9_140;
	atom.global.add.u64 	%rd218, [%rd1+8], 1280;
	add.s64 	%rd219, %rd218, %rd5;
	st.shared.u64 	[_ZN6thrust24THRUST_300001_SM_1000_NS8cuda_cub4core6detail5shmemE+152], %rd219;
$L__BB9_140:
	bar.sync 	0;
	ld.shared.u64 	%rd299, [_ZN6thrust24THRUST_300001_SM_1000_NS8cuda_cub4core6detail5shmemE+152];
	add.s64 	%rd220, %rd299, 1280;
	setp.le.s64 	%p33, %rd220, %rd198;
	mov.u32 	%r607, %r627;
	mov.u64 	%rd292, %rd311;
	@%p33 bra 	$L__BB9_128;
$L__BB9_141:
	setp.le.s64 	%p34, %rd198, %rd299;
	@%p34 bra 	$L__BB9_164;
	cvt.u32.u64 	%r215, %rd299;
	cvt.u32.u64 	%r216, %rd198;
	sub.s32 	%r134, %r216, %r215;
	setp.ge.s32 	%p35, %r112, %r134;
	@%p35 bra 	$L__BB9_164;
	cvta.to.global.u64 	%rd132, %rd195;
	not.b32 	%r219, %r112;
	add.s32 	%r220, %r219, %r216;
	sub.s32 	%r135, %r220, %r215;
	and.b32  	%r222, %r135, 768;
	setp.eq.s32 	%p36, %r222, 768;
	mov.u32 	%r618, %r112;
	@%p36 bra 	$L__BB9_149;
	add.s64 	%rd222, %rd299, %rd105;
	add.s64 	%rd301, %rd222, %rd196;
	shl.b64 	%rd223, %rd222, 2;
	add.s64 	%rd300, %rd132, %rd223;
	shr.u32 	%r223, %r135, 8;
	add.s32 	%r224, %r223, 1;
	and.b32  	%r225, %r224, 3;
	neg.s32 	%r614, %r225;
	mov.u32 	%r618, %r112;
$L__BB9_145:
	.pragma "nounroll";
	mov.u64 	%rd137, %rd311;
	mov.u32 	%r139, %r627;
	ld.global.u32 	%r140, [%rd300];
	setp.lt.s32 	%p37, %r139, %r140;
	mov.u32 	%r627, %r140;
	mov.u64 	%rd311, %rd301;
	@%p37 bra 	$L__BB9_148;
	setp.lt.s32 	%p38, %r140, %r139;
	mov.u32 	%r627, %r139;
	mov.u64 	%rd311, %rd137;
	@%p38 bra 	$L__BB9_148;
	setp.lt.s64 	%p39, %rd137, %rd301;
	selp.b32 	%r627, %r139, %r140, %p39;
	min.s64 	%rd311, %rd137, %rd301;
$L__BB9_148:
	add.s32 	%r618, %r618, 256;
	add.s64 	%rd301, %rd301, 256;
	add.s64 	%rd300, %rd300, 1024;
	add.s32 	%r614, %r614, 1;
	setp.ne.s32 	%p40, %r614, 0;
	@%p40 bra 	$L__BB9_145;
$L__BB9_149:
	setp.lt.u32 	%p41, %r135, 768;
	@%p41 bra 	$L__BB9_164;
	add.s32 	%r621, %r618, 512;
$L__BB9_151:
	mov.u32 	%r149, %r621;
	add.s32 	%r226, %r149, -512;
	cvt.u64.u32 	%rd224, %r226;
	add.s64 	%rd225, %rd299, %rd224;
	shl.b64 	%rd226, %rd225, 2;
	add.s64 	%rd145, %rd132, %rd226;
	add.s64 	%rd146, %rd225, %rd196;
	ld.global.u32 	%r151, [%rd145];
	setp.lt.s32 	%p42, %r627, %r151;
	mov.u32 	%r623, %r151;
	mov.u64 	%rd307, %rd146;
	@%p42 bra 	$L__BB9_154;
	setp.lt.s32 	%p43, %r151, %r627;
	mov.u32 	%r623, %r627;
	mov.u64 	%rd307, %rd311;
	@%p43 bra 	$L__BB9_154;
	setp.lt.s64 	%p44, %rd311, %rd146;
	selp.b32 	%r623, %r627, %r151, %p44;
	min.s64 	%rd307, %rd311, %rd146;
$L__BB9_154:
	add.s32 	%r227, %r149, -256;
	cvt.u64.u32 	%rd227, %r227;
	add.s64 	%rd228, %rd299, %rd227;
	add.s64 	%rd149, %rd228, %rd196;
	ld.global.u32 	%r154, [%rd145+1024];
	setp.lt.s32 	%p45, %r623, %r154;
	mov.u32 	%r624, %r154;
	mov.u64 	%rd308, %rd149;
	@%p45 bra 	$L__BB9_157;
	setp.lt.s32 	%p46, %r154, %r623;
	mov.u32 	%r624, %r623;
	mov.u64 	%rd308, %rd307;
	@%p46 bra 	$L__BB9_157;
	setp.lt.s64 	%p47, %rd307, %rd149;
	selp.b32 	%r624, %r623, %r154, %p47;
	min.s64 	%rd308, %rd307, %rd149;
$L__BB9_157:
	cvt.u64.u32 	%rd229, %r149;
	add.s64 	%rd230, %rd299, %rd229;
	add.s64 	%rd152, %rd230, %rd196;
	ld.global.u32 	%r157, [%rd145+2048];
	setp.lt.s32 	%p48, %r624, %r157;
	mov.u32 	%r625, %r157;
	mov.u64 	%rd309, %rd152;
	@%p48 bra 	$L__BB9_160;
	setp.lt.s32 	%p49, %r157, %r624;
	mov.u32 	%r625, %r624;
	mov.u64 	%rd309, %rd308;
	@%p49 bra 	$L__BB9_160;
	setp.lt.s64 	%p50, %rd308, %rd152;
	selp.b32 	%r625, %r624, %r157, %p50;
	min.s64 	%rd309, %rd308, %rd152;
$L__BB9_160:
	add.s32 	%r228, %r149, 256;
	cvt.u64.u32 	%rd231, %r228;
	add.s64 	%rd232, %rd299, %rd231;
	add.s64 	%rd155, %rd232, %rd196;
	ld.global.u32 	%r160, [%rd145+3072];
	setp.lt.s32 	%p51, %r625, %r160;
	mov.u32 	%r627, %r160;
	mov.u64 	%rd311, %rd155;
	@%p51 bra 	$L__BB9_163;
	setp.lt.s32 	%p52, %r160, %r625;
	mov.u32 	%r627, %r625;
	mov.u64 	%rd311, %rd309;
	@%p52 bra 	$L__BB9_163;
	setp.lt.s64 	%p53, %rd309, %rd155;
	selp.b32 	%r627, %r625, %r160, %p53;
	min.s64 	%rd311, %rd309, %rd155;
$L__BB9_163:
	add.s32 	%r621, %r149, 1024;
	add.s32 	%r229, %r149, 512;
	setp.lt.s32 	%p54, %r229, %r134;
	@%p54 bra 	$L__BB9_151;
$L__BB9_164:
	// begin inline asm
	mov.u32 %r230, %laneid;
	// end inline asm
	mov.b32 	%r248, 1;
	mov.b32 	%r249, 31;
	mov.b32 	%r250, -1;
	// begin inline asm
	shfl.sync.down.b32 %r231, %r627, %r248, %r249, %r250;
	// end inline asm
	// begin inline asm
	shfl.sync.down.b32 %r236, %r237, %r248, %r249, %r250;
	// end inline asm
	mov.b64 	{%r242, %r247}, %rd311;
	// begin inline asm
	shfl.sync.down.b32 %r241, %r242, %r248, %r249, %r250;
	// end inline asm
	// begin inline asm
	shfl.sync.down.b32 %r246, %r247, %r248, %r249, %r250;
	// end inline asm
	mov.b64 	%rd159, {%r241, %r246};
	setp.gt.s32 	%p55, %r230, 30;
	mov.u32 	%r628, %r627;
	mov.u64 	%rd312, %rd311;
	@%p55 bra 	$L__BB9_168;
	setp.lt.s32 	%p56, %r627, %r231;
	mov.u32 	%r628, %r231;
	mov.u64 	%rd312, %rd159;
	@%p56 bra 	$L__BB9_168;
	setp.lt.s32 	%p57, %r231, %r627;
	mov.u32 	%r628, %r627;
	mov.u64 	%rd312, %rd311;
	@%p57 bra 	$L__BB9_168;
	setp.lt.s64 	%p58, %rd311, %rd159;
	selp.b32 	%r628, %r627, %r231, %p58;
	min.s64 	%rd312, %rd311, %rd159;
$L__BB9_168:
	mov.b32 	%r268, 2;
	mov.b32 	%r269, 31;
	mov.b32 	%r270, -1;
	// begin inline asm
	shfl.sync.down.b32 %r251, %r628, %r268, %r269, %r270;
	// end inline asm
	// begin inline asm
	shfl.sync.down.b32 %r256, %r257, %r268, %r269, %r270;
	// end inline asm
	mov.b64 	{%r262, %r267}, %rd312;
	// begin inline asm
	shfl.sync.down.b32 %r261, %r262, %r268, %r269, %r270;
	// end inline asm
	// begin inline asm
	shfl.sync.down.b32 %r266, %r267, %r268, %r269, %r270;
	// end inline asm
	mov.b64 	%rd162, {%r261, %r266};
	setp.gt.s32 	%p59, %r230, 29;
	mov.u32 	%r629, %r628;
	mov.u64 	%rd313, %rd312;
	@%p59 bra 	$L__BB9_172;
	setp.lt.s32 	%p60, %r628, %r251;
	mov.u32 	%r629, %r251;
	mov.u64 	%rd313, %rd162;
	@%p60 bra 	$L__BB9_172;
	setp.lt.s32 	%p61, %r251, %r628;
	mov.u32 	%r629, %r628;
	mov.u64 	%rd313, %rd312;
	@%p61 bra 	$L__BB9_172;
	setp.lt.s64 	%p62, %rd312, %rd162;
	selp.b32 	%r629, %r628, %r251, %p62;
	min.s64 	%rd313, %rd312, %rd162;
$L__BB9_172:
	mov.b32 	%r288, 4;
	mov.b32 	%r289, 31;
	mov.b32 	%r290, -1;
	// begin inline asm
	shfl.sync.down.b32 %r271, %r629, %r288, %r289, %r290;
	// end inline asm
	// begin inline asm
	shfl.sync.down.b32 %r276, %r277, %r288, %r289, %r290;
	// end inline asm
	mov.b64 	{%r282, %r287}, %rd313;
	// begin inline asm
	shfl.sync.down.b32 %r281, %r282, %r288, %r289, %r290;
	// end inline asm
	// begin inline asm
	shfl.sync.down.b32 %r286, %r287, %r288, %r289, %r290;
	// end inline asm
	mov.b64 	%rd165, {%r281, %r286};
	setp.gt.s32 	%p63, %r230, 27;
	mov.u32 	%r630, %r629;
	mov.u64 	%rd314, %rd313;
	@%p63 bra 	$L__BB9_176;
	setp.lt.s32 	%p64, %r629, %r271;
	mov.u32 	%r630, %r271;
	mov.u64 	%rd314, %rd165;
	@%p64 bra 	$L__BB9_176;
	setp.lt.s32 	%p65, %r271, %r629;
	mov.u32 	%r630, %r629;
	mov.u64 	%rd314, %rd313;
	@%p65 bra 	$L__BB9_176;
	setp.lt.s64 	%p66, %rd313, %rd165;
	selp.b32 	%r630, %r629, %r271, %p66;
	min.s64 	%rd314, %rd313, %rd165;
$L__BB9_176:
	mov.b32 	%r308, 8;
	mov.b32 	%r309, 31;
	mov.b32 	%r310, -1;
	// begin inline asm
	shfl.sync.down.b32 %r291, %r630, %r308, %r309, %r310;
	// end inline asm
	// begin inline asm
	shfl.sync.down.b32 %r296, %r297, %r308, %r309, %r310;
	// end inline asm
	mov.b64 	{%r302, %r307}, %rd314;
	// begin inline asm
	shfl.sync.down.b32 %r301, %r302, %r308, %r309, %r310;
	// end inline asm
	// begin inline asm
	shfl.sync.down.b32 %r306, %r307, %r308, %r309, %r310;
	// end inline asm
	mov.b64 	%rd168, {%r301, %r306};
	setp.gt.s32 	%p67, %r230, 23;
	mov.u32 	%r631, %r630;
	mov.u64 	%rd315, %rd314;
	@%p67 bra 	$L__BB9_180;
	setp.lt.s32 	%p68, %r630, %r291;
	mov.u32 	%r631, %r291;
	mov.u64 	%rd315, %rd168;
	@%p68 bra 	$L__BB9_180;
	setp.lt.s32 	%p69, %r291, %r630;
	mov.u32 	%r631, %r630;
	mov.u64 	%rd315, %rd314;
	@%p69 bra 	$L__BB9_180;
	setp.lt.s64 	%p70, %rd314, %rd168;
	selp.b32 	%r631, %r630, %r291, %p70;
	min.s64 	%rd315, %rd314, %rd168;
$L__BB9_180:
	mov.b32 	%r328, 16;
	mov.b32 	%r329, 31;
	mov.b32 	%r330, -1;
	// begin inline asm
	shfl.sync.down.b32 %r311, %r631, %r328, %r329, %r330;
	// end inline asm
	// begin inline asm
	shfl.sync.down.b32 %r316, %r317, %r328, %r329, %r330;
	// end inline asm
	mov.b64 	{%r322, %r327}, %rd315;
	// begin inline asm
	shfl.sync.down.b32 %r321, %r322, %r328, %r329, %r330;
	// end inline asm
	// begin inline asm
	shfl.sync.down.b32 %r326, %r327, %r328, %r329, %r330;
	// end inline asm
	mov.b64 	%rd171, {%r321, %r326};
	setp.gt.s32 	%p71, %r230, 15;
	mov.u32 	%r639, %r631;
	mov.u64 	%rd323, %rd315;
	@%p71 bra 	$L__BB9_184;
	setp.lt.s32 	%p72, %r631, %r311;
	mov.u32 	%r639, %r311;
	mov.u64 	%rd323, %rd171;
	@%p72 bra 	$L__BB9_184;
	setp.lt.s32 	%p73, %r311, %r631;
	mov.u32 	%r639, %r631;
	mov.u64 	%rd323, %rd315;
	@%p73 bra 	$L__BB9_184;
	setp.lt.s64 	%p74, %rd315, %rd171;
	selp.b32 	%r639, %r631, %r311, %p74;
	min.s64 	%rd323, %rd315, %rd171;
$L__BB9_184:
	setp.ne.s32 	%p75, %r230, 0;
	@%p75 bra 	$L__BB9_186;
	shr.u32 	%r331, %r112, 1;
	and.b32  	%r332, %r331, 496;
	mov.u32 	%r333, _ZN6thrust24THRUST_300001_SM_1000_NS8cuda_cub4core6detail5shmemE;
	add.s32 	%r334, %r333, %r332;
	st.shared.u32 	[%r334+8], %r639;
	st.shared.u64 	[%r334+16], %rd323;
$L__BB9_186:
	bar.sync 	0;
	setp.ne.s32 	%p76, %r112, 0;
	@%p76 bra 	$L__BB9_208;
	ld.shared.u32 	%r181, [_ZN6thrust24THRUST_300001_SM_1000_NS8cuda_cub4core6detail5shmemE+24];
	ld.shared.u64 	%rd174, [_ZN6thrust24THRUST_300001_SM_1000_NS8cuda_cub4core6detail5shmemE+32];
	setp.lt.s32 	%p77, %r639, %r181;
	mov.u32 	%r633, %r181;
	mov.u64 	%rd317, %rd174;
	@%p77 bra 	$L__BB9_190;
	setp.lt.s32 	%p78, %r181, %r639;
	mov.u32 	%r633, %r639;
	mov.u64 	%rd317, %rd323;
	@%p78 bra 	$L__BB9_190;
	setp.lt.s64 	%p79, %rd323, %rd174;
	selp.b32 	%r633, %r639, %r181, %p79;
	min.s64 	%rd317, %rd323, %rd174;
$L__BB9_190:
	ld.shared.u32 	%r184, [_ZN6thrust24THRUST_300001_SM_1000_NS8cuda_cub4core6detail5shmemE+40];
	ld.shared.u64 	%rd177, [_ZN6thrust24THRUST_300001_SM_1000_NS8cuda_cub4core6detail5shmemE+48];
	setp.lt.s32 	%p80, %r633, %r184;
	mov.u32 	%r634, %r184;
	mov.u64 	%rd318, %rd177;
	@%p80 bra 	$L__BB9_193;
	setp.lt.s32 	%p81, %r184, %r633;
	mov.u32 	%r634, %r633;
	mov.u64 	%rd318, %rd317;
	@%p81 bra 	$L__BB9_193;
	setp.lt.s64 	%p82, %rd317, %rd177;
	selp.b32 	%r634, %r633, %r184, %p82;
	min.s64 	%rd318, %rd317, %rd177;
$L__BB9_193:
	ld.shared.u32 	%r187, [_ZN6thrust24THRUST_300001_SM_1000_NS8cuda_cub4core6detail5shmemE+56];
	ld.shared.u64 	%rd180, [_ZN6thrust24THRUST_300001_SM_1000_NS8cuda_cub4core6detail5shmemE+64];
	setp.lt.s32 	%p83, %r634, %r187;
	mov.u32 	%r635, %r187;
	mov.u64 	%rd319, %rd180;
	@%p83 bra 	$L__BB9_196;
	setp.lt.s32 	%p84, %r187, %r634;
	mov.u32 	%r635, %r634;
	mov.u64 	%rd319, %rd318;
	@%p84 bra 	$L__BB9_196;
	setp.lt.s64 	%p85, %rd318, %rd180;
	selp.b32 	%r635, %r634, %r187, %p85;
	min.s64 	%rd319, %rd318, %rd180;
$L__BB9_196:
	ld.shared.u32 	%r190, [_ZN6thrust24THRUST_300001_SM_1000_NS8cuda_cub4core6detail5shmemE+72];
	ld.shared.u64 	%rd183, [_ZN6thrust24THRUST_300001_SM_1000_NS8cuda_cub4core6detail5shmemE+80];
	setp.lt.s32 	%p86, %r635, %r190;
	mov.u32 	%r636, %r190;
	mov.u64 	%rd320, %rd183;
	@%p86 bra 	$L__BB9_199;
	setp.lt.s32 	%p87, %r190, %r635;
	mov.u32 	%r636, %r635;
	mov.u64 	%rd320, %rd319;
	@%p87 bra 	$L__BB9_199;
	setp.lt.s64 	%p88, %rd319, %rd183;
	selp.b32 	%r636, %r635, %r190, %p88;
	min.s64 	%rd320, %rd319, %rd183;
$L__BB9_199:
	ld.shared.u32 	%r193, [_ZN6thrust24THRUST_300001_SM_1000_NS8cuda_cub4core6detail5shmemE+88];
	ld.shared.u64 	%rd186, [_ZN6thrust24THRUST_300001_SM_1000_NS8cuda_cub4core6detail5shmemE+96];
	setp.lt.s32 	%p89, %r636, %r193;
	mov.u32 	%r637, %r193;
	mov.u64 	%rd321, %rd186;
	@%p89 bra 	$L__BB9_202;
	setp.lt.s32 	%p90, %r193, %r636;
	mov.u32 	%r637, %r636;
	mov.u64 	%rd321, %rd320;
	@%p90 bra 	$L__BB9_202;
	setp.lt.s64 	%p91, %rd320, %rd186;
	selp.b32 	%r637, %r636, %r193, %p91;
	min.s64 	%rd321, %rd320, %rd186;
$L__BB9_202:
	ld.shared.u32 	%r196, [_ZN6thrust24THRUST_300001_SM_1000_NS8cuda_cub4core6detail5shmemE+104];
	ld.shared.u64 	%rd189, [_ZN6thrust24THRUST_300001_SM_1000_NS8cuda_cub4core6detail5shmemE+112];
	setp.lt.s32 	%p92, %r637, %r196;
	mov.u32 	%r638, %r196;
	mov.u64 	%rd322, %rd189;
	@%p92 bra 	$L__BB9_205;
	setp.lt.s32 	%p93, %r196, %r637;
	mov.u32 	%r638, %r637;
	mov.u64 	%rd322, %rd321;
	@%p93 bra 	$L__BB9_205;
	setp.lt.s64 	%p94, %rd321, %rd189;
	selp.b32 	%r638, %r637, %r196, %p94;
	min.s64 	%rd322, %rd321, %rd189;
$L__BB9_205:
	ld.shared.u32 	%r199, [_ZN6thrust24THRUST_300001_SM_1000_NS8cuda_cub4core6detail5shmemE+120];
	ld.shared.u64 	%rd192, [_ZN6thrust24THRUST_300001_SM_1000_NS8cuda_cub4core6detail5shmemE+128];
	setp.lt.s32 	%p95, %r638, %r199;
	mov.u32 	%r639, %r199;
	mov.u64 	%rd323, %rd192;
	@%p95 bra 	$L__BB9_208;
	setp.lt.s32 	%p96, %r199, %r638;
	mov.u32 	%r639, %r638;
	mov.u64 	%rd323, %rd322;
	@%p96 bra 	$L__BB9_208;
	setp.lt.s64 	%p97, %rd322, %rd192;
	selp.b32 	%r639, %r638, %r199, %p97;
	min.s64 	%rd323, %rd322, %rd192;
$L__BB9_208:
	mov.u32 	%r567, %tid.x;
	setp.ne.s32 	%p214, %r567, 0;
	@%p214 bra 	$L__BB9_210;
	ld.param.u64 	%rd254, [_ZN6thrust24THRUST_300001_SM_1000_NS8cuda_cub4core6detail13_kernel_agentINS1_8__reduce11ReduceAgentINS0_12zip_iteratorIN4cuda3std3__45tupleIJNS0_10device_ptrIiEENS0_17counting_iteratorIlNS0_11use_defaultESF_SF_EEEEEEEPNSB_IJilEEESJ_lNS1_9__extrema9arg_max_fIilNSA_4lessIiEEEEEEJSI_SK_lN3cub18CUB_300001_SM_100013GridEvenShareIlEENSS_9GridQueueIyEESP_EEEvDpT0__param_1];
	cvta.to.global.u64 	%rd251, %rd254;
	mul.wide.u32 	%rd252, %r1, 16;
	add.s64 	%rd253, %rd251, %rd252;
	st.global.u32 	[%rd253], %r639;
	st.global.u64 	[%rd253+8], %rd323;
$L__BB9_210:
	ret;

}
	// .globl	_ZN6thrust24THRUST_300001_SM_1000_NS8cuda_cub4core6detail13_kernel_agentINS1_8__reduce10DrainAgentIlEEJN3cub18CUB_300001_SM_10009GridQueueIyEElEEEvDpT0_
.visible .entry _ZN6thrust24THRUST_300001_SM_1000_NS8cuda_cub4core6detail13_kernel_agentINS1_8__reduce10DrainAgentIlEEJN3cub18CUB_300001_SM_10009GridQueueIyEElEEEvDpT0_(
	.param .align 8 .b8 _ZN6thrust24THRUST_300001_SM_1000_NS8cuda_cub4core6detail13_kernel_agentINS1_8__reduce10DrainAgentIlEEJN3cub18CUB_300001_SM_10009GridQueueIyEElEEEvDpT0__param_0[8],
	.param .u64 _ZN6thrust24THRUST_300001_SM_1000_NS8cuda_cub4core6detail13_kernel_agentINS1_8__reduce10DrainAgentIlEEJN3cub18CUB_300001_SM_10009GridQueueIyEElEEEvDpT0__param_1
)
.maxntid 1
{
	.reg .b64 	%rd<5>;

	ld.param.u64 	%rd1, [_ZN6thrust24THRUST_300001_SM_1000_NS8cuda_cub4core6detail13_kernel_agentINS1_8__reduce10DrainAgentIlEEJN3cub18CUB_300001_SM_10009GridQueueIyEElEEEvDpT0__param_0];
	ld.param.u64 	%rd2, [_ZN6thrust24THRUST_300001_SM_1000_NS8cuda_cub4core6detail13_kernel_agentINS1_8__reduce10DrainAgentIlEEJN3cub18CUB_300001_SM_10009GridQueueIyEElEEEvDpT0__param_1];
	cvta.to.global.u64 	%rd3, %rd1;
	st.global.u64 	[%rd3], %rd2;
	mov.b64 	%rd4, 0;
	st.global.u64 	[%rd3+8], %rd4;
	ret;

}
	// .globl	_ZN6thrust24THRUST_300001_SM_1000_NS8cuda_cub4core6detail13_kernel_agentINS1_8__reduce11ReduceAgentIPN4cuda3std3__45tupleIJilEEESC_SB_lNS1_9__extrema9arg_max_fIilNS9_4lessIiEEEEEEJSC_SC_iSH_EEEvDpT0_
.visible .entry _ZN6thrust24THRUST_300001_SM_1000_NS8cuda_cub4core6detail13_kernel_agentINS1_8__reduce11ReduceAgentIPN4cuda3std3__45tupleIJilEEESC_SB_lNS1_9__extrema9arg_max_fIilNS9_4lessIiEEEEEEJSC_SC_iSH_EEEvDpT0_(
	.param .u64 .ptr .align 1 _ZN6thrust24THRUST_300001_SM_1000_NS8cuda_cub4core6detail13_kernel_agentINS1_8__reduce11ReduceAgentIPN4cuda3std3__45tupleIJilEEESC_SB_lNS1_9__extrema9arg_max_fIilNS9_4lessIiEEEEEEJSC_SC_iSH_EEEvDpT0__param_0,
	.param .u64 .ptr .align 1 _ZN6thrust24THRUST_300001_SM_1000_NS8cuda_cub4core6detail13_kernel_agentINS1_8__reduce11ReduceAgentIPN4cuda3std3__45tupleIJilEEESC_SB_lNS1_9__extrema9arg_max_fIilNS9_4lessIiEEEEEEJSC_SC_iSH_EEEvDpT0__param_1,
	.param .u32 _ZN6thrust24THRUST_300001_SM_1000_NS8cuda_cub4core6detail13_kernel_agentINS1_8__reduce11ReduceAgentIPN4cuda3std3__45tupleIJilEEESC_SB_lNS1_9__extrema9arg_max_fIilNS9_4lessIiEEEEEEJSC_SC_iSH_EEEvDpT0__param_2,
	.param .align 1 .b8 _ZN6thrust24THRUST_300001_SM_1000_NS8cuda_cub4core6detail13_kernel_agentINS1_8__reduce11ReduceAgentIPN4cuda3std3__45tupleIJilEEESC_SB_lNS1_9__extrema9arg_max_fIilNS9_4lessIiEEEEEEJSC_SC_iSH_EEEvDpT0__param_3[1]
)
.maxntid 256
{
	.reg .pred 	%p<264>;
	.reg .b32 	%r<666>;
	.reg .b64 	%rd<487>;

	ld.param.u32 	%r239, [_ZN6thrust24THRUST_300001_SM_1000_NS8cuda_cub4core6detail13_kernel_agentINS1_8__reduce11ReduceAgentIPN4cuda3std3__45tupleIJilEEESC_SB_lNS1_9__extrema9arg_max_fIilNS9_4lessIiEEEEEEJSC_SC_iSH_EEEvDpT0__param_2];
	cvt.s64.s32 	%rd1, %r239;
	setp.eq.s32 	%p1, %r239, 0;
	@%p1 bra 	$L__BB11_234;
	setp.gt.s32 	%p2, %r239, 1279;
	@%p2 bra 	$L__BB11_121;
	mov.u32 	%r1, %tid.x;
	setp.ge.s32 	%p147, %r1, %r239;
	mov.b32 	%r593, 0;
	mov.b64 	%rd410, 0;
	mov.u32 	%r585, %r1;
	@%p147 bra 	$L__BB11_4;
	ld.param.u64 	%rd396, [_ZN6thrust24THRUST_300001_SM_1000_NS8cuda_cub4core6detail13_kernel_agentINS1_8__reduce11ReduceAgentIPN4cuda3std3__45tupleIJilEEESC_SB_lNS1_9__extrema9arg_max_fIilNS9_4lessIiEEEEEEJSC_SC_iSH_EEEvDpT0__param_0];
	mul.wide.u32 	%rd366, %r1, 16;
	add.s64 	%rd363, %rd396, %rd366;
	// begin inline asm
	ld.global.nc.u64 %rd362, [%rd363];
	// end inline asm
	add.s64 	%rd365, %rd363, 8;
	// begin inline asm
	ld.global.nc.u64 %rd410, [%rd365];
	// end inline asm
	cvt.u32.u64 	%r593, %rd362;
	add.s32 	%r585, %r1, 256;
$L__BB11_4:
	setp.ge.s32 	%p148, %r585, %r239;
	@%p148 bra 	$L__BB11_25;
	not.b32 	%r355, %r585;
	add.s32 	%r6, %r239, %r355;
	and.b32  	%r356, %r6, 768;
	setp.eq.s32 	%p149, %r356, 768;
	@%p149 bra 	$L__BB11_11;
	ld.param.u64 	%rd397, [_ZN6thrust24THRUST_300001_SM_1000_NS8cuda_cub4core6detail13_kernel_agentINS1_8__reduce11ReduceAgentIPN4cuda3std3__45tupleIJilEEESC_SB_lNS1_9__extrema9arg_max_fIilNS9_4lessIiEEEEEEJSC_SC_iSH_EEEvDpT0__param_0];
	mul.wide.u32 	%rd368, %r585, 16;
	add.s64 	%rd401, %rd397, %rd368;
	shr.u32 	%r357, %r6, 8;
	add.s32 	%r358, %r357, 1;
	and.b32  	%r359, %r358, 3;
	neg.s32 	%r581, %r359;
$L__BB11_7:
	.pragma "nounroll";
	mov.u64 	%rd6, %rd410;
	mov.u32 	%r10, %r593;
	// begin inline asm
	ld.global.nc.u64 %rd369, [%rd401];
	// end inline asm
	add.s64 	%rd372, %rd401, 8;
	// begin inline asm
	ld.global.nc.u64 %rd371, [%rd372];
	// end inline asm
	cvt.u32.u64 	%r11, %rd369;
	setp.lt.s32 	%p150, %r10, %r11;
	mov.u64 	%rd410, %rd371;
	mov.u32 	%r593, %r11;
	@%p150 bra 	$L__BB11_10;
	setp.lt.s32 	%p151, %r11, %r10;
	mov.u64 	%rd410, %rd6;
	mov.u32 	%r593, %r10;
	@%p151 bra 	$L__BB11_10;
	setp.lt.s64 	%p152, %rd6, %rd371;
	min.s64 	%rd410, %rd6, %rd371;
	selp.b32 	%r593, %r10, %r11, %p152;
$L__BB11_10:
	add.s32 	%r585, %r585, 256;
	add.s64 	%rd401, %rd401, 4096;
	add.s32 	%r581, %r581, 1;
	setp.ne.s32 	%p153, %r581, 0;
	@%p153 bra 	$L__BB11_7;
$L__BB11_11:
	setp.lt.u32 	%p154, %r6, 768;
	@%p154 bra 	$L__BB11_25;
$L__BB11_12:
	ld.param.u64 	%rd398, [_ZN6thrust24THRUST_300001_SM_1000_NS8cuda_cub4core6detail13_kernel_agentINS1_8__reduce11ReduceAgentIPN4cuda3std3__45tupleIJilEEESC_SB_lNS1_9__extrema9arg_max_fIilNS9_4lessIiEEEEEEJSC_SC_iSH_EEEvDpT0__param_0];
	mul.wide.s32 	%rd377, %r585, 16;
	add.s64 	%rd374, %rd398, %rd377;
	// begin inline asm
	ld.global.nc.u64 %rd373, [%rd374];
	// end inline asm
	add.s64 	%rd376, %rd374, 8;
	// begin inline asm
	ld.global.nc.u64 %rd375, [%rd376];
	// end inline asm
	cvt.u32.u64 	%r21, %rd373;
	setp.lt.s32 	%p155, %r593, %r21;
	mov.u64 	%rd407, %rd375;
	mov.u32 	%r590, %r21;
	@%p155 bra 	$L__BB11_15;
	setp.lt.s32 	%p156, %r21, %r593;
	mov.u64 	%rd407, %rd410;
	mov.u32 	%r590, %r593;
	@%p156 bra 	$L__BB11_15;
	setp.lt.s64 	%p157, %rd410, %rd375;
	min.s64 	%rd407, %rd410, %rd375;
	selp.b32 	%r590, %r593, %r21, %p157;
$L__BB11_15:
	add.s64 	%rd379, %rd374, 4096;
	// begin inline asm
	ld.global.nc.u64 %rd378, [%rd379];
	// end inline asm
	add.s64 	%rd381, %rd374, 4104;
	// begin inline asm
	ld.global.nc.u64 %rd380, [%rd381];
	// end inline asm
	cvt.u32.u64 	%r24, %rd378;
	setp.lt.s32 	%p158, %r590, %r24;
	mov.u64 	%rd408, %rd380;
	mov.u32 	%r591, %r24;
	@%p158 bra 	$L__BB11_18;
	setp.lt.s32 	%p159, %r24, %r590;
	mov.u64 	%rd408, %rd407;
	mov.u32 	%r591, %r590;
	@%p159 bra 	$L__BB11_18;
	setp.lt.s64 	%p160, %rd407, %rd380;
	min.s64 	%rd408, %rd407, %rd380;
	selp.b32 	%r591, %r590, %r24, %p160;
$L__BB11_18:
	add.s64 	%rd383, %rd374, 8192;
	// begin inline asm
	ld.global.nc.u64 %rd382, [%rd383];
	// end inline asm
	add.s64 	%rd385, %rd374, 8200;
	// begin inline asm
	ld.global.nc.u64 %rd384, [%rd385];
	// end inline asm
	cvt.u32.u64 	%r27, %rd382;
	setp.lt.s32 	%p161, %r591, %r27;
	mov.u64 	%rd409, %rd384;
	mov.u32 	%r592, %r27;
	@%p161 bra 	$L__BB11_21;
	setp.lt.s32 	%p162, %r27, %r591;
	mov.u64 	%rd409, %rd408;
	mov.u32 	%r592, %r591;
	@%p162 bra 	$L__BB11_21;
	setp.lt.s64 	%p163, %rd408, %rd384;
	min.s64 	%rd409, %rd408, %rd384;
	selp.b32 	%r592, %r591, %r27, %p163;
$L__BB11_21:
	add.s64 	%rd387, %rd374, 12288;
	// begin inline asm
	ld.global.nc.u64 %rd386, [%rd387];
	// end inline asm
	add.s64 	%rd389, %rd374, 12296;
	// begin inline asm
	ld.global.nc.u64 %rd388, [%rd389];
	// end inline asm
	cvt.u32.u64 	%r30, %rd386;
	setp.lt.s32 	%p164, %r592, %r30;
	mov.u64 	%rd410, %rd388;
	mov.u32 	%r593, %r30;
	@%p164 bra 	$L__BB11_24;
	setp.lt.s32 	%p165, %r30, %r592;
	mov.u64 	%rd410, %rd409;
	mov.u32 	%r593, %r592;
	@%p165 bra 	$L__BB11_24;
	setp.lt.s64 	%p166, %rd409, %rd388;
	min.s64 	%rd410, %rd409, %rd388;
	selp.b32 	%r593, %r592, %r30, %p166;
$L__BB11_24:
	add.s32 	%r585, %r585, 1024;
	setp.lt.s32 	%p167, %r585, %r239;
	@%p167 bra 	$L__BB11_12;
$L__BB11_25:
	setp.lt.s32 	%p168, %r239, 256;
	@%p168 bra 	$L__BB11_70;
	// begin inline asm
	mov.u32 %r473, %laneid;
	// end inline asm
	mov.b32 	%r491, 1;
	mov.b32 	%r492, 31;
	mov.b32 	%r493, -1;
	// begin inline asm
	shfl.sync.down.b32 %r474, %r593, %r491, %r492, %r493;
	// end inline asm
	// begin inline asm
	shfl.sync.down.b32 %r479, %r480, %r491, %r492, %r493;
	// end inline asm
	mov.b64 	{%r485, %r490}, %rd410;
	// begin inline asm
	shfl.sync.down.b32 %r484, %r485, %r491, %r492, %r493;
	// end inline asm
	// begin inline asm
	shfl.sync.down.b32 %r489, %r490, %r491, %r492, %r493;
	// end inline asm
	mov.b64 	%rd28, {%r484, %r489};
	setp.gt.s32 	%p220, %r473, 30;
	mov.u64 	%rd412, %rd410;
	mov.u32 	%r595, %r593;
	@%p220 bra 	$L__BB11_30;
	setp.lt.s32 	%p221, %r593, %r474;
	mov.u64 	%rd412, %rd28;
	mov.u32 	%r595, %r474;
	@%p221 bra 	$L__BB11_30;
	setp.lt.s32 	%p222, %r474, %r593;
	mov.u64 	%rd412, %rd410;
	mov.u32 	%r595, %r593;
	@%p222 bra 	$L__BB11_30;
	setp.lt.s64 	%p223, %rd410, %rd28;
	min.s64 	%rd412, %rd410, %rd28;
	selp.b32 	%r595, %r593, %r474, %p223;
$L__BB11_30:
	mov.b32 	%r511, 2;
	mov.b32 	%r512, 31;
	mov.b32 	%r513, -1;
	// begin inline asm
	shfl.sync.down.b32 %r494, %r595, %r511, %r512, %r513;
	// end inline asm
	// begin inline asm
	shfl.sync.down.b32 %r499, %r500, %r511, %r512, %r513;
	// end inline asm
	mov.b64 	{%r505, %r510}, %rd412;
	// begin inline asm
	shfl.sync.down.b32 %r504, %r505, %r511, %r512, %r513;
	// end inline asm
	// begin inline asm
	shfl.sync.down.b32 %r509, %r510, %r511, %r512, %r513;
	// end inline asm
	mov.b64 	%rd31, {%r504, %r509};
	setp.gt.s32 	%p224, %r473, 29;
	mov.u64 	%rd413, %rd412;
	mov.u32 	%r596, %r595;
	@%p224 bra 	$L__BB11_34;
	setp.lt.s32 	%p225, %r595, %r494;
	mov.u64 	%rd413, %rd31;
	mov.u32 	%r596, %r494;
	@%p225 bra 	$L__BB11_34;
	setp.lt.s32 	%p226, %r494, %r595;
	mov.u64 	%rd413, %rd412;
	mov.u32 	%r596, %r595;
	@%p226 bra 	$L__BB11_34;
	setp.lt.s64 	%p227, %rd412, %rd31;
	min.s64 	%rd413, %rd412, %rd31;
	selp.b32 	%r596, %r595, %r494, %p227;
$L__BB11_34:
	mov.b32 	%r531, 4;
	mov.b32 	%r532, 31;
	mov.b32 	%r533, -1;
	// begin inline asm
	shfl.sync.down.b32 %r514, %r596, %r531, %r532, %r533;
	// end inline asm
	// begin inline asm
	shfl.sync.down.b32 %r519, %r520, %r531, %r532, %r533;
	// end inline asm
	mov.b64 	{%r525, %r530}, %rd413;
	// begin inline asm
	shfl.sync.down.b32 %r524, %r525, %r531, %r532, %r533;
	// end inline asm
	// begin inline asm
	shfl.sync.down.b32 %r529, %r530, %r531, %r532, %r533;
	// end inline asm
	mov.b64 	%rd34, {%r524, %r529};
	setp.gt.s32 	%p228, %r473, 27;
	mov.u64 	%rd414, %rd413;
	mov.u32 	%r597, %r596;
	@%p228 bra 	$L__BB11_38;
	setp.lt.s32 	%p229, %r596, %r514;
	mov.u64 	%rd414, %rd34;
	mov.u32 	%r597, %r514;
	@%p229 bra 	$L__BB11_38;
	setp.lt.s32 	%p230, %r514, %r596;
	mov.u64 	%rd414, %rd413;
	mov.u32 	%r597, %r596;
	@%p230 bra 	$L__BB11_38;
	setp.lt.s64 	%p231, %rd413, %rd34;
	min.s64 	%rd414, %rd413, %rd34;
	selp.b32 	%r597, %r596, %r514, %p231;
$L__BB11_38:
	mov.b32 	%r551, 8;
	mov.b32 	%r552, 31;
	mov.b32 	%r553, -1;
	// begin inline asm
	shfl.sync.down.b32 %r534, %r597, %r551, %r552, %r553;
	// end inline asm
	// begin inline asm
	shfl.sync.down.b32 %r539, %r540, %r551, %r552, %r553;
	// end inline asm
	mov.b64 	{%r545, %r550}, %rd414;
	// begin inline asm
	shfl.sync.down.b32 %r544, %r545, %r551, %r552, %r553;
	// end inline asm
	// begin inline asm
	shfl.sync.down.b32 %r549, %r550, %r551, %r552, %r553;
	// end inline asm
	mov.b64 	%rd37, {%r544, %r549};
	setp.gt.s32 	%p232, %r473, 23;
	mov.u64 	%rd415, %rd414;
	mov.u32 	%r598, %r597;
	@%p232 bra 	$L__BB11_42;
	setp.lt.s32 	%p233, %r597, %r534;
	mov.u64 	%rd415, %rd37;
	mov.u32 	%r598, %r534;
	@%p233 bra 	$L__BB11_42;
	setp.lt.s32 	%p234, %r534, %r597;
	mov.u64 	%rd415, %rd414;
	mov.u32 	%r598, %r597;
	@%p234 bra 	$L__BB11_42;
	setp.lt.s64 	%p235, %rd414, %rd37;
	min.s64 	%rd415, %rd414, %rd37;
	selp.b32 	%r598, %r597, %r534, %p235;
$L__BB11_42:
	mov.b32 	%r571, 16;
	mov.b32 	%r572, 31;
	mov.b32 	%r573, -1;
	// begin inline asm
	shfl.sync.down.b32 %r554, %r598, %r571, %r572, %r573;
	// end inline asm
	// begin inline asm
	shfl.sync.down.b32 %r559, %r560, %r571, %r572, %r573;
	// end inline asm
	mov.b64 	{%r565, %r570}, %rd415;
	// begin inline asm
	shfl.sync.down.b32 %r564, %r565, %r571, %r572, %r573;
	// end inline asm
	// begin inline asm
	shfl.sync.down.b32 %r569, %r570, %r571, %r572, %r573;
	// end inline asm
	mov.b64 	%rd40, {%r564, %r569};
	setp.gt.s32 	%p236, %r473, 15;
	mov.u64 	%rd486, %rd415;
	mov.u32 	%r665, %r598;
	@%p236 bra 	$L__BB11_46;
	setp.lt.s32 	%p237, %r598, %r554;
	mov.u64 	%rd486, %rd40;
	mov.u32 	%r665, %r554;
	@%p237 bra 	$L__BB11_46;
	setp.lt.s32 	%p238, %r554, %r598;
	mov.u64 	%rd486, %rd415;
	mov.u32 	%r665, %r598;
	@%p238 bra 	$L__BB11_46;
	setp.lt.s64 	%p239, %rd415, %rd40;
	min.s64 	%rd486, %rd415, %rd40;
	selp.b32 	%r665, %r598, %r554, %p239;
$L__BB11_46:
	setp.ne.s32 	%p240, %r473, 0;
	@%p240 bra 	$L__BB11_48;
	shr.u32 	%r574, %r1, 1;
	and.b32  	%r575, %r574, 496;
	mov.u32 	%r576, _ZN6thrust24THRUST_300001_SM_1000_NS8cuda_cub4core6detail5shmemE;
	add.s32 	%r577, %r576, %r575;
	st.shared.u32 	[%r577+8], %r665;
	st.shared.u64 	[%r577+16], %rd486;
$L__BB11_48:
	bar.sync 	0;
	setp.ne.s32 	%p241, %r1, 0;
	@%p241 bra 	$L__BB11_232;
	ld.shared.u32 	%r51, [_ZN6thrust24THRUST_300001_SM_1000_NS8cuda_cub4core6detail5shmemE+24];
	ld.shared.u64 	%rd43, [_ZN6thrust24THRUST_300001_SM_1000_NS8cuda_cub4core6detail5shmemE+32];
	setp.lt.s32 	%p242, %r665, %r51;
	mov.u64 	%rd417, %rd43;
	mov.u32 	%r600, %r51;
	@%p242 bra 	$L__BB11_52;
	setp.lt.s32 	%p243, %r51, %r665;
	mov.u64 	%rd417, %rd486;
	mov.u32 	%r600, %r665;
	@%p243 bra 	$L__BB11_52;
	setp.lt.s64 	%p244, %rd486, %rd43;
	min.s64 	%rd417, %rd486, %rd43;
	selp.b32 	%r600, %r665, %r51, %p244;
$L__BB11_52:
	ld.shared.u32 	%r54, [_ZN6thrust24THRUST_300001_SM_1000_NS8cuda_cub4core6detail5shmemE+40];
	ld.shared.u64 	%rd46, [_ZN6thrust24THRUST_300001_SM_1000_NS8cuda_cub4core6detail5shmemE+48];
	setp.lt.s32 	%p245, %r600, %r54;
	mov.u64 	%rd418, %rd46;
	mov.u32 	%r601, %r54;
	@%p245 bra 	$L__BB11_55;
	setp.lt.s32 	%p246, %r54, %r600;
	mov.u64 	%rd418, %rd417;
	mov.u32 	%r601, %r600;
	@%p246 bra 	$L__BB11_55;
	setp.lt.s64 	%p247, %rd417, %rd46;
	min.s64 	%rd418, %rd417, %rd46;
	selp.b32 	%r601, %r600, %r54, %p247;
$L__BB11_55:
	ld.shared.u32 	%r57, [_ZN6thrust24THRUST_300001_SM_1000_NS8cuda_cub4core6detail5shmemE+56];
	ld.shared.u64 	%rd49, [_ZN6thrust24THRUST_300001_SM_1000_NS8cuda_cub4core6detail5shmemE+64];
	setp.lt.s32 	%p248, %r601, %r57;
	mov.u64 	%rd419, %rd49;
	mov.u32 	%r602, %r57;
	@%p248 bra 	$L__BB11_58;
	setp.lt.s32 	%p249, %r57, %r601;
	mov.u64 	%rd419, %rd418;
	mov.u32 	%r602, %r601;
	@%p249 bra 	$L__BB11_58;
	setp.lt.s64 	%p250, %rd418, %rd49;
	min.s64 	%rd419, %rd418, %rd49;
	selp.b32 	%r602, %r601, %r57, %p250;
$L__BB11_58:
	ld.shared.u32 	%r60, [_ZN6thrust24THRUST_300001_SM_1000_NS8cuda_cub4core6detail5shmemE+72];
	ld.shared.u64 	%rd52, [_ZN6thrust24THRUST_300001_SM_1000_NS8cuda_cub4core6detail5shmemE+80];
	setp.lt.s32 	%p251, %r602, %r60;
	mov.u64 	%rd420, %rd52;
	mov.u32 	%r603, %r60;
	@%p251 bra 	$L__BB11_61;
	setp.lt.s32 	%p252, %r60, %r602;
	mov.u64 	%rd420, %rd419;
	mov.u32 	%r603, %r602;
	@%p252 bra 	$L__BB11_61;
	setp.lt.s64 	%p253, %rd419, %rd52;
	min.s64 	%rd420, %rd419, %rd52;
	selp.b32 	%r603, %r602, %r60, %p253;
$L__BB11_61:
	ld.shared.u32 	%r63, [_ZN6thrust24THRUST_300001_SM_1000_NS8cuda_cub4core6detail5shmemE+88];
	ld.shared.u64 	%rd55, [_ZN6thrust24THRUST_300001_SM_1000_NS8cuda_cub4core6detail5shmemE+96];
	setp.lt.s32 	%p254, %r603, %r63;
	mov.u64 	%rd421, %rd55;
	mov.u32 	%r604, %r63;
	@%p254 bra 	$L__BB11_64;
	setp.lt.s32 	%p255, %r63, %r603;
	mov.u64 	%rd421, %rd420;
	mov.u32 	%r604, %r603;
	@%p255 bra 	$L__BB11_64;
	setp.lt.s64 	%p256, %rd420, %rd55;
	min.s64 	%rd421, %rd420, %rd55;
	selp.b32 	%r604, %r603, %r63, %p256;
$L__BB11_64:
	ld.shared.u32 	%r66, [_ZN6thrust24THRUST_300001_SM_1000_NS8cuda_cub4core6detail5shmemE+104];
	ld.shared.u64 	%rd58, [_ZN6thrust24THRUST_300001_SM_1000_NS8cuda_cub4core6detail5shmemE+112];
	setp.lt.s32 	%p257, %r604, %r66;
	mov.u64 	%rd422, %rd58;
	mov.u32 	%r605, %r66;
	@%p257 bra 	$L__BB11_67;
	setp.lt.s32 	%p258, %r66, %r604;
	mov.u64 	%rd422, %rd421;
	mov.u32 	%r605, %r604;
	@%p258 bra 	$L__BB11_67;
	setp.lt.s64 	%p259, %rd421, %rd58;
	min.s64 	%rd422, %rd421, %rd58;
	selp.b32 	%r605, %r604, %r66, %p259;
$L__BB11_67:
	ld.shared.u32 	%r69, [_ZN6thrust24THRUST_300001_SM_1000_NS8cuda_cub4core6detail5shmemE+120];
	ld.shared.u64 	%rd61, [_ZN6thrust24THRUST_300001_SM_1000_NS8cuda_cub4core6detail5shmemE+128];
	setp.lt.s32 	%p260, %r605, %r69;
	mov.u32 	%r665, %r69;
	mov.u64 	%rd486, %rd61;
	@%p260 bra 	$L__BB11_232;
	setp.lt.s32 	%p261, %r69, %r605;
	mov.u32 	%r665, %r605;
	mov.u64 	%rd486, %rd422;
	@%p261 bra 	$L__BB11_232;
	setp.lt.s64 	%p262, %rd422, %rd61;
	min.s64 	%rd486, %rd422, %rd61;
	selp.b32 	%r665, %r605, %r69, %p262;
	bra.uni 	$L__BB11_232;
$L__BB11_70:
	// begin inline asm
	mov.u32 %r360, %laneid;
	// end inline asm
	and.b32  	%r381, %r1, 992;
	add.s32 	%r382, %r381, 32;
	setp.gt.s32 	%p169, %r382, %r239;
	not.b32 	%r383, %r381;
	add.s32 	%r384, %r239, %r383;
	selp.b32 	%r379, %r384, 31, %p169;
	mov.b32 	%r378, 1;
	mov.b32 	%r380, -1;
	// begin inline asm
	shfl.sync.down.b32 %r361, %r593, %r378, %r379, %r380;
	// end inline asm
	// begin inline asm
	shfl.sync.down.b32 %r366, %r367, %r378, %r379, %r380;
	// end inline asm
	mov.b64 	{%r372, %r377}, %rd410;
	// begin inline asm
	shfl.sync.down.b32 %r371, %r372, %r378, %r379, %r380;
	// end inline asm
	// begin inline asm
	shfl.sync.down.b32 %r376, %r377, %r378, %r379, %r380;
	// end inline asm
	mov.b64 	%rd63, {%r371, %r376};
	setp.ge.s32 	%p170, %r360, %r379;
	mov.u64 	%rd423, %rd410;
	mov.u32 	%r606, %r593;
	@%p170 bra 	$L__BB11_74;
	setp.lt.s32 	%p171, %r593, %r361;
	mov.u64 	%rd423, %rd63;
	mov.u32 	%r606, %r361;
	@%p171 bra 	$L__BB11_74;
	setp.lt.s32 	%p172, %r361, %r593;
	mov.u64 	%rd423, %rd410;
	mov.u32 	%r606, %r593;
	@%p172 bra 	$L__BB11_74;
	setp.lt.s64 	%p173, %rd410, %rd63;
	min.s64 	%rd423, %rd410, %rd63;
	selp.b32 	%r606, %r593, %r361, %p173;
$L__BB11_74:
	mov.b32 	%r402, 2;
	mov.b32 	%r404, -1;
	// begin inline asm
	shfl.sync.down.b32 %r385, %r606, %r402, %r379, %r404;
	// end inline asm
	// begin inline asm
	shfl.sync.down.b32 %r390, %r391, %r402, %r379, %r404;
	// end inline asm
	mov.b64 	{%r396, %r401}, %rd423;
	// begin inline asm
	shfl.sync.down.b32 %r395, %r396, %r402, %r379, %r404;
	// end inline asm
	// begin inline asm
	shfl.sync.down.b32 %r400, %r401, %r402, %r379, %r404;
	// end inline asm
	mov.b64 	%rd66, {%r395, %r400};
	add.s32 	%r405, %r360, 2;
	setp.gt.s32 	%p174, %r405, %r379;
	mov.u64 	%rd424, %rd423;
	mov.u32 	%r607, %r606;
	@%p174 bra 	$L__BB11_78;
	setp.lt.s32 	%p175, %r606, %r385;
	mov.u64 	%rd424, %rd66;
	mov.u32 	%r607, %r385;
	@%p175 bra 	$L__BB11_78;
	setp.lt.s32 	%p176, %r385, %r606;
	mov.u64 	%rd424, %rd423;
	mov.u32 	%r607, %r606;
	@%p176 bra 	$L__BB11_78;
	setp.lt.s64 	%p177, %rd423, %rd66;
	min.s64 	%rd424, %rd423, %rd66;
	selp.b32 	%r607, %r606, %r385, %p177;
$L__BB11_78:
	mov.b32 	%r423, 4;
	mov.b32 	%r425, -1;
	// begin inline asm
	shfl.sync.down.b32 %r406, %r607, %r423, %r379, %r425;
	// end inline asm
	// begin inline asm
	shfl.sync.down.b32 %r411, %r412, %r423, %r379, %r425;
	// end inline asm
	mov.b64 	{%r417, %r422}, %rd424;
	// begin inline asm
	shfl.sync.down.b32 %r416, %r417, %r423, %r379, %r425;
	// end inline asm
	// begin inline asm
	shfl.sync.down.b32 %r421, %r422, %r423, %r379, %r425;
	// end inline asm
	mov.b64 	%rd69, {%r416, %r421};
	add.s32 	%r426, %r360, 4;
	setp.gt.s32 	%p178, %r426, %r379;
	mov.u32 	%r608, %r607;
	mov.u64 	%rd425, %rd424;
	@%p178 bra 	$L__BB11_82;
	setp.lt.s32 	%p179, %r607, %r406;
	mov.u32 	%r608, %r406;
	mov.u64 	%rd425, %rd69;
	@%p179 bra 	$L__BB11_82;
	setp.lt.s32 	%p180, %r406, %r607;
	mov.u32 	%r608, %r607;
	mov.u64 	%rd425, %rd424;
	@%p180 bra 	$L__BB11_82;
	setp.lt.s64 	%p181, %rd424, %rd69;
	selp.b32 	%r608, %r607, %r406, %p181;
	min.s64 	%rd425, %rd424, %rd69;
$L__BB11_82:
	mov.b32 	%r444, 8;
	mov.b32 	%r446, -1;
	// begin inline asm
	shfl.sync.down.b32 %r427, %r608, %r444, %r379, %r446;
	// end inline asm
	// begin inline asm
	shfl.sync.down.b32 %r432, %r433, %r444, %r379, %r446;
	// end inline asm
	mov.b64 	{%r438, %r443}, %rd425;
	// begin inline asm
	shfl.sync.down.b32 %r437, %r438, %r444, %r379, %r446;
	// end inline asm
	// begin inline asm
	shfl.sync.down.b32 %r442, %r443, %r444, %r379, %r446;
	// end inline asm
	mov.b64 	%rd72, {%r437, %r442};
	add.s32 	%r447, %r360, 8;
	setp.gt.s32 	%p182, %r447, %r379;
	mov.u32 	%r609, %r608;
	mov.u64 	%rd426, %rd425;
	@%p182 bra 	$L__BB11_86;
	setp.lt.s32 	%p183, %r608, %r427;
	mov.u32 	%r609, %r427;
	mov.u64 	%rd426, %rd72;
	@%p183 bra 	$L__BB11_86;
	setp.lt.s32 	%p184, %r427, %r608;
	mov.u32 	%r609, %r608;
	mov.u64 	%rd426, %rd425;
	@%p184 bra 	$L__BB11_86;
	setp.lt.s64 	%p185, %rd425, %rd72;
	selp.b32 	%r609, %r608, %r427, %p185;
	min.s64 	%rd426, %rd425, %rd72;
$L__BB11_86:
	mov.b32 	%r465, 16;
	mov.b32 	%r467, -1;
	// begin inline asm
	shfl.sync.down.b32 %r448, %r609, %r465, %r379, %r467;
	// end inline asm
	// begin inline asm
	shfl.sync.down.b32 %r453, %r454, %r465, %r379, %r467;
	// end inline asm
	mov.b64 	{%r459, %r464}, %rd426;
	// begin inline asm
	shfl.sync.down.b32 %r458, %r459, %r465, %r379, %r467;
	// end inline asm
	// begin inline asm
	shfl.sync.down.b32 %r463, %r464, %r465, %r379, %r467;
	// end inline asm
	mov.b64 	%rd75, {%r458, %r463};
	add.s32 	%r468, %r360, 16;
	setp.gt.s32 	%p186, %r468, %r379;
	mov.u32 	%r665, %r609;
	mov.u64 	%rd486, %rd426;
	@%p186 bra 	$L__BB11_90;
	setp.lt.s32 	%p187, %r609, %r448;
	mov.u32 	%r665, %r448;
	mov.u64 	%rd486, %rd75;
	@%p187 bra 	$L__BB11_90;
	setp.lt.s32 	%p188, %r448, %r609;
	mov.u32 	%r665, %r609;
	mov.u64 	%rd486, %rd426;
	@%p188 bra 	$L__BB11_90;
	setp.lt.s64 	%p189, %rd426, %rd75;
	selp.b32 	%r665, %r609, %r448, %p189;
	min.s64 	%rd486, %rd426, %rd75;
$L__BB11_90:
	setp.ne.s32 	%p190, %r360, 0;
	@%p190 bra 	$L__BB11_92;
	shr.u32 	%r469, %r1, 1;
	and.b32  	%r470, %r469, 496;
	mov.u32 	%r471, _ZN6thrust24THRUST_300001_SM_1000_NS8cuda_cub4core6detail5shmemE;
	add.s32 	%r472, %r471, %r470;
	st.shared.u32 	[%r472+8], %r665;
	st.shared.u64 	[%r472+16], %rd486;
$L__BB11_92:
	bar.sync 	0;
	setp.ne.s32 	%p191, %r1, 0;
	@%p191 bra 	$L__BB11_232;
	setp.lt.s32 	%p192, %r239, 33;
	mov.u32 	%r611, %r665;
	mov.u64 	%rd428, %rd486;
	@%p192 bra 	$L__BB11_97;
	ld.shared.u32 	%r88, [_ZN6thrust24THRUST_300001_SM_1000_NS8cuda_cub4core6detail5shmemE+24];
	ld.shared.u64 	%rd78, [_ZN6thrust24THRUST_300001_SM_1000_NS8cuda_cub4core6detail5shmemE+32];
	setp.lt.s32 	%p193, %r665, %r88;
	mov.u32 	%r611, %r88;
	mov.u64 	%rd428, %rd78;
	@%p193 bra 	$L__BB11_97;
	setp.lt.s32 	%p194, %r88, %r665;
	mov.u32 	%r611, %r665;
	mov.u64 	%rd428, %rd486;
	@%p194 bra 	$L__BB11_97;
	setp.lt.s64 	%p195, %rd486, %rd78;
	selp.b32 	%r611, %r665, %r88, %p195;
	min.s64 	%rd428, %rd486, %rd78;
$L__BB11_97:
	setp.lt.s32 	%p196, %r239, 65;
	mov.u32 	%r612, %r611;
	mov.u64 	%rd429, %rd428;
	@%p196 bra 	$L__BB11_101;
	ld.shared.u32 	%r91, [_ZN6thrust24THRUST_300001_SM_1000_NS8cuda_cub4core6detail5shmemE+40];
	ld.shared.u64 	%rd81, [_ZN6thrust24THRUST_300001_SM_1000_NS8cuda_cub4core6detail5shmemE+48];
	setp.lt.s32 	%p197, %r611, %r91;
	mov.u32 	%r612, %r91;
	mov.u64 	%rd429, %rd81;
	@%p197 bra 	$L__BB11_101;
	setp.lt.s32 	%p198, %r91, %r611;
	mov.u32 	%r612, %r611;
	mov.u64 	%rd429, %rd428;
	@%p198 bra 	$L__BB11_101;
	setp.lt.s64 	%p199, %rd428, %rd81;
	selp.b32 	%r612, %r611, %r91, %p199;
	min.s64 	%rd429, %rd428, %rd81;
$L__BB11_101:
	setp.lt.s32 	%p200, %r239, 97;
	mov.u32 	%r613, %r612;
	mov.u64 	%rd430, %rd429;
	@%p200 bra 	$L__BB11_105;
	ld.shared.u32 	%r94, [_ZN6thrust24THRUST_300001_SM_1000_NS8cuda_cub4core6detail5shmemE+56];
	ld.shared.u64 	%rd84, [_ZN6thrust24THRUST_300001_SM_1000_NS8cuda_cub4core6detail5shmemE+64];
	setp.lt.s32 	%p201, %r612, %r94;
	mov.u32 	%r613, %r94;
	mov.u64 	%rd430, %rd84;
	@%p201 bra 	$L__BB11_105;
	setp.lt.s32 	%p202, %r94, %r612;
	mov.u32 	%r613, %r612;
	mov.u64 	%rd430, %rd429;
	@%p202 bra 	$L__BB11_105;
	setp.lt.s64 	%p203, %rd429, %rd84;
	selp.b32 	%r613, %r612, %r94, %p203;
	min.s64 	%rd430, %rd429, %rd84;
$L__BB11_105:
	setp.lt.s32 	%p204, %r239, 129;
	mov.u32 	%r614, %r613;
	mov.u64 	%rd431, %rd430;
	@%p204 bra 	$L__BB11_109;
	ld.shared.u32 	%r97, [_ZN6thrust24THRUST_300001_SM_1000_NS8cuda_cub4core6detail5shmemE+72];
	ld.shared.u64 	%rd87, [_ZN6thrust24THRUST_300001_SM_1000_NS8cuda_cub4core6detail5shmemE+80];
	setp.lt.s32 	%p205, %r613, %r97;
	mov.u32 	%r614, %r97;
	mov.u64 	%rd431, %rd87;
	@%p205 bra 	$L__BB11_109;
	setp.lt.s32 	%p206, %r97, %r613;
	mov.u32 	%r614, %r613;
	mov.u64 	%rd431, %rd430;
	@%p206 bra 	$L__BB11_109;
	setp.lt.s64 	%p207, %rd430, %rd87;
	selp.b32 	%r614, %r613, %r97, %p207;
	min.s64 	%rd431, %rd430, %rd87;
$L__BB11_109:
	setp.lt.s32 	%p208, %r239, 161;
	mov.u32 	%r615, %r614;
	mov.u64 	%rd432, %rd431;
	@%p208 bra 	$L__BB11_113;
	ld.shared.u32 	%r100, [_ZN6thrust24THRUST_300001_SM_1000_NS8cuda_cub4core6detail5shmemE+88];
	ld.shared.u64 	%rd90, [_ZN6thrust24THRUST_300001_SM_1000_NS8cuda_cub4core6detail5shmemE+96];
	setp.lt.s32 	%p209, %r614, %r100;
	mov.u32 	%r615, %r100;
	mov.u64 	%rd432, %rd90;
	@%p209 bra 	$L__BB11_113;
	setp.lt.s32 	%p210, %r100, %r614;
	mov.u32 	%r615, %r614;
	mov.u64 	%rd432, %rd431;
	@%p210 bra 	$L__BB11_113;
	setp.lt.s64 	%p211, %rd431, %rd90;
	selp.b32 	%r615, %r614, %r100, %p211;
	min.s64 	%rd432, %rd431, %rd90;
$L__BB11_113:
	setp.lt.s32 	%p212, %r239, 193;
	mov.u32 	%r616, %r615;
	mov.u64 	%rd433, %rd432;
	@%p212 bra 	$L__BB11_117;
	ld.shared.u32 	%r103, [_ZN6thrust24THRUST_300001_SM_1000_NS8cuda_cub4core6detail5shmemE+104];
	ld.shared.u64 	%rd93, [_ZN6thrust24THRUST_300001_SM_1000_NS8cuda_cub4core6detail5shmemE+112];
	setp.lt.s32 	%p213, %r615, %r103;
	mov.u32 	%r616, %r103;
	mov.u64 	%rd433, %rd93;
	@%p213 bra 	$L__BB11_117;
	setp.lt.s32 	%p214, %r103, %r615;
	mov.u32 	%r616, %r615;
	mov.u64 	%rd433, %rd432;
	@%p214 bra 	$L__BB11_117;
	setp.lt.s64 	%p215, %rd432, %rd93;
	selp.b32 	%r616, %r615, %r103, %p215;
	min.s64 	%rd433, %rd432, %rd93;
$L__BB11_117:
	setp.lt.s32 	%p216, %r239, 225;
	mov.u32 	%r665, %r616;
	mov.u64 	%rd486, %rd433;
	@%p216 bra 	$L__BB11_232;
	ld.shared.u32 	%r106, [_ZN6thrust24THRUST_300001_SM_1000_NS8cuda_cub4core6detail5shmemE+120];
	ld.shared.u64 	%rd96, [_ZN6thrust24THRUST_300001_SM_1000_NS8cuda_cub4core6detail5shmemE+128];
	setp.lt.s32 	%p217, %r616, %r106;
	mov.u32 	%r665, %r106;
	mov.u64 	%rd486, %rd96;
	@%p217 bra 	$L__BB11_232;
	setp.lt.s32 	%p218, %r106, %r616;
	mov.u32 	%r665, %r616;
	mov.u64 	%rd486, %rd433;
	@%p218 bra 	$L__BB11_232;
	setp.lt.s64 	%p219, %rd433, %rd96;
	selp.b32 	%r665, %r616, %r106, %p219;
	min.s64 	%rd486, %rd433, %rd96;
	bra.uni 	$L__BB11_232;
$L__BB11_121:
	ld.param.u64 	%rd391, [_ZN6thrust24THRUST_300001_SM_1000_NS8cuda_cub4core6detail13_kernel_agentINS1_8__reduce11ReduceAgentIPN4cuda3std3__45tupleIJilEEESC_SB_lNS1_9__extrema9arg_max_fIilNS9_4lessIiEEEEEEJSC_SC_iSH_EEEvDpT0__param_0];
	mov.u32 	%r108, %tid.x;
	cvt.u64.u32 	%rd98, %r108;
	mul.wide.u32 	%rd258, %r108, 16;
	add.s64 	%rd239, %rd391, %rd258;
	// begin inline asm
	ld.global.nc.u64 %rd238, [%rd239];
	// end inline asm
	add.s64 	%rd241, %rd239, 8;
	// begin inline asm
	ld.global.nc.u64 %rd240, [%rd241];
	// end inline asm
	cvt.u32.u64 	%r109, %rd238;
	add.s64 	%rd243, %rd239, 4096;
	// begin inline asm
	ld.global.nc.u64 %rd242, [%rd243];
	// end inline asm
	add.s64 	%rd245, %rd239, 4104;
	// begin inline asm
	ld.global.nc.u64 %rd434, [%rd245];
	// end inline asm
	cvt.u32.u64 	%r617, %rd242;
	add.s64 	%rd247, %rd239, 8192;
	// begin inline asm
	ld.global.nc.u64 %rd246, [%rd247];
	// end inline asm
	add.s64 	%rd249, %rd239, 8200;
	// begin inline asm
	ld.global.nc.u64 %rd435, [%rd249];
	// end inline asm
	cvt.u32.u64 	%r618, %rd246;
	add.s64 	%rd251, %rd239, 12288;
	// begin inline asm
	ld.global.nc.u64 %rd250, [%rd251];
	// end inline asm
	add.s64 	%rd253, %rd239, 12296;
	// begin inline asm
	ld.global.nc.u64 %rd436, [%rd253];
	// end inline asm
	cvt.u32.u64 	%r619, %rd250;
	add.s64 	%rd255, %rd239, 16384;
	// begin inline asm
	ld.global.nc.u64 %rd254, [%rd255];
	// end inline asm
	add.s64 	%rd257, %rd239, 16392;
	// begin inline asm
	ld.global.nc.u64 %rd473, [%rd257];
	// end inline asm
	cvt.u32.u64 	%r652, %rd254;
	setp.lt.s32 	%p3, %r109, %r617;
	@%p3 bra 	$L__BB11_123;
	setp.lt.s32 	%p4, %r617, %r109;
	setp.lt.s64 	%p5, %rd240, %rd434;
	or.pred  	%p6, %p4, %p5;
	selp.b32 	%r617, %r109, %r617, %p6;
	selp.b64 	%rd434, %rd240, %rd434, %p6;
$L__BB11_123:
	setp.lt.s32 	%p7, %r617, %r618;
	@%p7 bra 	$L__BB11_125;
	setp.lt.s32 	%p8, %r618, %r617;
	setp.lt.s64 	%p9, %rd434, %rd435;
	or.pred  	%p10, %p8, %p9;
	selp.b32 	%r618, %r617, %r618, %p10;
	selp.b64 	%rd435, %rd434, %rd435, %p10;
$L__BB11_125:
	setp.lt.s32 	%p11, %r618, %r619;
	@%p11 bra 	$L__BB11_127;
	setp.lt.s32 	%p12, %r619, %r618;
	setp.lt.s64 	%p13, %rd435, %rd436;
	or.pred  	%p14, %p12, %p13;
	selp.b32 	%r619, %r618, %r619, %p14;
	selp.b64 	%rd436, %rd435, %rd436, %p14;
$L__BB11_127:
	setp.lt.s32 	%p15, %r619, %r652;
	@%p15 bra 	$L__BB11_129;
	setp.lt.s32 	%p16, %r652, %r619;
	setp.lt.s64 	%p17, %rd436, %rd473;
	or.pred  	%p18, %p16, %p17;
	selp.b32 	%r652, %r619, %r652, %p18;
	selp.b64 	%rd473, %rd436, %rd473, %p18;
$L__BB11_129:
	setp.lt.u32 	%p19, %r239, 2560;
	mov.b64 	%rd452, 1280;
	@%p19 bra 	$L__BB11_165;
	add.s64 	%rd262, %rd1, -2560;
	mul.hi.u64 	%rd263, %rd262, -3689348814741910323;
	shr.u64 	%rd112, %rd263, 10;
	setp.lt.u64 	%p20, %rd262, 1280;
	mov.b64 	%rd452, 1280;
	@%p20 bra 	$L__BB11_153;
	ld.param.u64 	%rd392, [_ZN6thrust24THRUST_300001_SM_1000_NS8cuda_cub4core6detail13_kernel_agentINS1_8__reduce11ReduceAgentIPN4cuda3std3__45tupleIJilEEESC_SB_lNS1_9__extrema9arg_max_fIilNS9_4lessIiEEEEEEJSC_SC_iSH_EEEvDpT0__param_0];
	add.s64 	%rd265, %rd112, 1;
	and.b64  	%rd438, %rd265, 36028797018963966;
	shl.b64 	%rd266, %rd98, 4;
	add.s64 	%rd267, %rd266, %rd392;
	add.s64 	%rd439, %rd267, 57352;
	mov.b64 	%rd452, 1280;
$L__BB11_132:
	add.s64 	%rd269, %rd439, -36872;
	// begin inline asm
	ld.global.nc.u64 %rd268, [%rd269];
	// end inline asm
	add.s64 	%rd271, %rd439, -36864;
	// begin inline asm
	ld.global.nc.u64 %rd442, [%rd271];
	// end inline asm
	cvt.u32.u64 	%r622, %rd268;
	add.s64 	%rd273, %rd439, -32776;
	// begin inline asm
	ld.global.nc.u64 %rd272, [%rd273];
	// end inline asm
	add.s64 	%rd275, %rd439, -32768;
	// begin inline asm
	ld.global.nc.u64 %rd443, [%rd275];
	// end inline asm
	cvt.u32.u64 	%r623, %rd272;
	add.s64 	%rd277, %rd439, -28680;
	// begin inline asm
	ld.global.nc.u64 %rd276, [%rd277];
	// end inline asm
	add.s64 	%rd279, %rd439, -28672;
	// begin inline asm
	ld.global.nc.u64 %rd444, [%rd279];
	// end inline asm
	cvt.u32.u64 	%r624, %rd276;
	add.s64 	%rd281, %rd439, -24584;
	// begin inline asm
	ld.global.nc.u64 %rd280, [%rd281];
	// end inline asm
	add.s64 	%rd283, %rd439, -24576;
	// begin inline asm
	ld.global.nc.u64 %rd445, [%rd283];
	// end inline asm
	cvt.u32.u64 	%r625, %rd280;
	add.s64 	%rd285, %rd439, -20488;
	// begin inline asm
	ld.global.nc.u64 %rd284, [%rd285];
	// end inline asm
	add.s64 	%rd287, %rd439, -20480;
	// begin inline asm
	ld.global.nc.u64 %rd446, [%rd287];
	// end inline asm
	cvt.u32.u64 	%r626, %rd284;
	setp.lt.s32 	%p21, %r652, %r622;
	@%p21 bra 	$L__BB11_134;
	setp.lt.s32 	%p22, %r622, %r652;
	setp.lt.s64 	%p23, %rd473, %rd442;
	or.pred  	%p24, %p22, %p23;
	selp.b32 	%r622, %r652, %r622, %p24;
	selp.b64 	%rd442, %rd473, %rd442, %p24;
$L__BB11_134:
	setp.lt.s32 	%p25, %r622, %r623;
	@%p25 bra 	$L__BB11_136;
	setp.lt.s32 	%p26, %r623, %r622;
	setp.lt.s64 	%p27, %rd442, %rd443;
	or.pred  	%p28, %p26, %p27;
	selp.b32 	%r623, %r622, %r623, %p28;
	selp.b64 	%rd443, %rd442, %rd443, %p28;
$L__BB11_136:
	setp.lt.s32 	%p29, %r623, %r624;
	@%p29 bra 	$L__BB11_138;
	setp.lt.s32 	%p30, %r624, %r623;
	setp.lt.s64 	%p31, %rd443, %rd444;
	or.pred  	%p32, %p30, %p31;
	selp.b32 	%r624, %r623, %r624, %p32;
	selp.b64 	%rd444, %rd443, %rd444, %p32;
$L__BB11_138:
	setp.lt.s32 	%p33, %r624, %r625;
	@%p33 bra 	$L__BB11_140;
	setp.lt.s32 	%p34, %r625, %r624;
	setp.lt.s64 	%p35, %rd444, %rd445;
	or.pred  	%p36, %p34, %p35;
	selp.b32 	%r625, %r624, %r625, %p36;
	selp.b64 	%rd445, %rd444, %rd445, %p36;
$L__BB11_140:
	setp.lt.s32 	%p37, %r625, %r626;
	@%p37 bra 	$L__BB11_142;
	setp.lt.s32 	%p38, %r626, %r625;
	setp.lt.s64 	%p39, %rd445, %rd446;
	or.pred  	%p40, %p38, %p39;
	selp.b32 	%r626, %r625, %r626, %p40;
	selp.b64 	%rd446, %rd445, %rd446, %p40;
$L__BB11_142:
	add.s64 	%rd289, %rd439, -16392;
	// begin inline asm
	ld.global.nc.u64 %rd288, [%rd289];
	// end inline asm
	add.s64 	%rd291, %rd439, -16384;
	// begin inline asm
	ld.global.nc.u64 %rd447, [%rd291];
	// end inline asm
	cvt.u32.u64 	%r627, %rd288;
	add.s64 	%rd293, %rd439, -12296;
	// begin inline asm
	ld.global.nc.u64 %rd292, [%rd293];
	// end inline asm
	add.s64 	%rd295, %rd439, -12288;
	// begin inline asm
	ld.global.nc.u64 %rd448, [%rd295];
	// end inline asm
	cvt.u32.u64 	%r628, %rd292;
	add.s64 	%rd297, %rd439, -8200;
	// begin inline asm
	ld.global.nc.u64 %rd296, [%rd297];
	// end inline asm
	add.s64 	%rd299, %rd439, -8192;
	// begin inline asm
	ld.global.nc.u64 %rd449, [%rd299];
	// end inline asm
	cvt.u32.u64 	%r629, %rd296;
	add.s64 	%rd301, %rd439, -4104;
	// begin inline asm
	ld.global.nc.u64 %rd300, [%rd301];
	// end inline asm
	add.s64 	%rd303, %rd439, -4096;
	// begin inline asm
	ld.global.nc.u64 %rd450, [%rd303];
	// end inline asm
	cvt.u32.u64 	%r630, %rd300;
	add.s64 	%rd305, %rd439, -8;
	// begin inline asm
	ld.global.nc.u64 %rd304, [%rd305];
	// end inline asm
	// begin inline asm
	ld.global.nc.u64 %rd473, [%rd439];
	// end inline asm
	cvt.u32.u64 	%r652, %rd304;
	setp.lt.s32 	%p41, %r626, %r627;
	@%p41 bra 	$L__BB11_144;
	setp.lt.s32 	%p42, %r627, %r626;
	setp.lt.s64 	%p43, %rd446, %rd447;
	or.pred  	%p44, %p42, %p43;
	selp.b32 	%r627, %r626, %r627, %p44;
	selp.b64 	%rd447, %rd446, %rd447, %p44;
$L__BB11_144:
	setp.lt.s32 	%p45, %r627, %r628;
	@%p45 bra 	$L__BB11_146;
	setp.lt.s32 	%p46, %r628, %r627;
	setp.lt.s64 	%p47, %rd447, %rd448;
	or.pred  	%p48, %p46, %p47;
	selp.b32 	%r628, %r627, %r628, %p48;
	selp.b64 	%rd448, %rd447, %rd448, %p48;
$L__BB11_146:
	setp.lt.s32 	%p49, %r628, %r629;
	@%p49 bra 	$L__BB11_148;
	setp.lt.s32 	%p50, %r629, %r628;
	setp.lt.s64 	%p51, %rd448, %rd449;
	or.pred  	%p52, %p50, %p51;
	selp.b32 	%r629, %r628, %r629, %p52;
	selp.b64 	%rd449, %rd448, %rd449, %p52;
$L__BB11_148:
	setp.lt.s32 	%p53, %r629, %r630;
	@%p53 bra 	$L__BB11_150;
	setp.lt.s32 	%p54, %r630, %r629;
	setp.lt.s64 	%p55, %rd449, %rd450;
	or.pred  	%p56, %p54, %p55;
	selp.b32 	%r630, %r629, %r630, %p56;
	selp.b64 	%rd450, %rd449, %rd450, %p56;
$L__BB11_150:
	setp.lt.s32 	%p57, %r630, %r652;
	@%p57 bra 	$L__BB11_152;
	setp.lt.s32 	%p58, %r652, %r630;
	setp.lt.s64 	%p59, %rd450, %rd473;
	or.pred  	%p60, %p58, %p59;
	selp.b32 	%r652, %r630, %r652, %p60;
	selp.b64 	%rd473, %rd450, %rd473, %p60;
$L__BB11_152:
	add.s64 	%rd452, %rd452, 2560;
	add.s64 	%rd439, %rd439, 40960;
	add.s64 	%rd438, %rd438, -2;
	setp.ne.s64 	%p61, %rd438, 0;
	@%p61 bra 	$L__BB11_132;
$L__BB11_153:
	and.b64  	%rd308, %rd112, 1;
	setp.eq.b64 	%p62, %rd308, 1;
	@%p62 bra 	$L__BB11_165;
	ld.param.u64 	%rd393, [_ZN6thrust24THRUST_300001_SM_1000_NS8cuda_cub4core6detail13_kernel_agentINS1_8__reduce11ReduceAgentIPN4cuda3std3__45tupleIJilEEESC_SB_lNS1_9__extrema9arg_max_fIilNS9_4lessIiEEEEEEJSC_SC_iSH_EEEvDpT0__param_0];
	shl.b64 	%rd329, %rd452, 4;
	add.s64 	%rd331, %rd393, %rd258;
	add.s64 	%rd310, %rd331, %rd329;
	// begin inline asm
	ld.global.nc.u64 %rd309, [%rd310];
	// end inline asm
	add.s64 	%rd312, %rd310, 8;
	// begin inline asm
	ld.global.nc.u64 %rd456, [%rd312];
	// end inline asm
	cvt.u32.u64 	%r634, %rd309;
	add.s64 	%rd314, %rd310, 4096;
	// begin inline asm
	ld.global.nc.u64 %rd313, [%rd314];
	// end inline asm
	add.s64 	%rd316, %rd310, 4104;
	// begin inline asm
	ld.global.nc.u64 %rd457, [%rd316];
	// end inline asm
	cvt.u32.u64 	%r635, %rd313;
	add.s64 	%rd318, %rd310, 8192;
	// begin inline asm
	ld.global.nc.u64 %rd317, [%rd318];
	// end inline asm
	add.s64 	%rd320, %rd310, 8200;
	// begin inline asm
	ld.global.nc.u64 %rd458, [%rd320];
	// end inline asm
	cvt.u32.u64 	%r636, %rd317;
	add.s64 	%rd322, %rd310, 12288;
	// begin inline asm
	ld.global.nc.u64 %rd321, [%rd322];
	// end inline asm
	add.s64 	%rd324, %rd310, 12296;
	// begin inline asm
	ld.global.nc.u64 %rd459, [%rd324];
	// end inline asm
	cvt.u32.u64 	%r637, %rd321;
	add.s64 	%rd326, %rd310, 16384;
	// begin inline asm
	ld.global.nc.u64 %rd325, [%rd326];
	// end inline asm
	add.s64 	%rd328, %rd310, 16392;
	// begin inline asm
	ld.global.nc.u64 %rd460, [%rd328];
	// end inline asm
	cvt.u32.u64 	%r638, %rd325;
	setp.lt.s32 	%p63, %r652, %r634;
	@%p63 bra 	$L__BB11_156;
	setp.lt.s32 	%p64, %r634, %r652;
	setp.lt.s64 	%p65, %rd473, %rd456;
	or.pred  	%p66, %p64, %p65;
	selp.b32 	%r634, %r652, %r634, %p66;
	selp.b64 	%rd456, %rd473, %rd456, %p66;
$L__BB11_156:
	setp.lt.s32 	%p67, %r634, %r635;
	@%p67 bra 	$L__BB11_158;
	setp.lt.s32 	%p68, %r635, %r634;
	setp.lt.s64 	%p69, %rd456, %rd457;
	or.pred  	%p70, %p68, %p69;
	selp.b32 	%r635, %r634, %r635, %p70;
	selp.b64 	%rd457, %rd456, %rd457, %p70;
$L__BB11_158:
	setp.lt.s32 	%p71, %r635, %r636;
	@%p71 bra 	$L__BB11_160;
	setp.lt.s32 	%p72, %r636, %r635;
	setp.lt.s64 	%p73, %rd457, %rd458;
	or.pred  	%p74, %p72, %p73;
	selp.b32 	%r636, %r635, %r636, %p74;
	selp.b64 	%rd458, %rd457, %rd458, %p74;
$L__BB11_160:
	setp.lt.s32 	%p75, %r636, %r637;
	@%p75 bra 	$L__BB11_162;
	setp.lt.s32 	%p76, %r637, %r636;
	setp.lt.s64 	%p77, %rd458, %rd459;
	or.pred  	%p78, %p76, %p77;
	selp.b32 	%r637, %r636, %r637, %p78;
	selp.b64 	%rd459, %rd458, %rd459, %p78;
$L__BB11_162:
	setp.lt.s32 	%p79, %r637, %r638;
	@%p79 bra 	$L__BB11_164;
	setp.lt.s32 	%p80, %r638, %r637;
	setp.lt.s64 	%p81, %rd459, %rd460;
	or.pred  	%p82, %p80, %p81;
	selp.b32 	%r638, %r637, %r638, %p82;
	selp.b64 	%rd460, %rd459, %rd460, %p82;
$L__BB11_164:
	add.s64 	%rd452, %rd452, 1280;
	mov.u64 	%rd473, %rd460;
	mov.u32 	%r652, %r638;
$L__BB11_165:
	cvt.s64.s32 	%rd332, %r239;
	setp.ge.s64 	%p83, %rd452, %rd332;
	@%p83 bra 	$L__BB11_188;
	cvt.u32.u64 	%r171, %rd452;
	sub.s32 	%r172, %r239, %r171;
	setp.ge.s32 	%p84, %r108, %r172;
	@%p84 bra 	$L__BB11_188;
	not.b32 	%r242, %r108;
	add.s32 	%r243, %r239, %r242;
	sub.s32 	%r173, %r243, %r171;
	and.b32  	%r244, %r173, 768;
	setp.eq.s32 	%p85, %r244, 768;
	mov.u32 	%r644, %r108;
	@%p85 bra 	$L__BB11_173;
	ld.param.u64 	%rd394, [_ZN6thrust24THRUST_300001_SM_1000_NS8cuda_cub4core6detail13_kernel_agentINS1_8__reduce11ReduceAgentIPN4cuda3std3__45tupleIJilEEESC_SB_lNS1_9__extrema9arg_max_fIilNS9_4lessIiEEEEEEJSC_SC_iSH_EEEvDpT0__param_0];
	cvt.u64.u32 	%rd334, %r108;
	add.s64 	%rd335, %rd452, %rd334;
	shl.b64 	%rd336, %rd335, 4;
	add.s64 	%rd463, %rd394, %rd336;
	shr.u32 	%r245, %r173, 8;
	add.s32 	%r246, %r245, 1;
	and.b32  	%r247, %r246, 3;
	neg.s32 	%r640, %r247;
	mov.u32 	%r644, %r108;
$L__BB11_169:
	.pragma "nounroll";
	mov.u64 	%rd176, %rd473;
	mov.u32 	%r177, %r652;
	// begin inline asm
	ld.global.nc.u64 %rd337, [%rd463];
	// end inline asm
	add.s64 	%rd340, %rd463, 8;
	// begin inline asm
	ld.global.nc.u64 %rd339, [%rd340];
	// end inline asm
	cvt.u32.u64 	%r178, %rd337;
	setp.lt.s32 	%p86, %r177, %r178;
	mov.u32 	%r652, %r178;
	mov.u64 	%rd473, %rd339;
	@%p86 bra 	$L__BB11_172;
	setp.lt.s32 	%p87, %r178, %r177;
	mov.u32 	%r652, %r177;
	mov.u64 	%rd473, %rd176;
	@%p87 bra 	$L__BB11_172;
	setp.lt.s64 	%p88, %rd176, %rd339;
	selp.b32 	%r652, %r177, %r178, %p88;
	min.s64 	%rd473, %rd176, %rd339;
$L__BB11_172:
	add.s32 	%r644, %r644, 256;
	add.s64 	%rd463, %rd463, 4096;
	add.s32 	%r640, %r640, 1;
	setp.ne.s32 	%p89, %r640, 0;
	@%p89 bra 	$L__BB11_169;
$L__BB11_173:
	setp.lt.u32 	%p90, %r173, 768;
	@%p90 bra 	$L__BB11_188;
	ld.param.u64 	%rd395, [_ZN6thrust24THRUST_300001_SM_1000_NS8cuda_cub4core6detail13_kernel_agentINS1_8__reduce11ReduceAgentIPN4cuda3std3__45tupleIJilEEESC_SB_lNS1_9__extrema9arg_max_fIilNS9_4lessIiEEEEEEJSC_SC_iSH_EEEvDpT0__param_0];
	cvt.u64.u32 	%rd341, %r644;
	add.s64 	%rd342, %rd452, %rd341;
	shl.b64 	%rd343, %rd342, 4;
	add.s64 	%rd344, %rd343, %rd395;
	add.s64 	%rd468, %rd344, 12296;
$L__BB11_175:
	add.s64 	%rd346, %rd468, -12296;
	// begin inline asm
	ld.global.nc.u64 %rd345, [%rd346];
	// end inline asm
	add.s64 	%rd348, %rd468, -12288;
	// begin inline asm
	ld.global.nc.u64 %rd347, [%rd348];
	// end inline asm
	cvt.u32.u64 	%r188, %rd345;
	setp.lt.s32 	%p91, %r652, %r188;
	mov.u32 	%r649, %r188;
	mov.u64 	%rd470, %rd347;
	@%p91 bra 	$L__BB11_178;
	setp.lt.s32 	%p92, %r188, %r652;
	mov.u32 	%r649, %r652;
	mov.u64 	%rd470, %rd473;
	@%p92 bra 	$L__BB11_178;
	setp.lt.s64 	%p93, %rd473, %rd347;
	selp.b32 	%r649, %r652, %r188, %p93;
	min.s64 	%rd470, %rd473, %rd347;
$L__BB11_178:
	add.s64 	%rd350, %rd468, -8200;
	// begin inline asm
	ld.global.nc.u64 %rd349, [%rd350];
	// end inline asm
	add.s64 	%rd352, %rd468, -8192;
	// begin inline asm
	ld.global.nc.u64 %rd351, [%rd352];
	// end inline asm
	cvt.u32.u64 	%r191, %rd349;
	setp.lt.s32 	%p94, %r649, %r191;
	mov.u32 	%r650, %r191;
	mov.u64 	%rd471, %rd351;
	@%p94 bra 	$L__BB11_181;
	setp.lt.s32 	%p95, %r191, %r649;
	mov.u32 	%r650, %r649;
	mov.u64 	%rd471, %rd470;
	@%p95 bra 	$L__BB11_181;
	setp.lt.s64 	%p96, %rd470, %rd351;
	selp.b32 	%r650, %r649, %r191, %p96;
	min.s64 	%rd471, %rd470, %rd351;
$L__BB11_181:
	add.s64 	%rd354, %rd468, -4104;
	// begin inline asm
	ld.global.nc.u64 %rd353, [%rd354];
	// end inline asm
	add.s64 	%rd356, %rd468, -4096;
	// begin inline asm
	ld.global.nc.u64 %rd355, [%rd356];
	// end inline asm
	cvt.u32.u64 	%r194, %rd353;
	setp.lt.s32 	%p97, %r650, %r194;
	mov.u32 	%r651, %r194;
	mov.u64 	%rd472, %rd355;
	@%p97 bra 	$L__BB11_184;
	setp.lt.s32 	%p98, %r194, %r650;
	mov.u32 	%r651, %r650;
	mov.u64 	%rd472, %rd471;
	@%p98 bra 	$L__BB11_184;
	setp.lt.s64 	%p99, %rd471, %rd355;
	selp.b32 	%r651, %r650, %r194, %p99;
	min.s64 	%rd472, %rd471, %rd355;
$L__BB11_184:
	add.s64 	%rd358, %rd468, -8;
	// begin inline asm
	ld.global.nc.u64 %rd357, [%rd358];
	// end inline asm
	// begin inline asm
	ld.global.nc.u64 %rd359, [%rd468];
	// end inline asm
	cvt.u32.u64 	%r197, %rd357;
	setp.lt.s32 	%p100, %r651, %r197;
	mov.u32 	%r652, %r197;
	mov.u64 	%rd473, %rd359;
	@%p100 bra 	$L__BB11_187;
	setp.lt.s32 	%p101, %r197, %r651;
	mov.u32 	%r652, %r651;
	mov.u64 	%rd473, %rd472;
	@%p101 bra 	$L__BB11_187;
	setp.lt.s64 	%p102, %rd472, %rd359;
	selp.b32 	%r652, %r651, %r197, %p102;
	min.s64 	%rd473, %rd472, %rd359;
$L__BB11_187:
	add.s32 	%r644, %r644, 1024;
	add.s64 	%rd468, %rd468, 16384;
	setp.lt.s32 	%p103, %r644, %r172;
	@%p103 bra 	$L__BB11_175;
$L__BB11_188:
	// begin inline asm
	mov.u32 %r248, %laneid;
	// end inline asm
	mov.b32 	%r266, 1;
	mov.b32 	%r267, 31;
	mov.b32 	%r268, -1;
	// begin inline asm
	shfl.sync.down.b32 %r249, %r652, %r266, %r267, %r268;
	// end inline asm
	// begin inline asm
	shfl.sync.down.b32 %r254, %r255, %r266, %r267, %r268;
	// end inline asm
	mov.b64 	{%r260, %r265}, %rd473;
	// begin inline asm
	shfl.sync.down.b32 %r259, %r260, %r266, %r267, %r268;
	// end inline asm
	// begin inline asm
	shfl.sync.down.b32 %r264, %r265, %r266, %r267, %r268;
	// end inline asm
	mov.b64 	%rd200, {%r259, %r264};
	setp.gt.s32 	%p104, %r248, 30;
	mov.u32 	%r654, %r652;
	mov.u64 	%rd475, %rd473;
	@%p104 bra 	$L__BB11_192;
	setp.lt.s32 	%p105, %r652, %r249;
	mov.u32 	%r654, %r249;
	mov.u64 	%rd475, %rd200;
	@%p105 bra 	$L__BB11_192;
	setp.lt.s32 	%p106, %r249, %r652;
	mov.u32 	%r654, %r652;
	mov.u64 	%rd475, %rd473;
	@%p106 bra 	$L__BB11_192;
	setp.lt.s64 	%p107, %rd473, %rd200;
	selp.b32 	%r654, %r652, %r249, %p107;
	min.s64 	%rd475, %rd473, %rd200;
$L__BB11_192:
	mov.b32 	%r286, 2;
	mov.b32 	%r287, 31;
	mov.b32 	%r288, -1;
	// begin inline asm
	shfl.sync.down.b32 %r269, %r654, %r286, %r287, %r288;
	// end inline asm
	// begin inline asm
	shfl.sync.down.b32 %r274, %r275, %r286, %r287, %r288;
	// end inline asm
	mov.b64 	{%r280, %r285}, %rd475;
	// begin inline asm
	shfl.sync.down.b32 %r279, %r280, %r286, %r287, %r288;
	// end inline asm
	// begin inline asm
	shfl.sync.down.b32 %r284, %r285, %r286, %r287, %r288;
	// end inline asm
	mov.b64 	%rd203, {%r279, %r284};
	setp.gt.s32 	%p108, %r248, 29;
	mov.u32 	%r655, %r654;
	mov.u64 	%rd476, %rd475;
	@%p108 bra 	$L__BB11_196;
	setp.lt.s32 	%p109, %r654, %r269;
	mov.u32 	%r655, %r269;
	mov.u64 	%rd476, %rd203;
	@%p109 bra 	$L__BB11_196;
	setp.lt.s32 	%p110, %r269, %r654;
	mov.u32 	%r655, %r654;
	mov.u64 	%rd476, %rd475;
	@%p110 bra 	$L__BB11_196;
	setp.lt.s64 	%p111, %rd475, %rd203;
	selp.b32 	%r655, %r654, %r269, %p111;
	min.s64 	%rd476, %rd475, %rd203;
$L__BB11_196:
	mov.b32 	%r306, 4;
	mov.b32 	%r307, 31;
	mov.b32 	%r308, -1;
	// begin inline asm
	shfl.sync.down.b32 %r289, %r655, %r306, %r307, %r308;
	// end inline asm
	// begin inline asm
	shfl.sync.down.b32 %r294, %r295, %r306, %r307, %r308;
	// end inline asm
	mov.b64 	{%r300, %r305}, %rd476;
	// begin inline asm
	shfl.sync.down.b32 %r299, %r300, %r306, %r307, %r308;
	// end inline asm
	// begin inline asm
	shfl.sync.down.b32 %r304, %r305, %r306, %r307, %r308;
	// end inline asm
	mov.b64 	%rd206, {%r299, %r304};
	setp.gt.s32 	%p112, %r248, 27;
	mov.u32 	%r656, %r655;
	mov.u64 	%rd477, %rd476;
	@%p112 bra 	$L__BB11_200;
	setp.lt.s32 	%p113, %r655, %r289;
	mov.u32 	%r656, %r289;
	mov.u64 	%rd477, %rd206;
	@%p113 bra 	$L__BB11_200;
	setp.lt.s32 	%p114, %r289, %r655;
	mov.u32 	%r656, %r655;
	mov.u64 	%rd477, %rd476;
	@%p114 bra 	$L__BB11_200;
	setp.lt.s64 	%p115, %rd476, %rd206;
	selp.b32 	%r656, %r655, %r289, %p115;
	min.s64 	%rd477, %rd476, %rd206;
$L__BB11_200:
	mov.b32 	%r326, 8;
	mov.b32 	%r327, 31;
	mov.b32 	%r328, -1;
	// begin inline asm
	shfl.sync.down.b32 %r309, %r656, %r326, %r327, %r328;
	// end inline asm
	// begin inline asm
	shfl.sync.down.b32 %r314, %r315, %r326, %r327, %r328;
	// end inline asm
	mov.b64 	{%r320, %r325}, %rd477;
	// begin inline asm
	shfl.sync.down.b32 %r319, %r320, %r326, %r327, %r328;
	// end inline asm
	// begin inline asm
	shfl.sync.down.b32 %r324, %r325, %r326, %r327, %r328;
	// end inline asm
	mov.b64 	%rd209, {%r319, %r324};
	setp.gt.s32 	%p116, %r248, 23;
	mov.u32 	%r657, %r656;
	mov.u64 	%rd478, %rd477;
	@%p116 bra 	$L__BB11_204;
	setp.lt.s32 	%p117, %r656, %r309;
	mov.u32 	%r657, %r309;
	mov.u64 	%rd478, %rd209;
	@%p117 bra 	$L__BB11_204;
	setp.lt.s32 	%p118, %r309, %r656;
	mov.u32 	%r657, %r656;
	mov.u64 	%rd478, %rd477;
	@%p118 bra 	$L__BB11_204;
	setp.lt.s64 	%p119, %rd477, %rd209;
	selp.b32 	%r657, %r656, %r309, %p119;
	min.s64 	%rd478, %rd477, %rd209;
$L__BB11_204:
	mov.b32 	%r346, 16;
	mov.b32 	%r347, 31;
	mov.b32 	%r348, -1;
	// begin inline asm
	shfl.sync.down.b32 %r329, %r657, %r346, %r347, %r348;
	// end inline asm
	// begin inline asm
	shfl.sync.down.b32 %r334, %r335, %r346, %r347, %r348;
	// end inline asm
	mov.b64 	{%r340, %r345}, %rd478;
	// begin inline asm
	shfl.sync.down.b32 %r339, %r340, %r346, %r347, %r348;
	// end inline asm
	// begin inline asm
	shfl.sync.down.b32 %r344, %r345, %r346, %r347, %r348;
	// end inline asm
	mov.b64 	%rd212, {%r339, %r344};
	setp.gt.s32 	%p120, %r248, 15;
	mov.u32 	%r665, %r657;
	mov.u64 	%rd486, %rd478;
	@%p120 bra 	$L__BB11_208;
	setp.lt.s32 	%p121, %r657, %r329;
	mov.u32 	%r665, %r329;
	mov.u64 	%rd486, %rd212;
	@%p121 bra 	$L__BB11_208;
	setp.lt.s32 	%p122, %r329, %r657;
	mov.u32 	%r665, %r657;
	mov.u64 	%rd486, %rd478;
	@%p122 bra 	$L__BB11_208;
	setp.lt.s64 	%p123, %rd478, %rd212;
	selp.b32 	%r665, %r657, %r329, %p123;
	min.s64 	%rd486, %rd478, %rd212;
$L__BB11_208:
	setp.ne.s32 	%p124, %r248, 0;
	@%p124 bra 	$L__BB11_210;
	shr.u32 	%r349, %r108, 1;
	and.b32  	%r350, %r349, 496;
	mov.u32 	%r351, _ZN6thrust24THRUST_300001_SM_1000_NS8cuda_cub4core6detail5shmemE;
	add.s32 	%r352, %r351, %r350;
	st.shared.u32 	[%r352+8], %r665;
	st.shared.u64 	[%r352+16], %rd486;
$L__BB11_210:
	bar.sync 	0;
	setp.ne.s32 	%p125, %r108, 0;
	@%p125 bra 	$L__BB11_232;
	ld.shared.u32 	%r218, [_ZN6thrust24THRUST_300001_SM_1000_NS8cuda_cub4core6detail5shmemE+24];
	ld.shared.u64 	%rd215, [_ZN6thrust24THRUST_300001_SM_1000_NS8cuda_cub4core6detail5shmemE+32];
	setp.lt.s32 	%p126, %r665, %r218;
	mov.u32 	%r659, %r218;
	mov.u64 	%rd480, %rd215;
	@%p126 bra 	$L__BB11_214;
	setp.lt.s32 	%p127, %r218, %r665;
	mov.u32 	%r659, %r665;
	mov.u64 	%rd480, %rd486;
	@%p127 bra 	$L__BB11_214;
	setp.lt.s64 	%p128, %rd486, %rd215;
	selp.b32 	%r659, %r665, %r218, %p128;
	min.s64 	%rd480, %rd486, %rd215;
$L__BB11_214:
	ld.shared.u32 	%r221, [_ZN6thrust24THRUST_300001_SM_1000_NS8cuda_cub4core6detail5shmemE+40];
	ld.shared.u64 	%rd218, [_ZN6thrust24THRUST_300001_SM_1000_NS8cuda_cub4core6detail5shmemE+48];
	setp.lt.s32 	%p129, %r659, %r221;
	mov.u32 	%r660, %r221;
	mov.u64 	%rd481, %rd218;
	@%p129 bra 	$L__BB11_217;
	setp.lt.s32 	%p130, %r221, %r659;
	mov.u32 	%r660, %r659;
	mov.u64 	%rd481, %rd480;
	@%p130 bra 	$L__BB11_217;
	setp.lt.s64 	%p131, %rd480, %rd218;
	selp.b32 	%r660, %r659, %r221, %p131;
	min.s64 	%rd481, %rd480, %rd218;
$L__BB11_217:
	ld.shared.u32 	%r224, [_ZN6thrust24THRUST_300001_SM_1000_NS8cuda_cub4core6detail5shmemE+56];
	ld.shared.u64 	%rd221, [_ZN6thrust24THRUST_300001_SM_1000_NS8cuda_cub4core6detail5shmemE+64];
	setp.lt.s32 	%p132, %r660, %r224;
	mov.u32 	%r661, %r224;
	mov.u64 	%rd482, %rd221;
	@%p132 bra 	$L__BB11_220;
	setp.lt.s32 	%p133, %r224, %r660;
	mov.u32 	%r661, %r660;
	mov.u64 	%rd482, %rd481;
	@%p133 bra 	$L__BB11_220;
	setp.lt.s64 	%p134, %rd481, %rd221;
	selp.b32 	%r661, %r660, %r224, %p134;
	min.s64 	%rd482, %rd481, %rd221;
$L__BB11_220:
	ld.shared.u32 	%r227, [_ZN6thrust24THRUST_300001_SM_1000_NS8cuda_cub4core6detail5shmemE+72];
	ld.shared.u64 	%rd224, [_ZN6thrust24THRUST_300001_SM_1000_NS8cuda_cub4core6detail5shmemE+80];
	setp.lt.s32 	%p135, %r661, %r227;
	mov.u32 	%r662, %r227;
	mov.u64 	%rd483, %rd224;
	@%p135 bra 	$L__BB11_223;
	setp.lt.s32 	%p136, %r227, %r661;
	mov.u32 	%r662, %r661;
	mov.u64 	%rd483, %rd482;
	@%p136 bra 	$L__BB11_223;
	setp.lt.s64 	%p137, %rd482, %rd224;
	selp.b32 	%r662, %r661, %r227, %p137;
	min.s64 	%rd483, %rd482, %rd224;
$L__BB11_223:
	ld.shared.u32 	%r230, [_ZN6thrust24THRUST_300001_SM_1000_NS8cuda_cub4core6detail5shmemE+88];
	ld.shared.u64 	%rd227, [_ZN6thrust24THRUST_300001_SM_1000_NS8cuda_cub4core6detail5shmemE+96];
	setp.lt.s32 	%p138, %r662, %r230;
	mov.u32 	%r663, %r230;
	mov.u64 	%rd484, %rd227;
	@%p138 bra 	$L__BB11_226;
	setp.lt.s32 	%p139, %r230, %r662;
	mov.u32 	%r663, %r662;
	mov.u64 	%rd484, %rd483;
	@%p139 bra 	$L__BB11_226;
	setp.lt.s64 	%p140, %rd483, %rd227;
	selp.b32 	%r663, %r662, %r230, %p140;
	min.s64 	%rd484, %rd483, %rd227;
$L__BB11_226:
	ld.shared.u32 	%r233, [_ZN6thrust24THRUST_300001_SM_1000_NS8cuda_cub4core6detail5shmemE+104];
	ld.shared.u64 	%rd230, [_ZN6thrust24THRUST_300001_SM_1000_NS8cuda_cub4core6detail5shmemE+112];
	setp.lt.s32 	%p141, %r663, %r233;
	mov.u32 	%r664, %r233;
	mov.u64 	%rd485, %rd230;
	@%p141 bra 	$L__BB11_229;
	setp.lt.s32 	%p142, %r233, %r663;
	mov.u32 	%r664, %r663;
	mov.u64 	%rd485, %rd484;
	@%p142 bra 	$L__BB11_229;
	setp.lt.s64 	%p143, %rd484, %rd230;
	selp.b32 	%r664, %r663, %r233, %p143;
	min.s64 	%rd485, %rd484, %rd230;
$L__BB11_229:
	ld.shared.u32 	%r236, [_ZN6thrust24THRUST_300001_SM_1000_NS8cuda_cub4core6detail5shmemE+120];
	ld.shared.u64 	%rd233, [_ZN6thrust24THRUST_300001_SM_1000_NS8cuda_cub4core6detail5shmemE+128];
	setp.lt.s32 	%p144, %r664, %r236;
	mov.u32 	%r665, %r236;
	mov.u64 	%rd486, %rd233;
	@%p144 bra 	$L__BB11_232;
	setp.lt.s32 	%p145, %r236, %r664;
	mov.u32 	%r665, %r664;
	mov.u64 	%rd486, %rd485;
	@%p145 bra 	$L__BB11_232;
	setp.lt.s64 	%p146, %rd485, %rd233;
	selp.b32 	%r665, %r664, %r236, %p146;
	min.s64 	%rd486, %rd485, %rd233;
$L__BB11_232:
	mov.u32 	%r578, %tid.x;
	setp.ne.s32 	%p263, %r578, 0;
	@%p263 bra 	$L__BB11_234;
	ld.param.u64 	%rd399, [_ZN6thrust24THRUST_300001_SM_1000_NS8cuda_cub4core6detail13_kernel_agentINS1_8__reduce11ReduceAgentIPN4cuda3std3__45tupleIJilEEESC_SB_lNS1_9__extrema9arg_max_fIilNS9_4lessIiEEEEEEJSC_SC_iSH_EEEvDpT0__param_1];
	cvta.to.global.u64 	%rd390, %rd399;
	st.global.u32 	[%rd390], %r665;
	st.global.u64 	[%rd390+8], %rd486;
$L__BB11_234:
	ret;

}
	// .globl	_ZN3cub18CUB_300001_SM_10006detail11EmptyKernelIvEEvv
.visible .entry _ZN3cub18CUB_300001_SM_10006detail11EmptyKernelIvEEvv()
{


	ret;

}


// ===== COMPILED SASS (sm_100) =====

	.target	sm_100

	.elftype	@"ET_EXEC"


//--------------------- .note.nv.tkinfo           --------------------------
	.section	.note.nv.tkinfo,"",@"SHT_NOTE"
	.sectionflags	@"SHF_NOTE_NV_TKINFO"
	.tkinfo
        /*0018*/ 	.word	0x00000002
        /*0030*/ 	.string	""
        /*0030*/ 	.string	"ptxas"
        /*0030*/ 	.string	"Cuda compilation tools, release 13.0, V13.0.88"
        /*0030*/ 	.string	"Build cuda_13.0.r13.0/compiler.36424714_0"
        /*0030*/ 	.string	"-arch sm_100 -m 64 "



//--------------------- .note.nv.cuinfo           --------------------------
	.section	.note.nv.cuinfo,"",@"SHT_NOTE"
	.sectionflags	@"SHF_NOTE_NV_CUINFO"
        /*0018*/ 	.short	0x0002
        /*001a*/ 	.short	0x0064
        /*001c*/ 	.short	0x0082
	.zero		2


//--------------------- .nv.info                  --------------------------
	.section	.nv.info,"",@"SHT_CUDA_INFO"
	.align	4


	//----- nvinfo : EIATTR_REGCOUNT
	.align		4
        /*0000*/ 	.byte	0x04, 0x2f
        /*0002*/ 	.short	(.L_54 - .L_53)
	.align		4
.L_53:
        /*0004*/ 	.word	index@(_Z17getSkAndRkMaxSizePiS_S_S_S_i)
        /*0008*/ 	.word	0x00000020


	//----- nvinfo : EIATTR_FRAME_SIZE
	.align		4
.L_54:
        /*000c*/ 	.byte	0x04, 0x11
        /*000e*/ 	.short	(.L_56 - .L_55)
	.align		4
.L_55:
        /*0010*/ 	.word	index@(_Z17getSkAndRkMaxSizePiS_S_S_S_i)
        /*0014*/ 	.word	0x00000000


	//----- nvinfo : EIATTR_REGCOUNT
	.align		4
.L_56:
        /*0018*/ 	.byte	0x04, 0x2f
        /*001a*/ 	.short	(.L_58 - .L_57)
	.align		4
.L_57:
        /*001c*/ 	.word	index@(_Z9computeSkPiS_iS_S_i)
        /*0020*/ 	.word	0x0000001a


	//----- nvinfo : EIATTR_FRAME_SIZE
	.align		4
.L_58:
        /*0024*/ 	.byte	0x04, 0x11
        /*0026*/ 	.short	(.L_60 - .L_59)
	.align		4
.L_59:
        /*0028*/ 	.word	index@(_Z9computeSkPiS_iS_S_i)
        /*002c*/ 	.word	0x00000000


	//----- nvinfo : EIATTR_REGCOUNT
	.align		4
.L_60:
        /*0030*/ 	.byte	0x04, 0x2f
        /*0032*/ 	.short	(.L_62 - .L_61)
	.align		4
.L_61:
        /*0034*/ 	.word	index@(_Z9computeRkPiS_S_iS_i)
        /*0038*/ 	.word	0x00000014


	//----- nvinfo : EIATTR_FRAME_SIZE
	.align		4
.L_62:
        /*003c*/ 	.byte	0x04, 0x11
        /*003e*/ 	.short	(.L_64 - .L_63)
	.align		4
.L_63:
        /*0040*/ 	.word	index@(_Z9computeRkPiS_S_iS_i)
        /*0044*/ 	.word	0x00000028


	//----- nvinfo : EIATTR_REGCOUNT
	.align		4
.L_64:
        /*0048*/ 	.byte	0x04, 0x2f
        /*004a*/ 	.short	(.L_66 - .L_65)
	.align		4
.L_65:
        /*004c*/ 	.word	index@(_Z7kernel1PdS_PiS0_S0_S0_S0_S0_S0_S0_S0_S_S_S_S_S_S_iii)
        /*0050*/ 	.word	0x0000003e


	//----- nvinfo : EIATTR_FRAME_SIZE
	.align		4
.L_66:
        /*0054*/ 	.byte	0x04, 0x11
        /*0056*/ 	.short	(.L_68 - .L_67)
	.align		4
.L_67:
        /*0058*/ 	.word	index@($__internal_1_$__cuda_sm20_dsqrt_rn_f64_mediumpath_v1)
        /*005c*/ 	.word	0x00000010


	//----- nvinfo : EIATTR_FRAME_SIZE
	.align		4
.L_68:
        /*0060*/ 	.byte	0x04, 0x11
        /*0062*/ 	.short	(.L_70 - .L_69)
	.align		4
.L_69:
        /*0064*/ 	.word	index@($__internal_0_$__cuda_sm20_div_rn_f64_full)
        /*0068*/ 	.word	0x00000010


	//----- nvinfo : EIATTR_FRAME_SIZE
	.align		4
.L_70:
        /*006c*/ 	.byte	0x04, 0x11
        /*006e*/ 	.short	(.L_72 - .L_71)
	.align		4
.L_71:
        /*0070*/ 	.word	index@(_Z7kernel1PdS_PiS0_S0_S0_S0_S0_S0_S0_S0_S_S_S_S_S_S_iii)
        /*0074*/ 	.word	0x00000010


	//----- nvinfo : EIATTR_REGCOUNT
	.align		4
.L_72:
        /*0078*/ 	.byte	0x04, 0x2f
        /*007a*/ 	.short	(.L_74 - .L_73)
	.align		4
.L_73:
        /*007c*/ 	.word	index@(_ZN6thrust24THRUST_300001_SM_1000_NS8cuda_cub4core6detail13_kernel_agentINS1_8__reduce11ReduceAgentINS0_12zip_iteratorIN4cuda3std3__45tupleIJNS0_10device_ptrIiEENS0_17counting_iteratorIlNS0_11use_defaultESF_SF_EEEEEEEPNSB_IJilEEESJ_iNS1_9__extrema9arg_max_fIilNSA_4lessIiEEEEEEJSI_SK_iSP_EEEvDpT0_)
        /*0080*/ 	.word	0x0000001c


	//----- nvinfo : EIATTR_FRAME_SIZE
	.align		4
.L_74:
        /*0084*/ 	.byte	0x04, 0x11
        /*0086*/ 	.short	(.L_76 - .L_75)
	.align		4
.L_75:
        /*0088*/ 	.word	index@(_ZN6thrust24THRUST_300001_SM_1000_NS8cuda_cub4core6detail13_kernel_agentINS1_8__reduce11ReduceAgentINS0_12zip_iteratorIN4cuda3std3__45tupleIJNS0_10device_ptrIiEENS0_17counting_iteratorIlNS0_11use_defaultESF_SF_EEEEEEEPNSB_IJilEEESJ_iNS1_9__extrema9arg_max_fIilNSA_4lessIiEEEEEEJSI_SK_iSP_EEEvDpT0_)
        /*008c*/ 	.word	0x00000000


	//----- nvinfo : EIATTR_REGCOUNT
	.align		4
.L_76:
        /*0090*/ 	.byte	0x04, 0x2f
        /*0092*/ 	.short	(.L_78 - .L_77)
	.align		4
.L_77:
        /*0094*/ 	.word	index@(_ZN6thrust24THRUST_300001_SM_1000_NS8cuda_cub4core6detail13_kernel_agentINS1_8__reduce11ReduceAgentINS0_12zip_iteratorIN4cuda3std3__45tupleIJNS0_10device_ptrIiEENS0_17counting_iteratorIlNS0_11use_defaultESF_SF_EEEEEEEPNSB_IJilEEESJ_iNS1_9__extrema9arg_max_fIilNSA_4lessIiEEEEEEJSI_SK_iN3cub18CUB_300001_SM_100013GridEvenShareIiEENSS_9GridQueueIjEESP_EEEvDpT0_)
        /*0098*/ 	.word	0x0000001d


	//----- nvinfo : EIATTR_FRAME_SIZE
	.align		4
.L_78:
        /*009c*/ 	.byte	0x04, 0x11
        /*009e*/ 	.short	(.L_80 - .L_79)
	.align		4
.L_79:
        /*00a0*/ 	.word	index@(_ZN6thrust24THRUST_300001_SM_1000_NS8cuda_cub4core6detail13_kernel_agentINS1_8__reduce11ReduceAgentINS0_12zip_iteratorIN4cuda3std3__45tupleIJNS0_10device_ptrIiEENS0_17counting_iteratorIlNS0_11use_defaultESF_SF_EEEEEEEPNSB_IJilEEESJ_iNS1_9__extrema9arg_max_fIilNSA_4lessIiEEEEEEJSI_SK_iN3cub18CUB_300001_SM_100013GridEvenShareIiEENSS_9GridQueueIjEESP_EEEvDpT0_)
        /*00a4*/ 	.word	0x00000000


	//----- nvinfo : EIATTR_REGCOUNT
	.align		4
.L_80:
        /*00a8*/ 	.byte	0x04, 0x2f
        /*00aa*/ 	.short	(.L_82 - .L_81)
	.align		4
.L_81:
        /*00ac*/ 	.word	index@(_ZN6thrust24THRUST_300001_SM_1000_NS8cuda_cub4core6detail13_kernel_agentINS1_8__reduce10DrainAgentIiEEJN3cub18CUB_300001_SM_10009GridQueueIjEEiEEEvDpT0_)
        /*00b0*/ 	.word	0x00000008


	//----- nvinfo : EIATTR_FRAME_SIZE
	.align		4
.L_82:
        /*00b4*/ 	.byte	0x04, 0x11
        /*00b6*/ 	.short	(.L_84 - .L_83)
	.align		4
.L_83:
        /*00b8*/ 	.word	index@(_ZN6thrust24THRUST_300001_SM_1000_NS8cuda_cub4core6detail13_kernel_agentINS1_8__reduce10DrainAgentIiEEJN3cub18CUB_300001_SM_10009GridQueueIjEEiEEEvDpT0_)
        /*00bc*/ 	.word	0x00000000


	//----- nvinfo : EIATTR_REGCOUNT
	.align		4
.L_84:
        /*00c0*/ 	.byte	0x04, 0x2f
        /*00c2*/ 	.short	(.L_86 - .L_85)
	.align		4
.L_85:
        /*00c4*/ 	.word	index@(_ZN6thrust24THRUST_300001_SM_1000_NS8cuda_cub4core6detail13_kernel_agentINS1_8__reduce11ReduceAgentIPN4cuda3std3__45tupleIJilEEESC_SB_iNS1_9__extrema9arg_max_fIilNS9_4lessIiEEEEEEJSC_SC_iSH_EEEvDpT0_)
        /*00c8*/ 	.word	0x00000020


	//----- nvinfo : EIATTR_FRAME_SIZE
	.align		4
.L_86:
        /*00cc*/ 	.byte	0x04, 0x11
        /*00ce*/ 	.short	(.L_88 - .L_87)
	.align		4
.L_87:
        /*00d0*/ 	.word	index@(_ZN6thrust24THRUST_300001_SM_1000_NS8cuda_cub4core6detail13_kernel_agentINS1_8__reduce11ReduceAgentIPN4cuda3std3__45tupleIJilEEESC_SB_iNS1_9__extrema9arg_max_fIilNS9_4lessIiEEEEEEJSC_SC_iSH_EEEvDpT0_)
        /*00d4*/ 	.word	0x00000000


	//----- nvinfo : EIATTR_REGCOUNT
	.align		4
.L_88:
        /*00d8*/ 	.byte	0x04, 0x2f
        /*00da*/ 	.short	(.L_90 - .L_89)
	.align		4
.L_89:
        /*00dc*/ 	.word	index@(_ZN6thrust24THRUST_300001_SM_1000_NS8cuda_cub4core6detail13_kernel_agentINS1_8__reduce11ReduceAgentINS0_12zip_iteratorIN4cuda3std3__45tupleIJNS0_10device_ptrIiEENS0_17counting_iteratorIlNS0_11use_defaultESF_SF_EEEEEEEPNSB_IJilEEESJ_lNS1_9__extrema9arg_max_fIilNSA_4lessIiEEEEEEJSI_SK_lSP_EEEvDpT0_)
        /*00e0*/ 	.word	0x0000001c


	//----- nvinfo : EIATTR_FRAME_SIZE
	.align		4
.L_90:
        /*00e4*/ 	.byte	0x04, 0x11
        /*00e6*/ 	.short	(.L_92 - .L_91)
	.align		4
.L_91:
        /*00e8*/ 	.word	index@(_ZN6thrust24THRUST_300001_SM_1000_NS8cuda_cub4core6detail13_kernel_agentINS1_8__reduce11ReduceAgentINS0_12zip_iteratorIN4cuda3std3__45tupleIJNS0_10device_ptrIiEENS0_17counting_iteratorIlNS0_11use_defaultESF_SF_EEEEEEEPNSB_IJilEEESJ_lNS1_9__extrema9arg_max_fIilNSA_4lessIiEEEEEEJSI_SK_lSP_EEEvDpT0_)
        /*00ec*/ 	.word	0x00000000


	//----- nvinfo : EIATTR_REGCOUNT
	.align		4
.L_92:
        /*00f0*/ 	.byte	0x04, 0x2f
        /*00f2*/ 	.short	(.L_94 - .L_93)
	.align		4
.L_93:
        /*00f4*/ 	.word	index@(_ZN6thrust24THRUST_300001_SM_1000_NS8cuda_cub4core6detail13_kernel_agentINS1_8__reduce11ReduceAgentINS0_12zip_iteratorIN4cuda3std3__45tupleIJNS0_10device_ptrIiEENS0_17counting_iteratorIlNS0_11use_defaultESF_SF_EEEEEEEPNSB_IJilEEESJ_lNS1_9__extrema9arg_max_fIilNSA_4lessIiEEEEEEJSI_SK_lN3cub18CUB_300001_SM_100013GridEvenShareIlEENSS_9GridQueueIyEESP_EEEvDpT0_)
        /*00f8*/ 	.word	0x0000001e


	//----- nvinfo : EIATTR_FRAME_SIZE
	.align		4
.L_94:
        /*00fc*/ 	.byte	0x04, 0x11
        /*00fe*/ 	.short	(.L_96 - .L_95)
	.align		4
.L_95:
        /*0100*/ 	.word	index@(_ZN6thrust24THRUST_300001_SM_1000_NS8cuda_cub4core6detail13_kernel_agentINS1_8__reduce11ReduceAgentINS0_12zip_iteratorIN4cuda3std3__45tupleIJNS0_10device_ptrIiEENS0_17counting_iteratorIlNS0_11use_defaultESF_SF_EEEEEEEPNSB_IJilEEESJ_lNS1_9__extrema9arg_max_fIilNSA_4lessIiEEEEEEJSI_SK_lN3cub18CUB_300001_SM_100013GridEvenShareIlEENSS_9GridQueueIyEESP_EEEvDpT0_)
        /*0104*/ 	.word	0x00000000


	//----- nvinfo : EIATTR_REGCOUNT
	.align		4
.L_96:
        /*0108*/ 	.byte	0x04, 0x2f
        /*010a*/ 	.short	(.L_98 - .L_97)
	.align		4
.L_97:
        /*010c*/ 	.word	index@(_ZN6thrust24THRUST_300001_SM_1000_NS8cuda_cub4core6detail13_kernel_agentINS1_8__reduce10DrainAgentIlEEJN3cub18CUB_300001_SM_10009GridQueueIyEElEEEvDpT0_)
        /*0110*/ 	.word	0x00000008


	//----- nvinfo : EIATTR_FRAME_SIZE
	.align		4
.L_98:
        /*0114*/ 	.byte	0x04, 0x11
        /*0116*/ 	.short	(.L_100 - .L_99)
	.align		4
.L_99:
        /*0118*/ 	.word	index@(_ZN6thrust24THRUST_300001_SM_1000_NS8cuda_cub4core6detail13_kernel_agentINS1_8__reduce10DrainAgentIlEEJN3cub18CUB_300001_SM_10009GridQueueIyEElEEEvDpT0_)
        /*011c*/ 	.word	0x00000000


	//----- nvinfo : EIATTR_REGCOUNT
	.align		4
.L_100:
        /*0120*/ 	.byte	0x04, 0x2f
        /*0122*/ 	.short	(.L_102 - .L_101)
	.align		4
.L_101:
        /*0124*/ 	.word	index@(_ZN6thrust24THRUST_300001_SM_1000_NS8cuda_cub4core6detail13_kernel_agentINS1_8__reduce11ReduceAgentIPN4cuda3std3__45tupleIJilEEESC_SB_lNS1_9__extrema9arg_max_fIilNS9_4lessIiEEEEEEJSC_SC_iSH_EEEvDpT0_)
        /*0128*/ 	.word	0x00000020


	//----- nvinfo : EIATTR_FRAME_SIZE
	.align		4
.L_102:
        /*012c*/ 	.byte	0x04, 0x11
        /*012e*/ 	.short	(.L_104 - .L_103)
	.align		4
.L_103:
        /*0130*/ 	.word	index@(_ZN6thrust24THRUST_300001_SM_1000_NS8cuda_cub4core6detail13_kernel_agentINS1_8__reduce11ReduceAgentIPN4cuda3std3__45tupleIJilEEESC_SB_lNS1_9__extrema9arg_max_fIilNS9_4lessIiEEEEEEJSC_SC_iSH_EEEvDpT0_)
        /*0134*/ 	.word	0x00000000


	//----- nvinfo : EIATTR_REGCOUNT
	.align		4
.L_104:
        /*0138*/ 	.byte	0x04, 0x2f
        /*013a*/ 	.short	(.L_106 - .L_105)
	.align		4
.L_105:
        /*013c*/ 	.word	index@(_ZN3cub18CUB_300001_SM_10006detail11EmptyKernelIvEEvv)
        /*0140*/ 	.word	0x00000004


	//----- nvinfo : EIATTR_FRAME_SIZE
	.align		4
.L_106:
        /*0144*/ 	.byte	0x04, 0x11
        /*0146*/ 	.short	(.L_108 - .L_107)
	.align		4
.L_107:
        /*0148*/ 	.word	index@(_ZN3cub18CUB_300001_SM_10006detail11EmptyKernelIvEEvv)
        /*014c*/ 	.word	0x00000000


	//----- nvinfo : EIATTR_MIN_STACK_SIZE
	.align		4
.L_108:
        /*0150*/ 	.byte	0x04, 0x12
        /*0152*/ 	.short	(.L_110 - .L_109)
	.align		4
.L_109:
        /*0154*/ 	.word	index@(_ZN3cub18CUB_300001_SM_10006detail11EmptyKernelIvEEvv)
        /*0158*/ 	.word	0x00000000


	//----- nvinfo : EIATTR_MIN_STACK_SIZE
	.align		4
.L_110:
        /*015c*/ 	.byte	0x04, 0x12
        /*015e*/ 	.short	(.L_112 - .L_111)
	.align		4
.L_111:
        /*0160*/ 	.word	index@(_ZN6thrust24THRUST_300001_SM_1000_NS8cuda_cub4core6detail13_kernel_agentINS1_8__reduce11ReduceAgentIPN4cuda3std3__45tupleIJilEEESC_SB_lNS1_9__extrema9arg_max_fIilNS9_4lessIiEEEEEEJSC_SC_iSH_EEEvDpT0_)
        /*0164*/ 	.word	0x00000000


	//----- nvinfo : EIATTR_MIN_STACK_SIZE
	.align		4
.L_112:
        /*0168*/ 	.byte	0x04, 0x12
        /*016a*/ 	.short	(.L_114 - .L_113)
	.align		4
.L_113:
        /*016c*/ 	.word	index@(_ZN6thrust24THRUST_300001_SM_1000_NS8cuda_cub4core6detail13_kernel_agentINS1_8__reduce10DrainAgentIlEEJN3cub18CUB_300001_SM_10009GridQueueIyEElEEEvDpT0_)
        /*0170*/ 	.word	0x00000000


	//----- nvinfo : EIATTR_MIN_STACK_SIZE
	.align		4
.L_114:
        /*0174*/ 	.byte	0x04, 0x12
        /*0176*/ 	.short	(.L_116 - .L_115)
	.align		4
.L_115:
        /*0178*/ 	.word	index@(_ZN6thrust24THRUST_300001_SM_1000_NS8cuda_cub4core6detail13_kernel_agentINS1_8__reduce11ReduceAgentINS0_12zip_iteratorIN4cuda3std3__45tupleIJNS0_10device_ptrIiEENS0_17counting_iteratorIlNS0_11use_defaultESF_SF_EEEEEEEPNSB_IJilEEESJ_lNS1_9__extrema9arg_max_fIilNSA_4lessIiEEEEEEJSI_SK_lN3cub18CUB_300001_SM_100013GridEvenShareIlEENSS_9GridQueueIyEESP_EEEvDpT0_)
        /*017c*/ 	.word	0x00000000


	//----- nvinfo : EIATTR_MIN_STACK_SIZE
	.align		4
.L_116:
        /*0180*/ 	.byte	0x04, 0x12
        /*0182*/ 	.short	(.L_118 - .L_117)
	.align		4
.L_117:
        /*0184*/ 	.word	index@(_ZN6thrust24THRUST_300001_SM_1000_NS8cuda_cub4core6detail13_kernel_agentINS1_8__reduce11ReduceAgentINS0_12zip_iteratorIN4cuda3std3__45tupleIJNS0_10device_ptrIiEENS0_17counting_iteratorIlNS0_11use_defaultESF_SF_EEEEEEEPNSB_IJilEEESJ_lNS1_9__extrema9arg_max_fIilNSA_4lessIiEEEEEEJSI_SK_lSP_EEEvDpT0_)
        /*0188*/ 	.word	0x00000000


	//----- nvinfo : EIATTR_MIN_STACK_SIZE
	.align		4
.L_118:
        /*018c*/ 	.byte	0x04, 0x12
        /*018e*/ 	.short	(.L_120 - .L_119)
	.align		4
.L_119:
        /*0190*/ 	.word	index@(_ZN6thrust24THRUST_300001_SM_1000_NS8cuda_cub4core6detail13_kernel_agentINS1_8__reduce11ReduceAgentIPN4cuda3std3__45tupleIJilEEESC_SB_iNS1_9__extrema9arg_max_fIilNS9_4lessIiEEEEEEJSC_SC_iSH_EEEvDpT0_)
        /*0194*/ 	.word	0x00000000


	//----- nvinfo : EIATTR_MIN_STACK_SIZE
	.align		4
.L_120:
        /*0198*/ 	.byte	0x04, 0x12
        /*019a*/ 	.short	(.L_122 - .L_121)
	.align		4
.L_121:
        /*019c*/ 	.word	index@(_ZN6thrust24THRUST_300001_SM_1000_NS8cuda_cub4core6detail13_kernel_agentINS1_8__reduce10DrainAgentIiEEJN3cub18CUB_300001_SM_10009GridQueueIjEEiEEEvDpT0_)
        /*01a0*/ 	.word	0x00000000


	//----- nvinfo : EIATTR_MIN_STACK_SIZE
	.align		4
.L_122:
        /*01a4*/ 	.byte	0x04, 0x12
        /*01a6*/ 	.short	(.L_124 - .L_123)
	.align		4
.L_123:
        /*01a8*/ 	.word	index@(_ZN6thrust24THRUST_300001_SM_1000_NS8cuda_cub4core6detail13_kernel_agentINS1_8__reduce11ReduceAgentINS0_12zip_iteratorIN4cuda3std3__45tupleIJNS0_10device_ptrIiEENS0_17counting_iteratorIlNS0_11use_defaultESF_SF_EEEEEEEPNSB_IJilEEESJ_iNS1_9__extrema9arg_max_fIilNSA_4lessIiEEEEEEJSI_SK_iN3cub18CUB_300001_SM_100013GridEvenShareIiEENSS_9GridQueueIjEESP_EEEvDpT0_)
        /*01ac*/ 	.word	0x00000000


	//----- nvinfo : EIATTR_MIN_STACK_SIZE
	.align		4
.L_124:
        /*01b0*/ 	.byte	0x04, 0x12
        /*01b2*/ 	.short	(.L_126 - .L_125)
	.align		4
.L_125:
        /*01b4*/ 	.word	index@(_ZN6thrust24THRUST_300001_SM_1000_NS8cuda_cub4core6detail13_kernel_agentINS1_8__reduce11ReduceAgentINS0_12zip_iteratorIN4cuda3std3__45tupleIJNS0_10device_ptrIiEENS0_17counting_iteratorIlNS0_11use_defaultESF_SF_EEEEEEEPNSB_IJilEEESJ_iNS1_9__extrema9arg_max_fIilNSA_4lessIiEEEEEEJSI_SK_iSP_EEEvDpT0_)
        /*01b8*/ 	.word	0x00000000


	//----- nvinfo : EIATTR_MIN_STACK_SIZE
	.align		4
.L_126:
        /*01bc*/ 	.byte	0x04, 0x12
        /*01be*/ 	.short	(.L_128 - .L_127)
	.align		4
.L_127:
        /*01c0*/ 	.word	index@(_Z7kernel1PdS_PiS0_S0_S0_S0_S0_S0_S0_S0_S_S_S_S_S_S_iii)
        /*01c4*/ 	.word	0x00000010


	//----- nvinfo : EIATTR_MIN_STACK_SIZE
	.align		4
.L_128:
        /*01c8*/ 	.byte	0x04, 0x12
        /*01ca*/ 	.short	(.L_130 - .L_129)
	.align		4
.L_129:
        /*01cc*/ 	.word	index@(_Z9computeRkPiS_S_iS_i)
        /*01d0*/ 	.word	0x00000028


	//----- nvinfo : EIATTR_MIN_STACK_SIZE
	.align		4
.L_130:
        /*01d4*/ 	.byte	0x04, 0x12
        /*01d6*/ 	.short	(.L_132 - .L_131)
	.align		4
.L_131:
        /*01d8*/ 	.word	index@(_Z9computeSkPiS_iS_S_i)
        /*01dc*/ 	.word	0x00000000


	//----- nvinfo : EIATTR_MIN_STACK_SIZE
	.align		4
.L_132:
        /*01e0*/ 	.byte	0x04, 0x12
        /*01e2*/ 	.short	(.L_134 - .L_133)
	.align		4
.L_133:
        /*01e4*/ 	.word	index@(_Z17getSkAndRkMaxSizePiS_S_S_S_i)
        /*01e8*/ 	.word	0x00000000
.L_134:


//--------------------- .nv.compat                --------------------------
	.section	.nv.compat,"",@"SHT_CUDA_COMPAT_INFO"
	.align	4
        /*0000*/ 	.byte	0x02, 0x09, 0x00, 0x00, 0x02, 0x02, 0x01, 0x00, 0x02, 0x05, 0x05, 0x00, 0x03, 0x07, 0x01, 0x01
        /*0010*/ 	.byte	0x02, 0x03, 0x00, 0x00, 0x02, 0x06, 0x01, 0x00, 0x04, 0x0b, 0x08, 0x00, 0x01, 0x00, 0x00, 0x00
        /*0020*/ 	.byte	0x00, 0x00, 0x00, 0x00


//--------------------- .nv.info._ZN3cub18CUB_300001_SM_10006detail11EmptyKernelIvEEvv --------------------------
	.section	.nv.info._ZN3cub18CUB_300001_SM_10006detail11EmptyKernelIvEEvv,"",@"SHT_CUDA_INFO"
	.sectionflags	@""
	.align	4


	//----- nvinfo : EIATTR_CUDA_API_VERSION
	.align		4
        /*0000*/ 	.byte	0x04, 0x37
        /*0002*/ 	.short	(.L_136 - .L_135)
.L_135:
        /*0004*/ 	.word	0x00000082


	//----- nvinfo : EIATTR_SPARSE_MMA_MASK
	.align		4
.L_136:
        /*0008*/ 	.byte	0x03, 0x50
        /*000a*/ 	.short	0x0000


	//----- nvinfo : EIATTR_MAXREG_COUNT
	.align		4
        /*000c*/ 	.byte	0x03, 0x1b
        /*000e*/ 	.short	0x00ff


	//----- nvinfo : EIATTR_MERCURY_ISA_VERSION
	.align		4
        /*0010*/ 	.byte	0x03, 0x5f
        /*0012*/ 	.short	0x0101


	//----- nvinfo : EIATTR_VRC_CTA_INIT_COUNT
	.align		4
        /*0014*/ 	.byte	0x02, 0x4a
	.zero		1
	.zero		1


	//----- nvinfo : EIATTR_EXIT_INSTR_OFFSETS
	.align		4
        /*0018*/ 	.byte	0x04, 0x1c
        /*001a*/ 	.short	(.L_138 - .L_137)


	//   ....[0]....
.L_137:
        /*001c*/ 	.word	0x00000010


	//----- nvinfo : EIATTR_SW_WAR
	.align		4
.L_138:
        /*0020*/ 	.byte	0x04, 0x36
        /*0022*/ 	.short	(.L_140 - .L_139)
.L_139:
        /*0024*/ 	.word	0x00000008
.L_140:


//--------------------- .nv.info._ZN6thrust24THRUST_300001_SM_1000_NS8cuda_cub4core6detail13_kernel_agentINS1_8__reduce11ReduceAgentIPN4cuda3std3__45tupleIJilEEESC_SB_lNS1_9__extrema9arg_max_fIilNS9_4lessIiEEEEEEJSC_SC_iSH_EEEvDpT0_ --------------------------
	.section	.nv.info._ZN6thrust24THRUST_300001_SM_1000_NS8cuda_cub4core6detail13_kernel_agentINS1_8__reduce11ReduceAgentIPN4cuda3std3__45tupleIJilEEESC_SB_lNS1_9__extrema9arg_max_fIilNS9_4lessIiEEEEEEJSC_SC_iSH_EEEvDpT0_,"",@"SHT_CUDA_INFO"
	.sectionflags	@""
	.align	4


	//----- nvinfo : EIATTR_CUDA_API_VERSION
	.align		4
        /*0000*/ 	.byte	0x04, 0x37
        /*0002*/ 	.short	(.L_142 - .L_141)
.L_141:
        /*0004*/ 	.word	0x00000082


	//----- nvinfo : EIATTR_KPARAM_INFO
	.align		4
.L_142:
        /*0008*/ 	.byte	0x04, 0x17
        /*000a*/ 	.short	(.L_144 - .L_143)
.L_143:
        /*000c*/ 	.word	0x00000000
        /*0010*/ 	.short	0x0003
        /*0012*/ 	.short	0x0014
        /*0014*/ 	.byte	0x00, 0xf0, 0x05, 0x00


	//----- nvinfo : EIATTR_KPARAM_INFO
	.align		4
.L_144:
        /*0018*/ 	.byte	0x04, 0x17
        /*001a*/ 	.short	(.L_146 - .L_145)
.L_145:
        /*001c*/ 	.word	0x00000000
        /*0020*/ 	.short	0x0002
        /*0022*/ 	.short	0x0010
        /*0024*/ 	.byte	0x00, 0xf0, 0x11, 0x00


	//----- nvinfo : EIATTR_KPARAM_INFO
	.align		4
.L_146:
        /*0028*/ 	.byte	0x04, 0x17
        /*002a*/ 	.short	(.L_148 - .L_147)
.L_147:
        /*002c*/ 	.word	0x00000000
        /*0030*/ 	.short	0x0001
        /*0032*/ 	.short	0x0008
        /*0034*/ 	.byte	0x00, 0xf5, 0x21, 0x00


	//----- nvinfo : EIATTR_KPARAM_INFO
	.align		4
.L_148:
        /*0038*/ 	.byte	0x04, 0x17
        /*003a*/ 	.short	(.L_150 - .L_149)
.L_149:
        /*003c*/ 	.word	0x00000000
        /*0040*/ 	.short	0x0000
        /*0042*/ 	.short	0x0000
        /*0044*/ 	.byte	0x00, 0xf5, 0x21, 0x00


	//----- nvinfo : EIATTR_SPARSE_MMA_MASK
	.align		4
.L_150:
        /*0048*/ 	.byte	0x03, 0x50
        /*004a*/ 	.short	0x0000


	//----- nvinfo : EIATTR_MAXREG_COUNT
	.align		4
        /*004c*/ 	.byte	0x03, 0x1b
        /*004e*/ 	.short	0x00ff


	//----- nvinfo : EIATTR_NUM_BARRIERS
	.align		4
        /*0050*/ 	.byte	0x02, 0x4c
        /*0052*/ 	.byte	0x01
	.zero		1


	//----- nvinfo : EIATTR_MERCURY_ISA_VERSION
	.align		4
        /*0054*/ 	.byte	0x03, 0x5f
        /*0056*/ 	.short	0x0101


	//----- nvinfo : EIATTR_COOP_GROUP_MASK_REGIDS
	.align		4
        /*0058*/ 	.byte	0x04, 0x29
        /*005a*/ 	.short	(.L_152 - .L_151)


	//   ....[0]....
.L_151:
        /*005c*/ 	.word	0xffffffff


	//   ....[1]....
        /*0060*/ 	.word	0xffffffff


	//   ....[2]....
        /*0064*/ 	.word	0xffffffff


	//   ....[3]....
        /*0068*/ 	.word	0xffffffff


	//   ....[4]....
        /*006c*/ 	.word	0xffffffff


	//   ....[5]....
        /*0070*/ 	.word	0xffffffff


	//   ....[6]....
        /*0074*/ 	.word	0xffffffff


	//   ....[7]....
        /*0078*/ 	.word	0xffffffff


	//   ....[8]....
        /*007c*/ 	.word	0xffffffff


	//   ....[9]....
        /*0080*/ 	.word	0xffffffff


	//   ....[10]....
        /*0084*/ 	.word	0xffffffff


	//   ....[11]....
        /*0088*/ 	.word	0xffffffff


	//   ....[12]....
        /*008c*/ 	.word	0xffffffff


	//   ....[13]....
        /*0090*/ 	.word	0xffffffff


	//   ....[14]....
        /*0094*/ 	.word	0xffffffff


	//   ....[15]....
        /*0098*/ 	.word	0xffffffff


	//   ....[16]....
        /*009c*/ 	.word	0xffffffff


	//   ....[17]....
        /*00a0*/ 	.word	0xffffffff


	//   ....[18]....
        /*00a4*/ 	.word	0xffffffff


	//   ....[19]....
        /*00a8*/ 	.word	0xffffffff


	//   ....[20]....
        /*00ac*/ 	.word	0xffffffff


	//   ....[21]....
        /*00b0*/ 	.word	0xffffffff


	//   ....[22]....
        /*00b4*/ 	.word	0xffffffff


	//   ....[23]....
        /*00b8*/ 	.word	0xffffffff


	//   ....[24]....
        /*00bc*/ 	.word	0xffffffff


	//   ....[25]....
        /*00c0*/ 	.word	0xffffffff


	//   ....[26]....
        /*00c4*/ 	.word	0xffffffff


	//   ....[27]....
        /*00c8*/ 	.word	0xffffffff


	//   ....[28]....
        /*00cc*/ 	.word	0xffffffff


	//   ....[29]....
        /*00d0*/ 	.word	0xffffffff


	//   ....[30]....
        /*00d4*/ 	.word	0xffffffff


	//   ....[31]....
        /*00d8*/ 	.word	0xffffffff


	//   ....[32]....
        /*00dc*/ 	.word	0xffffffff


	//   ....[33]....
        /*00e0*/ 	.word	0xffffffff


	//   ....[34]....
        /*00e4*/ 	.word	0xffffffff


	//   ....[35]....
        /*00e8*/ 	.word	0xffffffff


	//   ....[36]....
        /*00ec*/ 	.word	0xffffffff


	//   ....[37]....
        /*00f0*/ 	.word	0xffffffff


	//   ....[38]....
        /*00f4*/ 	.word	0xffffffff


	//   ....[39]....
        /*00f8*/ 	.word	0xffffffff


	//   ....[40]....
        /*00fc*/ 	.word	0xffffffff


	//   ....[41]....
        /*0100*/ 	.word	0xffffffff


	//   ....[42]....
        /*0104*/ 	.word	0xffffffff


	//   ....[43]....
        /*0108*/ 	.word	0xffffffff


	//   ....[44]....
        /*010c*/ 	.word	0xffffffff


	//----- nvinfo : EIATTR_COOP_GROUP_INSTR_OFFSETS
	.align		4
.L_152:
        /*0110*/ 	.byte	0x04, 0x28
        /*0112*/ 	.short	(.L_154 - .L_153)


	//   ....[0]....
.L_153:
        /*0114*/ 	.word	0x00000a60


	//   ....[1]....
        /*0118*/ 	.word	0x00000a90


	//   ....[2]....
        /*011c*/ 	.word	0x00000aa0


	//   ....[3]....
        /*0120*/ 	.word	0x00000c00


	//   ....[4]....
        /*0124*/ 	.word	0x00000c40


	//   ....[5]....
        /*0128*/ 	.word	0x00000c80


	//   ....[6]....
        /*012c*/ 	.word	0x00000dc0


	//   ....[7]....
        /*0130*/ 	.word	0x00000df0


	//   ....[8]....
        /*0134*/ 	.word	0x00000e20


	//   ....[9]....
        /*0138*/ 	.word	0x00000f50


	//   ....[10]....
        /*013c*/ 	.word	0x00000f80


	//   ....[11]....
        /*0140*/ 	.word	0x00000fb0


	//   ....[12]....
        /*0144*/ 	.word	0x000010e0


	//   ....[13]....
        /*0148*/ 	.word	0x00001110


	//   ....[14]....
        /*014c*/ 	.word	0x00001140


	//   ....[15]....
        /*0150*/ 	.word	0x00001d00


	//   ....[16]....
        /*0154*/ 	.word	0x00001d10


	//   ....[17]....
        /*0158*/ 	.word	0x00001d20


	//   ....[18]....
        /*015c*/ 	.word	0x00001ef0


	//   ....[19]....
        /*0160*/ 	.word	0x00001f30


	//   ....[20]....
        /*0164*/ 	.word	0x00001f60


	//   ....[21]....
        /*0168*/ 	.word	0x00002090


	//   ....[22]....
        /*016c*/ 	.word	0x000020c0


	//   ....[23]....
        /*0170*/ 	.word	0x000020f0


	//   ....[24]....
        /*0174*/ 	.word	0x00002220


	//   ....[25]....
        /*0178*/ 	.word	0x00002250


	//   ....[26]....
        /*017c*/ 	.word	0x00002280


	//   ....[27]....
        /*0180*/ 	.word	0x000023b0


	//   ....[28]....
        /*0184*/ 	.word	0x000023e0


	//   ....[29]....
        /*0188*/ 	.word	0x00002410


	//   ....[30]....
        /*018c*/ 	.word	0x00004a60


	//   ....[31]....
        /*0190*/ 	.word	0x00004a80


	//   ....[32]....
        /*0194*/ 	.word	0x00004a90


	//   ....[33]....
        /*0198*/ 	.word	0x00004c30


	//   ....[34]....
        /*019c*/ 	.word	0x00004c60


	//   ....[35]....
        /*01a0*/ 	.word	0x00004c90


	//   ....[36]....
        /*01a4*/ 	.word	0x00004dc0


	//   ....[37]....
        /*01a8*/ 	.word	0x00004df0


	//   ....[38]....
        /*01ac*/ 	.word	0x00004e20


	//   ....[39]....
        /*01b0*/ 	.word	0x00004f50


	//   ....[40]....
        /*01b4*/ 	.word	0x00004f80


	//   ....[41]....
        /*01b8*/ 	.word	0x00004fb0


	//   ....[42]....
        /*01bc*/ 	.word	0x000050e0


	//   ....[43]....
        /*01c0*/ 	.word	0x00005110


	//   ....[44]....
        /*01c4*/ 	.word	0x00005140


	//----- nvinfo : EIATTR_VRC_CTA_INIT_COUNT
	.align		4
.L_154:
        /*01c8*/ 	.byte	0x02, 0x4a
	.zero		1
	.zero		1


	//----- nvinfo : EIATTR_EXIT_INSTR_OFFSETS
	.align		4
        /*01cc*/ 	.byte	0x04, 0x1c
        /*01ce*/ 	.short	(.L_156 - .L_155)


	//   ....[0]....
.L_155:
        /*01d0*/ 	.word	0x00000030


	//   ....[1]....
        /*01d4*/ 	.word	0x00005c50


	//   ....[2]....
        /*01d8*/ 	.word	0x00005cc0


	//----- nvinfo : EIATTR_MAX_THREADS
	.align		4
.L_156:
        /*01dc*/ 	.byte	0x04, 0x05
        /*01de*/ 	.short	(.L_158 - .L_157)
.L_157:
        /*01e0*/ 	.word	0x00000100
        /*01e4*/ 	.word	0x00000001
        /*01e8*/ 	.word	0x00000001


	//----- nvinfo : EIATTR_CRS_STACK_SIZE
	.align		4
.L_158:
        /*01ec*/ 	.byte	0x04, 0x1e
        /*01ee*/ 	.short	(.L_160 - .L_159)
.L_159:
        /*01f0*/ 	.word	0x00000000


	//----- nvinfo : EIATTR_CBANK_PARAM_SIZE
	.align		4
.L_160:
        /*01f4*/ 	.byte	0x03, 0x19
        /*01f6*/ 	.short	0x0015


	//----- nvinfo : EIATTR_PARAM_CBANK
	.align		4
        /*01f8*/ 	.byte	0x04, 0x0a
        /*01fa*/ 	.short	(.L_162 - .L_161)
	.align		4
.L_161:
        /*01fc*/ 	.word	index@(.nv.constant0._ZN6thrust24THRUST_300001_SM_1000_NS8cuda_cub4core6detail13_kernel_agentINS1_8__reduce11ReduceAgentIPN4cuda3std3__45tupleIJilEEESC_SB_lNS1_9__extrema9arg_max_fIilNS9_4lessIiEEEEEEJSC_SC_iSH_EEEvDpT0_)
        /*0200*/ 	.short	0x0380
        /*0202*/ 	.short	0x0015


	//----- nvinfo : EIATTR_SW_WAR
	.align		4
.L_162:
        /*0204*/ 	.byte	0x04, 0x36
        /*0206*/ 	.short	(.L_164 - .L_163)
.L_163:
        /*0208*/ 	.word	0x00000008
.L_164:


//--------------------- .nv.info._ZN6thrust24THRUST_300001_SM_1000_NS8cuda_cub4core6detail13_kernel_agentINS1_8__reduce10DrainAgentIlEEJN3cub18CUB_300001_SM_10009GridQueueIyEElEEEvDpT0_ --------------------------
	.section	.nv.info._ZN6thrust24THRUST_300001_SM_1000_NS8cuda_cub4core6detail13_kernel_agentINS1_8__reduce10DrainAgentIlEEJN3cub18CUB_300001_SM_10009GridQueueIyEElEEEvDpT0_,"",@"SHT_CUDA_INFO"
	.sectionflags	@""
	.align	4


	//----- nvinfo : EIATTR_CUDA_API_VERSION
	.align		4
        /*0000*/ 	.byte	0x04, 0x37
        /*0002*/ 	.short	(.L_166 - .L_165)
.L_165:
        /*0004*/ 	.word	0x00000082


	//----- nvinfo : EIATTR_KPARAM_INFO
	.align		4
.L_166:
        /*0008*/ 	.byte	0x04, 0x17
        /*000a*/ 	.short	(.L_168 - .L_167)
.L_167:
        /*000c*/ 	.word	0x00000000
        /*0010*/ 	.short	0x0001
        /*0012*/ 	.short	0x0008
        /*0014*/ 	.byte	0x00, 0xf0, 0x21, 0x00


	//----- nvinfo : EIATTR_KPARAM_INFO
	.align		4
.L_168:
        /*0018*/ 	.byte	0x04, 0x17
        /*001a*/ 	.short	(.L_170 - .L_169)
.L_169:
        /*001c*/ 	.word	0x00000000
        /*0020*/ 	.short	0x0000
        /*0022*/ 	.short	0x0000
        /*0024*/ 	.byte	0x00, 0xf0, 0x21, 0x00


	//----- nvinfo : EIATTR_SPARSE_MMA_MASK
	.align		4
.L_170:
        /*0028*/ 	.byte	0x03, 0x50
        /*002a*/ 	.short	0x0000


	//----- nvinfo : EIATTR_MAXREG_COUNT
	.align		4
        /*002c*/ 	.byte	0x03, 0x1b
        /*002e*/ 	.short	0x00ff


	//----- nvinfo : EIATTR_MERCURY_ISA_VERSION
	.align		4
        /*0030*/ 	.byte	0x03, 0x5f
        /*0032*/ 	.short	0x0101


	//----- nvinfo : EIATTR_VRC_CTA_INIT_COUNT
	.align		4
        /*0034*/ 	.byte	0x02, 0x4a
	.zero		1
	.zero		1


	//----- nvinfo : EIATTR_EXIT_INSTR_OFFSETS
	.align		4
        /*0038*/ 	.byte	0x04, 0x1c
        /*003a*/ 	.short	(.L_172 - .L_171)


	//   ....[0]....
.L_171:
        /*003c*/ 	.word	0x00000060


	//----- nvinfo : EIATTR_MAX_THREADS
	.align		4
.L_172:
        /*0040*/ 	.byte	0x04, 0x05
        /*0042*/ 	.short	(.L_174 - .L_173)
.L_173:
        /*0044*/ 	.word	0x00000001
        /*0048*/ 	.word	0x00000001
        /*004c*/ 	.word	0x00000001


	//----- nvinfo : EIATTR_CBANK_PARAM_SIZE
	.align		4
.L_174:
        /*0050*/ 	.byte	0x03, 0x19
        /*0052*/ 	.short	0x0010


	//----- nvinfo : EIATTR_PARAM_CBANK
	.align		4
        /*0054*/ 	.byte	0x04, 0x0a
        /*0056*/ 	.short	(.L_176 - .L_175)
	.align		4
.L_175:
        /*0058*/ 	.word	index@(.nv.constant0._ZN6thrust24THRUST_300001_SM_1000_NS8cuda_cub4core6detail13_kernel_agentINS1_8__reduce10DrainAgentIlEEJN3cub18CUB_300001_SM_10009GridQueueIyEElEEEvDpT0_)
        /*005c*/ 	.short	0x0380
        /*005e*/ 	.short	0x0010


	//----- nvinfo : EIATTR_SW_WAR
	.align		4
.L_176:
        /*0060*/ 	.byte	0x04, 0x36
        /*0062*/ 	.short	(.L_178 - .L_177)
.L_177:
        /*0064*/ 	.word	0x00000008
.L_178:


//--------------------- .nv.info._ZN6thrust24THRUST_300001_SM_1000_NS8cuda_cub4core6detail13_kernel_agentINS1_8__reduce11ReduceAgentINS0_12zip_iteratorIN4cuda3std3__45tupleIJNS0_10device_ptrIiEENS0_17counting_iteratorIlNS0_11use_defaultESF_SF_EEEEEEEPNSB_IJilEEESJ_lNS1_9__extrema9arg_max_fIilNSA_4lessIiEEEEEEJSI_SK_lN3cub18CUB_300001_SM_100013GridEvenShareIlEENSS_9GridQueueIyEESP_EEEvDpT0_ --------------------------
	.section	.nv.info._ZN6thrust24THRUST_300001_SM_1000_NS8cuda_cub4core6detail13_kernel_agentINS1_8__reduce11ReduceAgentINS0_12zip_iteratorIN4cuda3std3__45tupleIJNS0_10device_ptrIiEENS0_17counting_iteratorIlNS0_11use_defaultESF_SF_EEEEEEEPNSB_IJilEEESJ_lNS1_9__extrema9arg_max_fIilNSA_4lessIiEEEEEEJSI_SK_lN3cub18CUB_300001_SM_100013GridEvenShareIlEENSS_9GridQueueIyEESP_EEEvDpT0_,"",@"SHT_CUDA_INFO"
	.sectionflags	@""
	.align	4


	//----- nvinfo : EIATTR_CUDA_API_VERSION
	.align		4
        /*0000*/ 	.byte	0x04, 0x37
        /*0002*/ 	.short	(.L_180 - .L_179)
.L_179:
        /*0004*/ 	.word	0x00000082


	//----- nvinfo : EIATTR_KPARAM_INFO
	.align		4
.L_180:
        /*0008*/ 	.byte	0x04, 0x17
        /*000a*/ 	.short	(.L_182 - .L_181)
.L_181:
        /*000c*/ 	.word	0x00000000
        /*0010*/ 	.short	0x0005
        /*0012*/ 	.short	0x0070
        /*0014*/ 	.byte	0x00, 0xf0, 0x05, 0x00


	//----- nvinfo : EIATTR_KPARAM_INFO
	.align		4
.L_182:
        /*0018*/ 	.byte	0x04, 0x17
        /*001a*/ 	.short	(.L_184 - .L_183)
.L_183:
        /*001c*/ 	.word	0x00000000
        /*0020*/ 	.short	0x0004
        /*0022*/ 	.short	0x0068
        /*0024*/ 	.byte	0x00, 0xf0, 0x21, 0x00


	//----- nvinfo : EIATTR_KPARAM_INFO
	.align		4
.L_184:
        /*0028*/ 	.byte	0x04, 0x17
        /*002a*/ 	.short	(.L_186 - .L_185)
.L_185:
        /*002c*/ 	.word	0x00000000
        /*0030*/ 	.short	0x0003
        /*0032*/ 	.short	0x0020
        /*0034*/ 	.byte	0x00, 0xf0, 0x21, 0x01


	//----- nvinfo : EIATTR_KPARAM_INFO
	.align		4
.L_186:
        /*0038*/ 	.byte	0x04, 0x17
        /*003a*/ 	.short	(.L_188 - .L_187)
.L_187:
        /*003c*/ 	.word	0x00000000
        /*0040*/ 	.short	0x0002
        /*0042*/ 	.short	0x0018
        /*0044*/ 	.byte	0x00, 0xf0, 0x21, 0x00


	//----- nvinfo : EIATTR_KPARAM_INFO
	.align		4
.L_188:
        /*0048*/ 	.byte	0x04, 0x17
        /*004a*/ 	.short	(.L_190 - .L_189)
.L_189:
        /*004c*/ 	.word	0x00000000
        /*0050*/ 	.short	0x0001
        /*0052*/ 	.short	0x0010
        /*0054*/ 	.byte	0x00, 0xf5, 0x21, 0x00


	//----- nvinfo : EIATTR_KPARAM_INFO
	.align		4
.L_190:
        /*0058*/ 	.byte	0x04, 0x17
        /*005a*/ 	.short	(.L_192 - .L_191)
.L_191:
        /*005c*/ 	.word	0x00000000
        /*0060*/ 	.short	0x0000
        /*0062*/ 	.short	0x0000
        /*0064*/ 	.byte	0x00, 0xf0, 0x41, 0x00


	//----- nvinfo : EIATTR_SPARSE_MMA_MASK
	.align		4
.L_192:
        /*0068*/ 	.byte	0x03, 0x50
        /*006a*/ 	.short	0x0000


	//----- nvinfo : EIATTR_MAXREG_COUNT
	.align		4
        /*006c*/ 	.byte	0x03, 0x1b
        /*006e*/ 	.short	0x00ff


	//----- nvinfo : EIATTR_NUM_BARRIERS
	.align		4
        /*0070*/ 	.byte	0x02, 0x4c
        /*0072*/ 	.byte	0x01
	.zero		1


	//----- nvinfo : EIATTR_MERCURY_ISA_VERSION
	.align		4
        /*0074*/ 	.byte	0x03, 0x5f
        /*0076*/ 	.short	0x0101


	//----- nvinfo : EIATTR_COOP_GROUP_MASK_REGIDS
	.align		4
        /*0078*/ 	.byte	0x04, 0x29
        /*007a*/ 	.short	(.L_194 - .L_193)


	//   ....[0]....
.L_193:
        /*007c*/ 	.word	0xffffffff


	//   ....[1]....
        /*0080*/ 	.word	0xffffffff


	//   ....[2]....
        /*0084*/ 	.word	0xffffffff


	//   ....[3]....
        /*0088*/ 	.word	0xffffffff


	//   ....[4]....
        /*008c*/ 	.word	0xffffffff


	//   ....[5]....
        /*0090*/ 	.word	0xffffffff


	//   ....[6]....
        /*0094*/ 	.word	0xffffffff


	//   ....[7]....
        /*0098*/ 	.word	0xffffffff


	//   ....[8]....
        /*009c*/ 	.word	0xffffffff


	//   ....[9]....
        /*00a0*/ 	.word	0xffffffff


	//   ....[10]....
        /*00a4*/ 	.word	0xffffffff


	//   ....[11]....
        /*00a8*/ 	.word	0xffffffff


	//   ....[12]....
        /*00ac*/ 	.word	0xffffffff


	//   ....[13]....
        /*00b0*/ 	.word	0xffffffff


	//   ....[14]....
        /*00b4*/ 	.word	0xffffffff


	//   ....[15]....
        /*00b8*/ 	.word	0xffffffff


	//   ....[16]....
        /*00bc*/ 	.word	0xffffffff


	//   ....[17]....
        /*00c0*/ 	.word	0xffffffff


	//   ....[18]....
        /*00c4*/ 	.word	0xffffffff


	//   ....[19]....
        /*00c8*/ 	.word	0xffffffff


	//   ....[20]....
        /*00cc*/ 	.word	0xffffffff


	//   ....[21]....
        /*00d0*/ 	.word	0xffffffff


	//   ....[22]....
        /*00d4*/ 	.word	0xffffffff


	//   ....[23]....
        /*00d8*/ 	.word	0xffffffff


	//   ....[24]....
        /*00dc*/ 	.word	0xffffffff


	//   ....[25]....
        /*00e0*/ 	.word	0xffffffff


	//   ....[26]....
        /*00e4*/ 	.word	0xffffffff


	//   ....[27]....
        /*00e8*/ 	.word	0xffffffff


	//   ....[28]....
        /*00ec*/ 	.word	0xffffffff


	//   ....[29]....
        /*00f0*/ 	.word	0xffffffff


	//   ....[30]....
        /*00f4*/ 	.word	0xffffffff


	//   ....[31]....
        /*00f8*/ 	.word	0xffffffff


	//   ....[32]....
        /*00fc*/ 	.word	0xffffffff


	//   ....[33]....
        /*0100*/ 	.word	0xffffffff


	//   ....[34]....
        /*0104*/ 	.word	0xffffffff


	//   ....[35]....
        /*0108*/ 	.word	0xffffffff


	//   ....[36]....
        /*010c*/ 	.word	0xffffffff


	//   ....[37]....
        /*0110*/ 	.word	0xffffffff


	//   ....[38]....
        /*0114*/ 	.word	0xffffffff


	//   ....[39]....
        /*0118*/ 	.word	0xffffffff


	//   ....[40]....
        /*011c*/ 	.word	0xffffffff


	//   ....[41]....
        /*0120*/ 	.word	0xffffffff


	//   ....[42]....
        /*0124*/ 	.word	0xffffffff


	//   ....[43]....
        /*0128*/ 	.word	0xffffffff


	//   ....[44]....
        /*012c*/ 	.word	0xffffffff


	//----- nvinfo : EIATTR_COOP_GROUP_INSTR_OFFSETS
	.align		4
.L_194:
        /*0130*/ 	.byte	0x04, 0x28
        /*0132*/ 	.short	(.L_196 - .L_195)


	//   ....[0]....
.L_195:
        /*0134*/ 	.word	0x00000c20


	//   ....[1]....
        /*0138*/ 	.word	0x00000c50


	//   ....[2]....
        /*013c*/ 	.word	0x00000c60


	//   ....[3]....
        /*0140*/ 	.word	0x00000dc0


	//   ....[4]....
        /*0144*/ 	.word	0x00000e00


	//   ....[5]....
        /*0148*/ 	.word	0x00000e40


	//   ....[6]....
        /*014c*/ 	.word	0x00000f80


	//   ....[7]....
        /*0150*/ 	.word	0x00000fb0


	//   ....[8]....
        /*0154*/ 	.word	0x00000fe0


	//   ....[9]....
        /*0158*/ 	.word	0x00001110


	//   ....[10]....
        /*015c*/ 	.word	0x00001140


	//   ....[11]....
        /*0160*/ 	.word	0x00001170


	//   ....[12]....
        /*0164*/ 	.word	0x000012a0


	//   ....[13]....
        /*0168*/ 	.word	0x000012d0


	//   ....[14]....
        /*016c*/ 	.word	0x00001300


	//   ....[15]....
        /*0170*/ 	.word	0x00001eb0


	//   ....[16]....
        /*0174*/ 	.word	0x00001ec0


	//   ....[17]....
        /*0178*/ 	.word	0x00001f40


	//   ....[18]....
        /*017c*/ 	.word	0x000020c0


	//   ....[19]....
        /*0180*/ 	.word	0x000020f0


	//   ....[20]....
        /*0184*/ 	.word	0x00002120


	//   ....[21]....
        /*0188*/ 	.word	0x00002250


	//   ....[22]....
        /*018c*/ 	.word	0x00002280


	//   ....[23]....
        /*0190*/ 	.word	0x000022b0


	//   ....[24]....
        /*0194*/ 	.word	0x000023e0


	//   ....[25]....
        /*0198*/ 	.word	0x00002410


	//   ....[26]....
        /*019c*/ 	.word	0x00002440


	//   ....[27]....
        /*01a0*/ 	.word	0x00002570


	//   ....[28]....
        /*01a4*/ 	.word	0x000025a0


	//   ....[29]....
        /*01a8*/ 	.word	0x000025d0


	//   ....[30]....
        /*01ac*/ 	.word	0x000048a0


	//   ....[31]....
        /*01b0*/ 	.word	0x000048c0


	//   ....[32]....
        /*01b4*/ 	.word	0x000048d0


	//   ....[33]....
        /*01b8*/ 	.word	0x00004a70


	//   ....[34]....
        /*01bc*/ 	.word	0x00004aa0


	//   ....[35]....
        /*01c0*/ 	.word	0x00004ad0


	//   ....[36]....
        /*01c4*/ 	.word	0x00004c00


	//   ....[37]....
        /*01c8*/ 	.word	0x00004c30


	//   ....[38]....
        /*01cc*/ 	.word	0x00004c60


	//   ....[39]....
        /*01d0*/ 	.word	0x00004d90


	//   ....[40]....
        /*01d4*/ 	.word	0x00004dc0


	//   ....[41]....
        /*01d8*/ 	.word	0x00004df0


	//   ....[42]....
        /*01dc*/ 	.word	0x00004f20


	//   ....[43]....
        /*01e0*/ 	.word	0x00004f50


	//   ....[44]....
        /*01e4*/ 	.word	0x00004f80


	//----- nvinfo : EIATTR_VRC_CTA_INIT_COUNT
	.align		4
.L_196:
        /*01e8*/ 	.byte	0x02, 0x4a
	.zero		1
	.zero		1


	//----- nvinfo : EIATTR_EXIT_INSTR_OFFSETS
	.align		4
        /*01ec*/ 	.byte	0x04, 0x1c
        /*01ee*/ 	.short	(.L_198 - .L_197)


	//   ....[0]....
.L_197:
        /*01f0*/ 	.word	0x00005a90


	//   ....[1]....
        /*01f4*/ 	.word	0x00005b00


	//----- nvinfo : EIATTR_MAX_THREADS
	.align		4
.L_198:
        /*01f8*/ 	.byte	0x04, 0x05
        /*01fa*/ 	.short	(.L_200 - .L_199)
.L_199:
        /*01fc*/ 	.word	0x00000100
        /*0200*/ 	.word	0x00000001
        /*0204*/ 	.word	0x00000001


	//----- nvinfo : EIATTR_CRS_STACK_SIZE
	.align		4
.L_200:
        /*0208*/ 	.byte	0x04, 0x1e
        /*020a*/ 	.short	(.L_202 - .L_201)
.L_201:
        /*020c*/ 	.word	0x00000000


	//----- nvinfo : EIATTR_CBANK_PARAM_SIZE
	.align		4
.L_202:
        /*0210*/ 	.byte	0x03, 0x19
        /*0212*/ 	.short	0x0071


	//----- nvinfo : EIATTR_PARAM_CBANK
	.align		4
        /*0214*/ 	.byte	0x04, 0x0a
        /*0216*/ 	.short	(.L_204 - .L_203)
	.align		4
.L_203:
        /*0218*/ 	.word	index@(.nv.constant0._ZN6thrust24THRUST_300001_SM_1000_NS8cuda_cub4core6detail13_kernel_agentINS1_8__reduce11ReduceAgentINS0_12zip_iteratorIN4cuda3std3__45tupleIJNS0_10device_ptrIiEENS0_17counting_iteratorIlNS0_11use_defaultESF_SF_EEEEEEEPNSB_IJilEEESJ_lNS1_9__extrema9arg_max_fIilNSA_4lessIiEEEEEEJSI_SK_lN3cub18CUB_300001_SM_100013GridEvenShareIlEENSS_9GridQueueIyEESP_EEEvDpT0_)
        /*021c*/ 	.short	0x0380
        /*021e*/ 	.short	0x0071


	//----- nvinfo : EIATTR_SW_WAR
	.align		4
.L_204:
        /*0220*/ 	.byte	0x04, 0x36
        /*0222*/ 	.short	(.L_206 - .L_205)
.L_205:
        /*0224*/ 	.word	0x00000008
.L_206:


//--------------------- .nv.info._ZN6thrust24THRUST_300001_SM_1000_NS8cuda_cub4core6detail13_kernel_agentINS1_8__reduce11ReduceAgentINS0_12zip_iteratorIN4cuda3std3__45tupleIJNS0_10device_ptrIiEENS0_17counting_iteratorIlNS0_11use_defaultESF_SF_EEEEEEEPNSB_IJilEEESJ_lNS1_9__extrema9arg_max_fIilNSA_4lessIiEEEEEEJSI_SK_lSP_EEEvDpT0_ --------------------------
	.section	.nv.info._ZN6thrust24THRUST_300001_SM_1000_NS8cuda_cub4core6detail13_kernel_agentINS1_8__reduce11ReduceAgentINS0_12zip_iteratorIN4cuda3std3__45tupleIJNS0_10device_ptrIiEENS0_17counting_iteratorIlNS0_11use_defaultESF_SF_EEEEEEEPNSB_IJilEEESJ_lNS1_9__extrema9arg_max_fIilNSA_4lessIiEEEEEEJSI_SK_lSP_EEEvDpT0_,"",@"SHT_CUDA_INFO"
	.sectionflags	@""
	.align	4


	//----- nvinfo : EIATTR_CUDA_API_VERSION
	.align		4
        /*0000*/ 	.byte	0x04, 0x37
        /*0002*/ 	.short	(.L_208 - .L_207)
.L_207:
        /*0004*/ 	.word	0x00000082


	//----- nvinfo : EIATTR_KPARAM_INFO
	.align		4
.L_208:
        /*0008*/ 	.byte	0x04, 0x17
        /*000a*/ 	.short	(.L_210 - .L_209)
.L_209:
        /*000c*/ 	.word	0x00000000
        /*0010*/ 	.short	0x0003
        /*0012*/ 	.short	0x0020
        /*0014*/ 	.byte	0x00, 0xf0, 0x05, 0x00


	//----- nvinfo : EIATTR_KPARAM_INFO
	.align		4
.L_210:
        /*0018*/ 	.byte	0x04, 0x17
        /*001a*/ 	.short	(.L_212 - .L_211)
.L_211:
        /*001c*/ 	.word	0x00000000
        /*0020*/ 	.short	0x0002
        /*0022*/ 	.short	0x0018
        /*0024*/ 	.byte	0x00, 0xf0, 0x21, 0x00


	//----- nvinfo : EIATTR_KPARAM_INFO
	.align		4
.L_212:
        /*0028*/ 	.byte	0x04, 0x17
        /*002a*/ 	.short	(.L_214 - .L_213)
.L_213:
        /*002c*/ 	.word	0x00000000
        /*0030*/ 	.short	0x0001
        /*0032*/ 	.short	0x0010
        /*0034*/ 	.byte	0x00, 0xf5, 0x21, 0x00


	//----- nvinfo : EIATTR_KPARAM_INFO
	.align		4
.L_214:
        /*0038*/ 	.byte	0x04, 0x17
        /*003a*/ 	.short	(.L_216 - .L_215)
.L_215:
        /*003c*/ 	.word	0x00000000
        /*0040*/ 	.short	0x0000
        /*0042*/ 	.short	0x0000
        /*0044*/ 	.byte	0x00, 0xf0, 0x41, 0x00


	//----- nvinfo : EIATTR_SPARSE_MMA_MASK
	.align		4
.L_216:
        /*0048*/ 	.byte	0x03, 0x50
        /*004a*/ 	.short	0x0000


	//----- nvinfo : EIATTR_MAXREG_COUNT
	.align		4
        /*004c*/ 	.byte	0x03, 0x1b
        /*004e*/ 	.short	0x00ff


	//----- nvinfo : EIATTR_NUM_BARRIERS
	.align		4
        /*0050*/ 	.byte	0x02, 0x4c
        /*0052*/ 	.byte	0x01
	.zero		1


	//----- nvinfo : EIATTR_MERCURY_ISA_VERSION
	.align		4
        /*0054*/ 	.byte	0x03, 0x5f
        /*0056*/ 	.short	0x0101


	//----- nvinfo : EIATTR_COOP_GROUP_MASK_REGIDS
	.align		4
        /*0058*/ 	.byte	0x04, 0x29
        /*005a*/ 	.short	(.L_218 - .L_217)


	//   ....[0]....
.L_217:
        /*005c*/ 	.word	0xffffffff


	//   ....[1]....
        /*0060*/ 	.word	0xffffffff


	//   ....[2]....
        /*0064*/ 	.word	0xffffffff


	//   ....[3]....
        /*0068*/ 	.word	0xffffffff


	//   ....[4]....
        /*006c*/ 	.word	0xffffffff


	//   ....[5]....
        /*0070*/ 	.word	0xffffffff


	//   ....[6]....
        /*0074*/ 	.word	0xffffffff


	//   ....[7]....
        /*0078*/ 	.word	0xffffffff


	//   ....[8]....
        /*007c*/ 	.word	0xffffffff


	//   ....[9]....
        /*0080*/ 	.word	0xffffffff


	//   ....[10]....
        /*0084*/ 	.word	0xffffffff


	//   ....[11]....
        /*0088*/ 	.word	0xffffffff


	//   ....[12]....
        /*008c*/ 	.word	0xffffffff


	//   ....[13]....
        /*0090*/ 	.word	0xffffffff


	//   ....[14]....
        /*0094*/ 	.word	0xffffffff


	//   ....[15]....
        /*0098*/ 	.word	0xffffffff


	//   ....[16]....
        /*009c*/ 	.word	0xffffffff


	//   ....[17]....
        /*00a0*/ 	.word	0xffffffff


	//   ....[18]....
        /*00a4*/ 	.word	0xffffffff


	//   ....[19]....
        /*00a8*/ 	.word	0xffffffff


	//   ....[20]....
        /*00ac*/ 	.word	0xffffffff


	//   ....[21]....
        /*00b0*/ 	.word	0xffffffff


	//   ....[22]....
        /*00b4*/ 	.word	0xffffffff


	//   ....[23]....
        /*00b8*/ 	.word	0xffffffff


	//   ....[24]....
        /*00bc*/ 	.word	0xffffffff


	//   ....[25]....
        /*00c0*/ 	.word	0xffffffff


	//   ....[26]....
        /*00c4*/ 	.word	0xffffffff


	//   ....[27]....
        /*00c8*/ 	.word	0xffffffff


	//   ....[28]....
        /*00cc*/ 	.word	0xffffffff


	//   ....[29]....
        /*00d0*/ 	.word	0xffffffff


	//   ....[30]....
        /*00d4*/ 	.word	0xffffffff


	//   ....[31]....
        /*00d8*/ 	.word	0xffffffff


	//   ....[32]....
        /*00dc*/ 	.word	0xffffffff


	//   ....[33]....
        /*00e0*/ 	.word	0xffffffff


	//   ....[34]....
        /*00e4*/ 	.word	0xffffffff


	//   ....[35]....
        /*00e8*/ 	.word	0xffffffff


	//   ....[36]....
        /*00ec*/ 	.word	0xffffffff


	//   ....[37]....
        /*00f0*/ 	.word	0xffffffff


	//   ....[38]....
        /*00f4*/ 	.word	0xffffffff


	//   ....[39]....
        /*00f8*/ 	.word	0xffffffff


	//   ....[40]....
        /*00fc*/ 	.word	0xffffffff


	//   ....[41]....
        /*0100*/ 	.word	0xffffffff


	//   ....[42]....
        /*0104*/ 	.word	0xffffffff


	//   ....[43]....
        /*0108*/ 	.word	0xffffffff


	//   ....[44]....
        /*010c*/ 	.word	0xffffffff


	//----- nvinfo : EIATTR_COOP_GROUP_INSTR_OFFSETS
	.align		4
.L_218:
        /*0110*/ 	.byte	0x04, 0x28
        /*0112*/ 	.short	(.L_220 - .L_219)


	//   ....[0]....
.L_219:
        /*0114*/ 	.word	0x00000b20


	//   ....[1]....
        /*0118*/ 	.word	0x00000b50


	//   ....[2]....
        /*011c*/ 	.word	0x00000b60


	//   ....[3]....
        /*0120*/ 	.word	0x00000cd0


	//   ....[4]....
        /*0124*/ 	.word	0x00000d10


	//   ....[5]....
        /*0128*/ 	.word	0x00000d40


	//   ....[6]....
        /*012c*/ 	.word	0x00000e80


	//   ....[7]....
        /*0130*/ 	.word	0x00000eb0


	//   ....[8]....
        /*0134*/ 	.word	0x00000ee0


	//   ....[9]....
        /*0138*/ 	.word	0x00001010


	//   ....[10]....
        /*013c*/ 	.word	0x00001040


	//   ....[11]....
        /*0140*/ 	.word	0x00001070


	//   ....[12]....
        /*0144*/ 	.word	0x000011a0


	//   ....[13]....
        /*0148*/ 	.word	0x000011d0


	//   ....[14]....
        /*014c*/ 	.word	0x00001200


	//   ....[15]....
        /*0150*/ 	.word	0x00001dc0


	//   ....[16]....
        /*0154*/ 	.word	0x00001dd0


	//   ....[17]....
        /*0158*/ 	.word	0x00001e50


	//   ....[18]....
        /*015c*/ 	.word	0x00001fc0


	//   ....[19]....
        /*0160*/ 	.word	0x00001ff0


	//   ....[20]....
        /*0164*/ 	.word	0x00002020


	//   ....[21]....
        /*0168*/ 	.word	0x00002150


	//   ....[22]....
        /*016c*/ 	.word	0x00002180


	//   ....[23]....
        /*0170*/ 	.word	0x000021b0


	//   ....[24]....
        /*0174*/ 	.word	0x000022e0


	//   ....[25]....
        /*0178*/ 	.word	0x00002310


	//   ....[26]....
        /*017c*/ 	.word	0x00002340


	//   ....[27]....
        /*0180*/ 	.word	0x00002470


	//   ....[28]....
        /*0184*/ 	.word	0x000024a0


	//   ....[29]....
        /*0188*/ 	.word	0x000024d0


	//   ....[30]....
        /*018c*/ 	.word	0x00004400


	//   ....[31]....
        /*0190*/ 	.word	0x00004420


	//   ....[32]....
        /*0194*/ 	.word	0x00004430


	//   ....[33]....
        /*0198*/ 	.word	0x000045d0


	//   ....[34]....
        /*019c*/ 	.word	0x00004600


	//   ....[35]....
        /*01a0*/ 	.word	0x00004630


	//   ....[36]....
        /*01a4*/ 	.word	0x00004760


	//   ....[37]....
        /*01a8*/ 	.word	0x00004790


	//   ....[38]....
        /*01ac*/ 	.word	0x000047c0


	//   ....[39]....
        /*01b0*/ 	.word	0x000048f0


	//   ....[40]....
        /*01b4*/ 	.word	0x00004920


	//   ....[41]....
        /*01b8*/ 	.word	0x00004950


	//   ....[42]....
        /*01bc*/ 	.word	0x00004a80


	//   ....[43]....
        /*01c0*/ 	.word	0x00004ab0


	//   ....[44]....
        /*01c4*/ 	.word	0x00004ae0


	//----- nvinfo : EIATTR_VRC_CTA_INIT_COUNT
	.align		4
.L_220:
        /*01c8*/ 	.byte	0x02, 0x4a
	.zero		1
	.zero		1


	//----- nvinfo : EIATTR_EXIT_INSTR_OFFSETS
	.align		4
        /*01cc*/ 	.byte	0x04, 0x1c
        /*01ce*/ 	.short	(.L_222 - .L_221)


	//   ....[0]....
.L_221:
        /*01d0*/ 	.word	0x00000040


	//   ....[1]....
        /*01d4*/ 	.word	0x000055f0


	//   ....[2]....
        /*01d8*/ 	.word	0x00005660


	//----- nvinfo : EIATTR_MAX_THREADS
	.align		4
.L_222:
        /*01dc*/ 	.byte	0x04, 0x05
        /*01de*/ 	.short	(.L_224 - .L_223)
.L_223:
        /*01e0*/ 	.word	0x00000100
        /*01e4*/ 	.word	0x00000001
        /*01e8*/ 	.word	0x00000001


	//----- nvinfo : EIATTR_CRS_STACK_SIZE
	.align		4
.L_224:
        /*01ec*/ 	.byte	0x04, 0x1e
        /*01ee*/ 	.short	(.L_226 - .L_225)
.L_225:
        /*01f0*/ 	.word	0x00000000


	//----- nvinfo : EIATTR_CBANK_PARAM_SIZE
	.align		4
.L_226:
        /*01f4*/ 	.byte	0x03, 0x19
        /*01f6*/ 	.short	0x0021


	//----- nvinfo : EIATTR_PARAM_CBANK
	.align		4
        /*01f8*/ 	.byte	0x04, 0x0a
        /*01fa*/ 	.short	(.L_228 - .L_227)
	.align		4
.L_227:
        /*01fc*/ 	.word	index@(.nv.constant0._ZN6thrust24THRUST_300001_SM_1000_NS8cuda_cub4core6detail13_kernel_agentINS1_8__reduce11ReduceAgentINS0_12zip_iteratorIN4cuda3std3__45tupleIJNS0_10device_ptrIiEENS0_17counting_iteratorIlNS0_11use_defaultESF_SF_EEEEEEEPNSB_IJilEEESJ_lNS1_9__extrema9arg_max_fIilNSA_4lessIiEEEEEEJSI_SK_lSP_EEEvDpT0_)
        /*0200*/ 	.short	0x0380
        /*0202*/ 	.short	0x0021


	//----- nvinfo : EIATTR_SW_WAR
	.align		4
.L_228:
        /*0204*/ 	.byte	0x04, 0x36
        /*0206*/ 	.short	(.L_230 - .L_229)
.L_229:
        /*0208*/ 	.word	0x00000008
.L_230:


//--------------------- .nv.info._ZN6thrust24THRUST_300001_SM_1000_NS8cuda_cub4core6detail13_kernel_agentINS1_8__reduce11ReduceAgentIPN4cuda3std3__45tupleIJilEEESC_SB_iNS1_9__extrema9arg_max_fIilNS9_4lessIiEEEEEEJSC_SC_iSH_EEEvDpT0_ --------------------------
	.section	.nv.info._ZN6thrust24THRUST_300001_SM_1000_NS8cuda_cub4core6detail13_kernel_agentINS1_8__reduce11ReduceAgentIPN4cuda3std3__45tupleIJilEEESC_SB_iNS1_9__extrema9arg_max_fIilNS9_4lessIiEEEEEEJSC_SC_iSH_EEEvDpT0_,"",@"SHT_CUDA_INFO"
	.sectionflags	@""
	.align	4


	//----- nvinfo : EIATTR_CUDA_API_VERSION
	.align		4
        /*0000*/ 	.byte	0x04, 0x37
        /*0002*/ 	.short	(.L_232 - .L_231)
.L_231:
        /*0004*/ 	.word	0x00000082


	//----- nvinfo : EIATTR_KPARAM_INFO
	.align		4
.L_232:
        /*0008*/ 	.byte	0x04, 0x17
        /*000a*/ 	.short	(.L_234 - .L_233)
.L_233:
        /*000c*/ 	.word	0x00000000
        /*0010*/ 	.short	0x0003
        /*0012*/ 	.short	0x0014
        /*0014*/ 	.byte	0x00, 0xf0, 0x05, 0x00


	//----- nvinfo : EIATTR_KPARAM_INFO
	.align		4
.L_234:
        /*0018*/ 	.byte	0x04, 0x17
        /*001a*/ 	.short	(.L_236 - .L_235)
.L_235:
        /*001c*/ 	.word	0x00000000
        /*0020*/ 	.short	0x0002
        /*0022*/ 	.short	0x0010
        /*0024*/ 	.byte	0x00, 0xf0, 0x11, 0x00


	//----- nvinfo : EIATTR_KPARAM_INFO
	.align		4
.L_236:
        /*0028*/ 	.byte	0x04, 0x17
        /*002a*/ 	.short	(.L_238 - .L_237)
.L_237:
        /*002c*/ 	.word	0x00000000
        /*0030*/ 	.short	0x0001
        /*0032*/ 	.short	0x0008
        /*0034*/ 	.byte	0x00, 0xf5, 0x21, 0x00


	//----- nvinfo : EIATTR_KPARAM_INFO
	.align		4
.L_238:
        /*0038*/ 	.byte	0x04, 0x17
        /*003a*/ 	.short	(.L_240 - .L_239)
.L_239:
        /*003c*/ 	.word	0x00000000
        /*0040*/ 	.short	0x0000
        /*0042*/ 	.short	0x0000
        /*0044*/ 	.byte	0x00, 0xf5, 0x21, 0x00


	//----- nvinfo : EIATTR_SPARSE_MMA_MASK
	.align		4
.L_240:
        /*0048*/ 	.byte	0x03, 0x50
        /*004a*/ 	.short	0x0000


	//----- nvinfo : EIATTR_MAXREG_COUNT
	.align		4
        /*004c*/ 	.byte	0x03, 0x1b
        /*004e*/ 	.short	0x00ff


	//----- nvinfo : EIATTR_NUM_BARRIERS
	.align		4
        /*0050*/ 	.byte	0x02, 0x4c
        /*0052*/ 	.byte	0x01
	.zero		1


	//----- nvinfo : EIATTR_MERCURY_ISA_VERSION
	.align		4
        /*0054*/ 	.byte	0x03, 0x5f
        /*0056*/ 	.short	0x0101


	//----- nvinfo : EIATTR_COOP_GROUP_MASK_REGIDS
	.align		4
        /*0058*/ 	.byte	0x04, 0x29
        /*005a*/ 	.short	(.L_242 - .L_241)


	//   ....[0]....
.L_241:
        /*005c*/ 	.word	0xffffffff


	//   ....[1]....
        /*0060*/ 	.word	0xffffffff


	//   ....[2]....
        /*0064*/ 	.word	0xffffffff


	//   ....[3]....
        /*0068*/ 	.word	0xffffffff


	//   ....[4]....
        /*006c*/ 	.word	0xffffffff


	//   ....[5]....
        /*0070*/ 	.word	0xffffffff


	//   ....[6]....
        /*0074*/ 	.word	0xffffffff


	//   ....[7]....
        /*0078*/ 	.word	0xffffffff


	//   ....[8]....
        /*007c*/ 	.word	0xffffffff


	//   ....[9]....
        /*0080*/ 	.word	0xffffffff


	//   ....[10]....
        /*0084*/ 	.word	0xffffffff


	//   ....[11]....
        /*0088*/ 	.word	0xffffffff


	//   ....[12]....
        /*008c*/ 	.word	0xffffffff


	//   ....[13]....
        /*0090*/ 	.word	0xffffffff


	//   ....[14]....
        /*0094*/ 	.word	0xffffffff


	//   ....[15]....
        /*0098*/ 	.word	0xffffffff


	//   ....[16]....
        /*009c*/ 	.word	0xffffffff


	//   ....[17]....
        /*00a0*/ 	.word	0xffffffff


	//   ....[18]....
        /*00a4*/ 	.word	0xffffffff


	//   ....[19]....
        /*00a8*/ 	.word	0xffffffff


	//   ....[20]....
        /*00ac*/ 	.word	0xffffffff


	//   ....[21]....
        /*00b0*/ 	.word	0xffffffff


	//   ....[22]....
        /*00b4*/ 	.word	0xffffffff


	//   ....[23]....
        /*00b8*/ 	.word	0xffffffff


	//   ....[24]....
        /*00bc*/ 	.word	0xffffffff


	//   ....[25]....
        /*00c0*/ 	.word	0xffffffff


	//   ....[26]....
        /*00c4*/ 	.word	0xffffffff


	//   ....[27]....
        /*00c8*/ 	.word	0xffffffff


	//   ....[28]....
        /*00cc*/ 	.word	0xffffffff


	//   ....[29]....
        /*00d0*/ 	.word	0xffffffff


	//   ....[30]....
        /*00d4*/ 	.word	0xffffffff


	//   ....[31]....
        /*00d8*/ 	.word	0xffffffff


	//   ....[32]....
        /*00dc*/ 	.word	0xffffffff


	//   ....[33]....
        /*00e0*/ 	.word	0xffffffff


	//   ....[34]....
        /*00e4*/ 	.word	0xffffffff


	//   ....[35]....
        /*00e8*/ 	.word	0xffffffff


	//   ....[36]....
        /*00ec*/ 	.word	0xffffffff


	//   ....[37]....
        /*00f0*/ 	.word	0xffffffff


	//   ....[38]....
        /*00f4*/ 	.word	0xffffffff


	//   ....[39]....
        /*00f8*/ 	.word	0xffffffff


	//   ....[40]....
        /*00fc*/ 	.word	0xffffffff


	//   ....[41]....
        /*0100*/ 	.word	0xffffffff


	//   ....[42]....
        /*0104*/ 	.word	0xffffffff


	//   ....[43]....
        /*0108*/ 	.word	0xffffffff


	//   ....[44]....
        /*010c*/ 	.word	0xffffffff


	//----- nvinfo : EIATTR_COOP_GROUP_INSTR_OFFSETS
	.align		4
.L_242:
        /*0110*/ 	.byte	0x04, 0x28
        /*0112*/ 	.short	(.L_244 - .L_243)


	//   ....[0]....
.L_243:
        /*0114*/ 	.word	0x00000a60


	//   ....[1]....
        /*0118*/ 	.word	0x00000a90


	//   ....[2]....
        /*011c*/ 	.word	0x00000aa0


	//   ....[3]....
        /*0120*/ 	.word	0x00000c00


	//   ....[4]....
        /*0124*/ 	.word	0x00000c40


	//   ....[5]....
        /*0128*/ 	.word	0x00000c80


	//   ....[6]....
        /*012c*/ 	.word	0x00000dc0


	//   ....[7]....
        /*0130*/ 	.word	0x00000df0


	//   ....[8]....
        /*0134*/ 	.word	0x00000e20


	//   ....[9]....
        /*0138*/ 	.word	0x00000f50


	//   ....[10]....
        /*013c*/ 	.word	0x00000f80


	//   ....[11]....
        /*0140*/ 	.word	0x00000fb0


	//   ....[12]....
        /*0144*/ 	.word	0x000010e0


	//   ....[13]....
        /*0148*/ 	.word	0x00001110


	//   ....[14]....
        /*014c*/ 	.word	0x00001140


	//   ....[15]....
        /*0150*/ 	.word	0x00001d00


	//   ....[16]....
        /*0154*/ 	.word	0x00001d10


	//   ....[17]....
        /*0158*/ 	.word	0x00001d20


	//   ....[18]....
        /*015c*/ 	.word	0x00001ef0


	//   ....[19]....
        /*0160*/ 	.word	0x00001f30


	//   ....[20]....
        /*0164*/ 	.word	0x00001f60


	//   ....[21]....
        /*0168*/ 	.word	0x00002090


	//   ....[22]....
        /*016c*/ 	.word	0x000020c0


	//   ....[23]....
        /*0170*/ 	.word	0x000020f0


	//   ....[24]....
        /*0174*/ 	.word	0x00002220


	//   ....[25]....
        /*0178*/ 	.word	0x00002250


	//   ....[26]....
        /*017c*/ 	.word	0x00002280


	//   ....[27]....
        /*0180*/ 	.word	0x000023b0


	//   ....[28]....
        /*0184*/ 	.word	0x000023e0


	//   ....[29]....
        /*0188*/ 	.word	0x00002410


	//   ....[30]....
        /*018c*/ 	.word	0x000042a0


	//   ....[31]....
        /*0190*/ 	.word	0x000042c0


	//   ....[32]....
        /*0194*/ 	.word	0x000042d0


	//   ....[33]....
        /*0198*/ 	.word	0x00004470


	//   ....[34]....
        /*019c*/ 	.word	0x000044a0


	//   ....[35]....
        /*01a0*/ 	.word	0x000044d0


	//   ....[36]....
        /*01a4*/ 	.word	0x00004600


	//   ....[37]....
        /*01a8*/ 	.word	0x00004630


	//   ....[38]....
        /*01ac*/ 	.word	0x00004660


	//   ....[39]....
        /*01b0*/ 	.word	0x00004790


	//   ....[40]....
        /*01b4*/ 	.word	0x000047c0


	//   ....[41]....
        /*01b8*/ 	.word	0x000047f0


	//   ....[42]....
        /*01bc*/ 	.word	0x00004920


	//   ....[43]....
        /*01c0*/ 	.word	0x00004950


	//   ....[44]....
        /*01c4*/ 	.word	0x00004980


	//----- nvinfo : EIATTR_VRC_CTA_INIT_COUNT
	.align		4
.L_244:
        /*01c8*/ 	.byte	0x02, 0x4a
	.zero		1
	.zero		1


	//----- nvinfo : EIATTR_EXIT_INSTR_OFFSETS
	.align		4
        /*01cc*/ 	.byte	0x04, 0x1c
        /*01ce*/ 	.short	(.L_246 - .L_245)


	//   ....[0]....
.L_245:
        /*01d0*/ 	.word	0x00000030


	//   ....[1]....
        /*01d4*/ 	.word	0x00005490


	//   ....[2]....
        /*01d8*/ 	.word	0x00005500


	//----- nvinfo : EIATTR_MAX_THREADS
	.align		4
.L_246:
        /*01dc*/ 	.byte	0x04, 0x05
        /*01de*/ 	.short	(.L_248 - .L_247)
.L_247:
        /*01e0*/ 	.word	0x00000100
        /*01e4*/ 	.word	0x00000001
        /*01e8*/ 	.word	0x00000001


	//----- nvinfo : EIATTR_CRS_STACK_SIZE
	.align		4
.L_248:
        /*01ec*/ 	.byte	0x04, 0x1e
        /*01ee*/ 	.short	(.L_250 - .L_249)
.L_249:
        /*01f0*/ 	.word	0x00000000


	//----- nvinfo : EIATTR_CBANK_PARAM_SIZE
	.align		4
.L_250:
        /*01f4*/ 	.byte	0x03, 0x19
        /*01f6*/ 	.short	0x0015


	//----- nvinfo : EIATTR_PARAM_CBANK
	.align		4
        /*01f8*/ 	.byte	0x04, 0x0a
        /*01fa*/ 	.short	(.L_252 - .L_251)
	.align		4
.L_251:
        /*01fc*/ 	.word	index@(.nv.constant0._ZN6thrust24THRUST_300001_SM_1000_NS8cuda_cub4core6detail13_kernel_agentINS1_8__reduce11ReduceAgentIPN4cuda3std3__45tupleIJilEEESC_SB_iNS1_9__extrema9arg_max_fIilNS9_4lessIiEEEEEEJSC_SC_iSH_EEEvDpT0_)
        /*0200*/ 	.short	0x0380
        /*0202*/ 	.short	0x0015


	//----- nvinfo : EIATTR_SW_WAR
	.align		4
.L_252:
        /*0204*/ 	.byte	0x04, 0x36
        /*0206*/ 	.short	(.L_254 - .L_253)
.L_253:
        /*0208*/ 	.word	0x00000008
.L_254:


//--------------------- .nv.info._ZN6thrust24THRUST_300001_SM_1000_NS8cuda_cub4core6detail13_kernel_agentINS1_8__reduce10DrainAgentIiEEJN3cub18CUB_300001_SM_10009GridQueueIjEEiEEEvDpT0_ --------------------------
	.section	.nv.info._ZN6thrust24THRUST_300001_SM_1000_NS8cuda_cub4core6detail13_kernel_agentINS1_8__reduce10DrainAgentIiEEJN3cub18CUB_300001_SM_10009GridQueueIjEEiEEEvDpT0_,"",@"SHT_CUDA_INFO"
	.sectionflags	@""
	.align	4


	//----- nvinfo : EIATTR_CUDA_API_VERSION
	.align		4
        /*0000*/ 	.byte	0x04, 0x37
        /*0002*/ 	.short	(.L_256 - .L_255)
.L_255:
        /*0004*/ 	.word	0x00000082


	//----- nvinfo : EIATTR_KPARAM_INFO
	.align		4
.L_256:
        /*0008*/ 	.byte	0x04, 0x17
        /*000a*/ 	.short	(.L_258 - .L_257)
.L_257:
        /*000c*/ 	.word	0x00000000
        /*0010*/ 	.short	0x0001
        /*0012*/ 	.short	0x0008
        /*0014*/ 	.byte	0x00, 0xf0, 0x11, 0x00


	//----- nvinfo : EIATTR_KPARAM_INFO
	.align		4
.L_258:
        /*0018*/ 	.byte	0x04, 0x17
        /*001a*/ 	.short	(.L_260 - .L_259)
.L_259:
        /*001c*/ 	.word	0x00000000
        /*0020*/ 	.short	0x0000
        /*0022*/ 	.short	0x0000
        /*0024*/ 	.byte	0x00, 0xf0, 0x21, 0x00


	//----- nvinfo : EIATTR_SPARSE_MMA_MASK
	.align		4
.L_260:
        /*0028*/ 	.byte	0x03, 0x50
        /*002a*/ 	.short	0x0000


	//----- nvinfo : EIATTR_MAXREG_COUNT
	.align		4
        /*002c*/ 	.byte	0x03, 0x1b
        /*002e*/ 	.short	0x00ff


	//----- nvinfo : EIATTR_MERCURY_ISA_VERSION
	.align		4
        /*0030*/ 	.byte	0x03, 0x5f
        /*0032*/ 	.short	0x0101


	//----- nvinfo : EIATTR_VRC_CTA_INIT_COUNT
	.align		4
        /*0034*/ 	.byte	0x02, 0x4a
	.zero		1
	.zero		1


	//----- nvinfo : EIATTR_EXIT_INSTR_OFFSETS
	.align		4
        /*0038*/ 	.byte	0x04, 0x1c
        /*003a*/ 	.short	(.L_262 - .L_261)


	//   ....[0]....
.L_261:
        /*003c*/ 	.word	0x00000060


	//----- nvinfo : EIATTR_MAX_THREADS
	.align		4
.L_262:
        /*0040*/ 	.byte	0x04, 0x05
        /*0042*/ 	.short	(.L_264 - .L_263)
.L_263:
        /*0044*/ 	.word	0x00000001
        /*0048*/ 	.word	0x00000001
        /*004c*/ 	.word	0x00000001


	//----- nvinfo : EIATTR_CBANK_PARAM_SIZE
	.align		4
.L_264:
        /*0050*/ 	.byte	0x03, 0x19
        /*0052*/ 	.short	0x000c


	//----- nvinfo : EIATTR_PARAM_CBANK
	.align		4
        /*0054*/ 	.byte	0x04, 0x0a
        /*0056*/ 	.short	(.L_266 - .L_265)
	.align		4
.L_265:
        /*0058*/ 	.word	index@(.nv.constant0._ZN6thrust24THRUST_300001_SM_1000_NS8cuda_cub4core6detail13_kernel_agentINS1_8__reduce10DrainAgentIiEEJN3cub18CUB_300001_SM_10009GridQueueIjEEiEEEvDpT0_)
        /*005c*/ 	.short	0x0380
        /*005e*/ 	.short	0x000c


	//----- nvinfo : EIATTR_SW_WAR
	.align		4
.L_266:
        /*0060*/ 	.byte	0x04, 0x36
        /*0062*/ 	.short	(.L_268 - .L_267)
.L_267:
        /*0064*/ 	.word	0x00000008
.L_268:


//--------------------- .nv.info._ZN6thrust24THRUST_300001_SM_1000_NS8cuda_cub4core6detail13_kernel_agentINS1_8__reduce11ReduceAgentINS0_12zip_iteratorIN4cuda3std3__45tupleIJNS0_10device_ptrIiEENS0_17counting_iteratorIlNS0_11use_defaultESF_SF_EEEEEEEPNSB_IJilEEESJ_iNS1_9__extrema9arg_max_fIilNSA_4lessIiEEEEEEJSI_SK_iN3cub18CUB_300001_SM_100013GridEvenShareIiEENSS_9GridQueueIjEESP_EEEvDpT0_ --------------------------
	.section	.nv.info._ZN6thrust24THRUST_300001_SM_1000_NS8cuda_cub4core6detail13_kernel_agentINS1_8__reduce11ReduceAgentINS0_12zip_iteratorIN4cuda3std3__45tupleIJNS0_10device_ptrIiEENS0_17counting_iteratorIlNS0_11use_defaultESF_SF_EEEEEEEPNSB_IJilEEESJ_iNS1_9__extrema9arg_max_fIilNSA_4lessIiEEEEEEJSI_SK_iN3cub18CUB_300001_SM_100013GridEvenShareIiEENSS_9GridQueueIjEESP_EEEvDpT0_,"",@"SHT_CUDA_INFO"
	.sectionflags	@""
	.align	4


	//----- nvinfo : EIATTR_CUDA_API_VERSION
	.align		4
        /*0000*/ 	.byte	0x04, 0x37
        /*0002*/ 	.short	(.L_270 - .L_269)
.L_269:
        /*0004*/ 	.word	0x00000082


	//----- nvinfo : EIATTR_KPARAM_INFO
	.align		4
.L_270:
        /*0008*/ 	.byte	0x04, 0x17
        /*000a*/ 	.short	(.L_272 - .L_271)
.L_271:
        /*000c*/ 	.word	0x00000000
        /*0010*/ 	.short	0x0005
        /*0012*/ 	.short	0x0050
        /*0014*/ 	.byte	0x00, 0xf0, 0x05, 0x00


	//----- nvinfo : EIATTR_KPARAM_INFO
	.align		4
.L_272:
        /*0018*/ 	.byte	0x04, 0x17
        /*001a*/ 	.short	(.L_274 - .L_273)
.L_273:
        /*001c*/ 	.word	0x00000000
        /*0020*/ 	.short	0x0004
        /*0022*/ 	.short	0x0048
        /*0024*/ 	.byte	0x00, 0xf0, 0x21, 0x00


	//----- nvinfo : EIATTR_KPARAM_INFO
	.align		4
.L_274:
        /*0028*/ 	.byte	0x04, 0x17
        /*002a*/ 	.short	(.L_276 - .L_275)
.L_275:
        /*002c*/ 	.word	0x00000000
        /*0030*/ 	.short	0x0003
        /*0032*/ 	.short	0x001c
        /*0034*/ 	.byte	0x00, 0xf0, 0xa1, 0x00


	//----- nvinfo : EIATTR_KPARAM_INFO
	.align		4
.L_276:
        /*0038*/ 	.byte	0x04, 0x17
        /*003a*/ 	.short	(.L_278 - .L_277)
.L_277:
        /*003c*/ 	.word	0x00000000
        /*0040*/ 	.short	0x0002
        /*0042*/ 	.short	0x0018
        /*0044*/ 	.byte	0x00, 0xf0, 0x11, 0x00


	//----- nvinfo : EIATTR_KPARAM_INFO
	.align		4
.L_278:
        /*0048*/ 	.byte	0x04, 0x17
        /*004a*/ 	.short	(.L_280 - .L_279)
.L_279:
        /*004c*/ 	.word	0x00000000
        /*0050*/ 	.short	0x0001
        /*0052*/ 	.short	0x0010
        /*0054*/ 	.byte	0x00, 0xf5, 0x21, 0x00


	//----- nvinfo : EIATTR_KPARAM_INFO
	.align		4
.L_280:
        /*0058*/ 	.byte	0x04, 0x17
        /*005a*/ 	.short	(.L_282 - .L_281)
.L_281:
        /*005c*/ 	.word	0x00000000
        /*0060*/ 	.short	0x0000
        /*0062*/ 	.short	0x0000
        /*0064*/ 	.byte	0x00, 0xf0, 0x41, 0x00


	//----- nvinfo : EIATTR_SPARSE_MMA_MASK
	.align		4
.L_282:
        /*0068*/ 	.byte	0x03, 0x50
        /*006a*/ 	.short	0x0000


	//----- nvinfo : EIATTR_MAXREG_COUNT
	.align		4
        /*006c*/ 	.byte	0x03, 0x1b
        /*006e*/ 	.short	0x00ff


	//----- nvinfo : EIATTR_NUM_BARRIERS
	.align		4
        /*0070*/ 	.byte	0x02, 0x4c
        /*0072*/ 	.byte	0x01
	.zero		1


	//----- nvinfo : EIATTR_MERCURY_ISA_VERSION
	.align		4
        /*0074*/ 	.byte	0x03, 0x5f
        /*0076*/ 	.short	0x0101


	//----- nvinfo : EIATTR_COOP_GROUP_MASK_REGIDS
	.align		4
        /*0078*/ 	.byte	0x04, 0x29
        /*007a*/ 	.short	(.L_284 - .L_283)


	//   ....[0]....
.L_283:
        /*007c*/ 	.word	0xffffffff


	//   ....[1]....
        /*0080*/ 	.word	0xffffffff


	//   ....[2]....
        /*0084*/ 	.word	0xffffffff


	//   ....[3]....
        /*0088*/ 	.word	0xffffffff


	//   ....[4]....
        /*008c*/ 	.word	0xffffffff


	//   ....[5]....
        /*0090*/ 	.word	0xffffffff


	//   ....[6]....
        /*0094*/ 	.word	0xffffffff


	//   ....[7]....
        /*0098*/ 	.word	0xffffffff


	//   ....[8]....
        /*009c*/ 	.word	0xffffffff


	//   ....[9]....
        /*00a0*/ 	.word	0xffffffff


	//   ....[10]....
        /*00a4*/ 	.word	0xffffffff


	//   ....[11]....
        /*00a8*/ 	.word	0xffffffff


	//   ....[12]....
        /*00ac*/ 	.word	0xffffffff


	//   ....[13]....
        /*00b0*/ 	.word	0xffffffff


	//   ....[14]....
        /*00b4*/ 	.word	0xffffffff


	//   ....[15]....
        /*00b8*/ 	.word	0xffffffff


	//   ....[16]....
        /*00bc*/ 	.word	0xffffffff


	//   ....[17]....
        /*00c0*/ 	.word	0xffffffff


	//   ....[18]....
        /*00c4*/ 	.word	0xffffffff


	//   ....[19]....
        /*00c8*/ 	.word	0xffffffff


	//   ....[20]....
        /*00cc*/ 	.word	0xffffffff


	//   ....[21]....
        /*00d0*/ 	.word	0xffffffff


	//   ....[22]....
        /*00d4*/ 	.word	0xffffffff


	//   ....[23]....
        /*00d8*/ 	.word	0xffffffff


	//   ....[24]....
        /*00dc*/ 	.word	0xffffffff


	//   ....[25]....
        /*00e0*/ 	.word	0xffffffff


	//   ....[26]....
        /*00e4*/ 	.word	0xffffffff


	//   ....[27]....
        /*00e8*/ 	.word	0xffffffff


	//   ....[28]....
        /*00ec*/ 	.word	0xffffffff


	//   ....[29]....
        /*00f0*/ 	.word	0xffffffff


	//   ....[30]....
        /*00f4*/ 	.word	0xffffffff


	//   ....[31]....
        /*00f8*/ 	.word	0xffffffff


	//   ....[32]....
        /*00fc*/ 	.word	0xffffffff


	//   ....[33]....
        /*0100*/ 	.word	0xffffffff


	//   ....[34]....
        /*0104*/ 	.word	0xffffffff


	//   ....[35]....
        /*0108*/ 	.word	0xffffffff


	//   ....[36]....
        /*010c*/ 	.word	0xffffffff


	//   ....[37]....
        /*0110*/ 	.word	0xffffffff


	//   ....[38]....
        /*0114*/ 	.word	0xffffffff


	//   ....[39]....
        /*0118*/ 	.word	0xffffffff


	//   ....[40]....
        /*011c*/ 	.word	0xffffffff


	//   ....[41]....
        /*0120*/ 	.word	0xffffffff


	//   ....[42]....
        /*0124*/ 	.word	0xffffffff


	//   ....[43]....
        /*0128*/ 	.word	0xffffffff


	//   ....[44]....
        /*012c*/ 	.word	0xffffffff


	//----- nvinfo : EIATTR_COOP_GROUP_INSTR_OFFSETS
	.align		4
.L_284:
        /*0130*/ 	.byte	0x04, 0x28
        /*0132*/ 	.short	(.L_286 - .L_285)


	//   ....[0]....
.L_285:
        /*0134*/ 	.word	0x00000b70


	//   ....[1]....
        /*0138*/ 	.word	0x00000ba0


	//   ....[2]....
        /*013c*/ 	.word	0x00000bb0


	//   ....[3]....
        /*0140*/ 	.word	0x00000d20


	//   ....[4]....
        /*0144*/ 	.word	0x00000d60


	//   ....[5]....
        /*0148*/ 	.word	0x00000d90


	//   ....[6]....
        /*014c*/ 	.word	0x00000ed0


	//   ....[7]....
        /*0150*/ 	.word	0x00000f00


	//   ....[8]....
        /*0154*/ 	.word	0x00000f30


	//   ....[9]....
        /*0158*/ 	.word	0x00001060


	//   ....[10]....
        /*015c*/ 	.word	0x00001090


	//   ....[11]....
        /*0160*/ 	.word	0x000010c0


	//   ....[12]....
        /*0164*/ 	.word	0x000011f0


	//   ....[13]....
        /*0168*/ 	.word	0x00001220


	//   ....[14]....
        /*016c*/ 	.word	0x00001250


	//   ....[15]....
        /*0170*/ 	.word	0x00001e00


	//   ....[16]....
        /*0174*/ 	.word	0x00001e10


	//   ....[17]....
        /*0178*/ 	.word	0x00001e90


	//   ....[18]....
        /*017c*/ 	.word	0x00002010


	//   ....[19]....
        /*0180*/ 	.word	0x00002040


	//   ....[20]....
        /*0184*/ 	.word	0x00002070


	//   ....[21]....
        /*0188*/ 	.word	0x000021a0


	//   ....[22]....
        /*018c*/ 	.word	0x000021d0


	//   ....[23]....
        /*0190*/ 	.word	0x00002200


	//   ....[24]....
        /*0194*/ 	.word	0x00002330


	//   ....[25]....
        /*0198*/ 	.word	0x00002360


	//   ....[26]....
        /*019c*/ 	.word	0x00002390


	//   ....[27]....
        /*01a0*/ 	.word	0x000024c0


	//   ....[28]....
        /*01a4*/ 	.word	0x000024f0


	//   ....[29]....
        /*01a8*/ 	.word	0x00002520


	//   ....[30]....
        /*01ac*/ 	.word	0x000046b0


	//   ....[31]....
        /*01b0*/ 	.word	0x000046d0


	//   ....[32]....
        /*01b4*/ 	.word	0x000046e0


	//   ....[33]....
        /*01b8*/ 	.word	0x00004880


	//   ....[34]....
        /*01bc*/ 	.word	0x000048b0


	//   ....[35]....
        /*01c0*/ 	.word	0x000048e0


	//   ....[36]....
        /*01c4*/ 	.word	0x00004a10


	//   ....[37]....
        /*01c8*/ 	.word	0x00004a40


	//   ....[38]....
        /*01cc*/ 	.word	0x00004a70


	//   ....[39]....
        /*01d0*/ 	.word	0x00004ba0


	//   ....[40]....
        /*01d4*/ 	.word	0x00004bd0


	//   ....[41]....
        /*01d8*/ 	.word	0x00004c00


	//   ....[42]....
        /*01dc*/ 	.word	0x00004d30


	//   ....[43]....
        /*01e0*/ 	.word	0x00004d60


	//   ....[44]....
        /*01e4*/ 	.word	0x00004d90


	//----- nvinfo : EIATTR_VRC_CTA_INIT_COUNT
	.align		4
.L_286:
        /*01e8*/ 	.byte	0x02, 0x4a
	.zero		1
	.zero		1


	//----- nvinfo : EIATTR_EXIT_INSTR_OFFSETS
	.align		4
        /*01ec*/ 	.byte	0x04, 0x1c
        /*01ee*/ 	.short	(.L_288 - .L_287)


	//   ....[0]....
.L_287:
        /*01f0*/ 	.word	0x000058a0


	//   ....[1]....
        /*01f4*/ 	.word	0x00005910


	//----- nvinfo : EIATTR_MAX_THREADS
	.align		4
.L_288:
        /*01f8*/ 	.byte	0x04, 0x05
        /*01fa*/ 	.short	(.L_290 - .L_289)
.L_289:
        /*01fc*/ 	.word	0x00000100
        /*0200*/ 	.word	0x00000001
        /*0204*/ 	.word	0x00000001


	//----- nvinfo : EIATTR_CRS_STACK_SIZE
	.align		4
.L_290:
        /*0208*/ 	.byte	0x04, 0x1e
        /*020a*/ 	.short	(.L_292 - .L_291)
.L_291:
        /*020c*/ 	.word	0x00000000


	//----- nvinfo : EIATTR_CBANK_PARAM_SIZE
	.align		4
.L_292:
        /*0210*/ 	.byte	0x03, 0x19
        /*0212*/ 	.short	0x0051


	//----- nvinfo : EIATTR_PARAM_CBANK
	.align		4
        /*0214*/ 	.byte	0x04, 0x0a
        /*0216*/ 	.short	(.L_294 - .L_293)
	.align		4
.L_293:
        /*0218*/ 	.word	index@(.nv.constant0._ZN6thrust24THRUST_300001_SM_1000_NS8cuda_cub4core6detail13_kernel_agentINS1_8__reduce11ReduceAgentINS0_12zip_iteratorIN4cuda3std3__45tupleIJNS0_10device_ptrIiEENS0_17counting_iteratorIlNS0_11use_defaultESF_SF_EEEEEEEPNSB_IJilEEESJ_iNS1_9__extrema9arg_max_fIilNSA_4lessIiEEEEEEJSI_SK_iN3cub18CUB_300001_SM_100013GridEvenShareIiEENSS_9GridQueueIjEESP_EEEvDpT0_)
        /*021c*/ 	.short	0x0380
        /*021e*/ 	.short	0x0051


	//----- nvinfo : EIATTR_SW_WAR
	.align		4
.L_294:
        /*0220*/ 	.byte	0x04, 0x36
        /*0222*/ 	.short	(.L_296 - .L_295)
.L_295:
        /*0224*/ 	.word	0x00000008
.L_296:


//--------------------- .nv.info._ZN6thrust24THRUST_300001_SM_1000_NS8cuda_cub4core6detail13_kernel_agentINS1_8__reduce11ReduceAgentINS0_12zip_iteratorIN4cuda3std3__45tupleIJNS0_10device_ptrIiEENS0_17counting_iteratorIlNS0_11use_defaultESF_SF_EEEEEEEPNSB_IJilEEESJ_iNS1_9__extrema9arg_max_fIilNSA_4lessIiEEEEEEJSI_SK_iSP_EEEvDpT0_ --------------------------
	.section	.nv.info._ZN6thrust24THRUST_300001_SM_1000_NS8cuda_cub4core6detail13_kernel_agentINS1_8__reduce11ReduceAgentINS0_12zip_iteratorIN4cuda3std3__45tupleIJNS0_10device_ptrIiEENS0_17counting_iteratorIlNS0_11use_defaultESF_SF_EEEEEEEPNSB_IJilEEESJ_iNS1_9__extrema9arg_max_fIilNSA_4lessIiEEEEEEJSI_SK_iSP_EEEvDpT0_,"",@"SHT_CUDA_INFO"
	.sectionflags	@""
	.align	4


	//----- nvinfo : EIATTR_CUDA_API_VERSION
	.align		4
        /*0000*/ 	.byte	0x04, 0x37
        /*0002*/ 	.short	(.L_298 - .L_297)
.L_297:
        /*0004*/ 	.word	0x00000082


	//----- nvinfo : EIATTR_KPARAM_INFO
	.align		4
.L_298:
        /*0008*/ 	.byte	0x04, 0x17
        /*000a*/ 	.short	(.L_300 - .L_299)
.L_299:
        /*000c*/ 	.word	0x00000000
        /*0010*/ 	.short	0x0003
        /*0012*/ 	.short	0x001c
        /*0014*/ 	.byte	0x00, 0xf0, 0x05, 0x00


	//----- nvinfo : EIATTR_KPARAM_INFO
	.align		4
.L_300:
        /*0018*/ 	.byte	0x04, 0x17
        /*001a*/ 	.short	(.L_302 - .L_301)
.L_301:
        /*001c*/ 	.word	0x00000000
        /*0020*/ 	.short	0x0002
        /*0022*/ 	.short	0x0018
        /*0024*/ 	.byte	0x00, 0xf0, 0x11, 0x00


	//----- nvinfo : EIATTR_KPARAM_INFO
	.align		4
.L_302:
        /*0028*/ 	.byte	0x04, 0x17
        /*002a*/ 	.short	(.L_304 - .L_303)
.L_303:
        /*002c*/ 	.word	0x00000000
        /*0030*/ 	.short	0x0001
        /*0032*/ 	.short	0x0010
        /*0034*/ 	.byte	0x00, 0xf5, 0x21, 0x00


	//----- nvinfo : EIATTR_KPARAM_INFO
	.align		4
.L_304:
        /*0038*/ 	.byte	0x04, 0x17
        /*003a*/ 	.short	(.L_306 - .L_305)
.L_305:
        /*003c*/ 	.word	0x00000000
        /*0040*/ 	.short	0x0000
        /*0042*/ 	.short	0x0000
        /*0044*/ 	.byte	0x00, 0xf0, 0x41, 0x00


	//----- nvinfo : EIATTR_SPARSE_MMA_MASK
	.align		4
.L_306:
        /*0048*/ 	.byte	0x03, 0x50
        /*004a*/ 	.short	0x0000


	//----- nvinfo : EIATTR_MAXREG_COUNT
	.align		4
        /*004c*/ 	.byte	0x03, 0x1b
        /*004e*/ 	.short	0x00ff


	//----- nvinfo : EIATTR_NUM_BARRIERS
	.align		4
        /*0050*/ 	.byte	0x02, 0x4c
        /*0052*/ 	.byte	0x01
	.zero		1


	//----- nvinfo : EIATTR_MERCURY_ISA_VERSION
	.align		4
        /*0054*/ 	.byte	0x03, 0x5f
        /*0056*/ 	.short	0x0101


	//----- nvinfo : EIATTR_COOP_GROUP_MASK_REGIDS
	.align		4
        /*0058*/ 	.byte	0x04, 0x29
        /*005a*/ 	.short	(.L_308 - .L_307)


	//   ....[0]....
.L_307:
        /*005c*/ 	.word	0xffffffff


	//   ....[1]....
        /*0060*/ 	.word	0xffffffff


	//   ....[2]....
        /*0064*/ 	.word	0xffffffff


	//   ....[3]....
        /*0068*/ 	.word	0xffffffff


	//   ....[4]....
        /*006c*/ 	.word	0xffffffff


	//   ....[5]....
        /*0070*/ 	.word	0xffffffff


	//   ....[6]....
        /*0074*/ 	.word	0xffffffff


	//   ....[7]....
        /*0078*/ 	.word	0xffffffff


	//   ....[8]....
        /*007c*/ 	.word	0xffffffff


	//   ....[9]....
        /*0080*/ 	.word	0xffffffff


	//   ....[10]....
        /*0084*/ 	.word	0xffffffff


	//   ....[11]....
        /*0088*/ 	.word	0xffffffff


	//   ....[12]....
        /*008c*/ 	.word	0xffffffff


	//   ....[13]....
        /*0090*/ 	.word	0xffffffff


	//   ....[14]....
        /*0094*/ 	.word	0xffffffff


	//   ....[15]....
        /*0098*/ 	.word	0xffffffff


	//   ....[16]....
        /*009c*/ 	.word	0xffffffff


	//   ....[17]....
        /*00a0*/ 	.word	0xffffffff


	//   ....[18]....
        /*00a4*/ 	.word	0xffffffff


	//   ....[19]....
        /*00a8*/ 	.word	0xffffffff


	//   ....[20]....
        /*00ac*/ 	.word	0xffffffff


	//   ....[21]....
        /*00b0*/ 	.word	0xffffffff


	//   ....[22]....
        /*00b4*/ 	.word	0xffffffff


	//   ....[23]....
        /*00b8*/ 	.word	0xffffffff


	//   ....[24]....
        /*00bc*/ 	.word	0xffffffff


	//   ....[25]....
        /*00c0*/ 	.word	0xffffffff


	//   ....[26]....
        /*00c4*/ 	.word	0xffffffff


	//   ....[27]....
        /*00c8*/ 	.word	0xffffffff


	//   ....[28]....
        /*00cc*/ 	.word	0xffffffff


	//   ....[29]....
        /*00d0*/ 	.word	0xffffffff


	//   ....[30]....
        /*00d4*/ 	.word	0xffffffff


	//   ....[31]....
        /*00d8*/ 	.word	0xffffffff


	//   ....[32]....
        /*00dc*/ 	.word	0xffffffff


	//   ....[33]....
        /*00e0*/ 	.word	0xffffffff


	//   ....[34]....
        /*00e4*/ 	.word	0xffffffff


	//   ....[35]....
        /*00e8*/ 	.word	0xffffffff


	//   ....[36]....
        /*00ec*/ 	.word	0xffffffff


	//   ....[37]....
        /*00f0*/ 	.word	0xffffffff


	//   ....[38]....
        /*00f4*/ 	.word	0xffffffff


	//   ....[39]....
        /*00f8*/ 	.word	0xffffffff


	//   ....[40]....
        /*00fc*/ 	.word	0xffffffff


	//   ....[41]....
        /*0100*/ 	.word	0xffffffff


	//   ....[42]....
        /*0104*/ 	.word	0xffffffff


	//   ....[43]....
        /*0108*/ 	.word	0xffffffff


	//   ....[44]....
        /*010c*/ 	.word	0xffffffff


	//----- nvinfo : EIATTR_COOP_GROUP_INSTR_OFFSETS
	.align		4
.L_308:
        /*0110*/ 	.byte	0x04, 0x28
        /*0112*/ 	.short	(.L_310 - .L_309)


	//   ....[0]....
.L_309:
        /*0114*/ 	.word	0x00000b00


	//   ....[1]....
        /*0118*/ 	.word	0x00000b30


	//   ....[2]....
        /*011c*/ 	.word	0x00000b40


	//   ....[3]....
        /*0120*/ 	.word	0x00000cb0


	//   ....[4]....
        /*0124*/ 	.word	0x00000cf0


	//   ....[5]....
        /*0128*/ 	.word	0x00000d20


	//   ....[6]....
        /*012c*/ 	.word	0x00000e60


	//   ....[7]....
        /*0130*/ 	.word	0x00000e90


	//   ....[8]....
        /*0134*/ 	.word	0x00000ec0


	//   ....[9]....
        /*0138*/ 	.word	0x00000ff0


	//   ....[10]....
        /*013c*/ 	.word	0x00001020


	//   ....[11]....
        /*0140*/ 	.word	0x00001050


	//   ....[12]....
        /*0144*/ 	.word	0x00001180


	//   ....[13]....
        /*0148*/ 	.word	0x000011b0


	//   ....[14]....
        /*014c*/ 	.word	0x000011e0


	//   ....[15]....
        /*0150*/ 	.word	0x00001da0


	//   ....[16]....
        /*0154*/ 	.word	0x00001db0


	//   ....[17]....
        /*0158*/ 	.word	0x00001e30


	//   ....[18]....
        /*015c*/ 	.word	0x00001fa0


	//   ....[19]....
        /*0160*/ 	.word	0x00001fd0


	//   ....[20]....
        /*0164*/ 	.word	0x00002000


	//   ....[21]....
        /*0168*/ 	.word	0x00002130


	//   ....[22]....
        /*016c*/ 	.word	0x00002160


	//   ....[23]....
        /*0170*/ 	.word	0x00002190


	//   ....[24]....
        /*0174*/ 	.word	0x000022c0


	//   ....[25]....
        /*0178*/ 	.word	0x000022f0


	//   ....[26]....
        /*017c*/ 	.word	0x00002320


	//   ....[27]....
        /*0180*/ 	.word	0x00002450


	//   ....[28]....
        /*0184*/ 	.word	0x00002480


	//   ....[29]....
        /*0188*/ 	.word	0x000024b0


	//   ....[30]....
        /*018c*/ 	.word	0x000043f0


	//   ....[31]....
        /*0190*/ 	.word	0x00004410


	//   ....[32]....
        /*0194*/ 	.word	0x00004420


	//   ....[33]....
        /*0198*/ 	.word	0x000045c0


	//   ....[34]....
        /*019c*/ 	.word	0x000045f0


	//   ....[35]....
        /*01a0*/ 	.word	0x00004620


	//   ....[36]....
        /*01a4*/ 	.word	0x00004750


	//   ....[37]....
        /*01a8*/ 	.word	0x00004780


	//   ....[38]....
        /*01ac*/ 	.word	0x000047b0


	//   ....[39]....
        /*01b0*/ 	.word	0x000048e0


	//   ....[40]....
        /*01b4*/ 	.word	0x00004910


	//   ....[41]....
        /*01b8*/ 	.word	0x00004940


	//   ....[42]....
        /*01bc*/ 	.word	0x00004a70


	//   ....[43]....
        /*01c0*/ 	.word	0x00004aa0


	//   ....[44]....
        /*01c4*/ 	.word	0x00004ad0


	//----- nvinfo : EIATTR_VRC_CTA_INIT_COUNT
	.align		4
.L_310:
        /*01c8*/ 	.byte	0x02, 0x4a
	.zero		1
	.zero		1


	//----- nvinfo : EIATTR_EXIT_INSTR_OFFSETS
	.align		4
        /*01cc*/ 	.byte	0x04, 0x1c
        /*01ce*/ 	.short	(.L_312 - .L_311)


	//   ....[0]....
.L_311:
        /*01d0*/ 	.word	0x00000030


	//   ....[1]....
        /*01d4*/ 	.word	0x000055e0


	//   ....[2]....
        /*01d8*/ 	.word	0x00005650


	//----- nvinfo : EIATTR_MAX_THREADS
	.align		4
.L_312:
        /*01dc*/ 	.byte	0x04, 0x05
        /*01de*/ 	.short	(.L_314 - .L_313)
.L_313:
        /*01e0*/ 	.word	0x00000100
        /*01e4*/ 	.word	0x00000001
        /*01e8*/ 	.word	0x00000001


	//----- nvinfo : EIATTR_CRS_STACK_SIZE
	.align		4
.L_314:
        /*01ec*/ 	.byte	0x04, 0x1e
        /*01ee*/ 	.short	(.L_316 - .L_315)
.L_315:
        /*01f0*/ 	.word	0x00000000


	//----- nvinfo : EIATTR_CBANK_PARAM_SIZE
	.align		4
.L_316:
        /*01f4*/ 	.byte	0x03, 0x19
        /*01f6*/ 	.short	0x001d


	//----- nvinfo : EIATTR_PARAM_CBANK
	.align		4
        /*01f8*/ 	.byte	0x04, 0x0a
        /*01fa*/ 	.short	(.L_318 - .L_317)
	.align		4
.L_317:
        /*01fc*/ 	.word	index@(.nv.constant0._ZN6thrust24THRUST_300001_SM_1000_NS8cuda_cub4core6detail13_kernel_agentINS1_8__reduce11ReduceAgentINS0_12zip_iteratorIN4cuda3std3__45tupleIJNS0_10device_ptrIiEENS0_17counting_iteratorIlNS0_11use_defaultESF_SF_EEEEEEEPNSB_IJilEEESJ_iNS1_9__extrema9arg_max_fIilNSA_4lessIiEEEEEEJSI_SK_iSP_EEEvDpT0_)
        /*0200*/ 	.short	0x0380
        /*0202*/ 	.short	0x001d


	//----- nvinfo : EIATTR_SW_WAR
	.align		4
.L_318:
        /*0204*/ 	.byte	0x04, 0x36
        /*0206*/ 	.short	(.L_320 - .L_319)
.L_319:
        /*0208*/ 	.word	0x00000008
.L_320:


//--------------------- .nv.info._Z7kernel1PdS_PiS0_S0_S0_S0_S0_S0_S0_S0_S_S_S_S_S_S_iii --------------------------
	.section	.nv.info._Z7kernel1PdS_PiS0_S0_S0_S0_S0_S0_S0_S0_S_S_S_S_S_S_iii,"",@"SHT_CUDA_INFO"
	.sectionflags	@""
	.align	4


	//----- nvinfo : EIATTR_CUDA_API_VERSION
	.align		4
        /*0000*/ 	.byte	0x04, 0x37
        /*0002*/ 	.short	(.L_322 - .L_321)
.L_321:
        /*0004*/ 	.word	0x00000082


	//----- nvinfo : EIATTR_KPARAM_INFO
	.align		4
.L_322:
        /*0008*/ 	.byte	0x04, 0x17
        /*000a*/ 	.short	(.L_324 - .L_323)
.L_323:
        /*000c*/ 	.word	0x00000000
        /*0010*/ 	.short	0x0013
        /*0012*/ 	.short	0x0090
        /*0014*/ 	.byte	0x00, 0xf0, 0x11, 0x00


	//----- nvinfo : EIATTR_KPARAM_INFO
	.align		4
.L_324:
        /*0018*/ 	.byte	0x04, 0x17
        /*001a*/ 	.short	(.L_326 - .L_325)
.L_325:
        /*001c*/ 	.word	0x00000000
        /*0020*/ 	.short	0x0012
        /*0022*/ 	.short	0x008c
        /*0024*/ 	.byte	0x00, 0xf0, 0x11, 0x00


	//----- nvinfo : EIATTR_KPARAM_INFO
	.align		4
.L_326:
        /*0028*/ 	.byte	0x04, 0x17
        /*002a*/ 	.short	(.L_328 - .L_327)
.L_327:
        /*002c*/ 	.word	0x00000000
        /*0030*/ 	.short	0x0011
        /*0032*/ 	.short	0x0088
        /*0034*/ 	.byte	0x00, 0xf0, 0x11, 0x00


	//----- nvinfo : EIATTR_KPARAM_INFO
	.align		4
.L_328:
        /*0038*/ 	.byte	0x04, 0x17
        /*003a*/ 	.short	(.L_330 - .L_329)
.L_329:
        /*003c*/ 	.word	0x00000000
        /*0040*/ 	.short	0x0010
        /*0042*/ 	.short	0x0080
        /*0044*/ 	.byte	0x00, 0xf5, 0x21, 0x00


	//----- nvinfo : EIATTR_KPARAM_INFO
	.align		4
.L_330:
        /*0048*/ 	.byte	0x04, 0x17
        /*004a*/ 	.short	(.L_332 - .L_331)
.L_331:
        /*004c*/ 	.word	0x00000000
        /*0050*/ 	.short	0x000f
        /*0052*/ 	.short	0x0078
        /*0054*/ 	.byte	0x00, 0xf5, 0x21, 0x00


	//----- nvinfo : EIATTR_KPARAM_INFO
	.align		4
.L_332:
        /*0058*/ 	.byte	0x04, 0x17
        /*005a*/ 	.short	(.L_334 - .L_333)
.L_333:
        /*005c*/ 	.word	0x00000000
        /*0060*/ 	.short	0x000e
        /*0062*/ 	.short	0x0070
        /*0064*/ 	.byte	0x00, 0xf5, 0x21, 0x00


	//----- nvinfo : EIATTR_KPARAM_INFO
	.align		4
.L_334:
        /*0068*/ 	.byte	0x04, 0x17
        /*006a*/ 	.short	(.L_336 - .L_335)
.L_335:
        /*006c*/ 	.word	0x00000000
        /*0070*/ 	.short	0x000d
        /*0072*/ 	.short	0x0068
        /*0074*/ 	.byte	0x00, 0xf5, 0x21, 0x00


	//----- nvinfo : EIATTR_KPARAM_INFO
	.align		4
.L_336:
        /*0078*/ 	.byte	0x04, 0x17
        /*007a*/ 	.short	(.L_338 - .L_337)
.L_337:
        /*007c*/ 	.word	0x00000000
        /*0080*/ 	.short	0x000c
        /*0082*/ 	.short	0x0060
        /*0084*/ 	.byte	0x00, 0xf5, 0x21, 0x00


	//----- nvinfo : EIATTR_KPARAM_INFO
	.align		4
.L_338:
        /*0088*/ 	.byte	0x04, 0x17
        /*008a*/ 	.short	(.L_340 - .L_339)
.L_339:
        /*008c*/ 	.word	0x00000000
        /*0090*/ 	.short	0x000b
        /*0092*/ 	.short	0x0058
        /*0094*/ 	.byte	0x00, 0xf5, 0x21, 0x00


	//----- nvinfo : EIATTR_KPARAM_INFO
	.align		4
.L_340:
        /*0098*/ 	.byte	0x04, 0x17
        /*009a*/ 	.short	(.L_342 - .L_341)
.L_341:
        /*009c*/ 	.word	0x00000000
        /*00a0*/ 	.short	0x000a
        /*00a2*/ 	.short	0x0050
        /*00a4*/ 	.byte	0x00, 0xf5, 0x21, 0x00


	//----- nvinfo : EIATTR_KPARAM_INFO
	.align		4
.L_342:
        /*00a8*/ 	.byte	0x04, 0x17
        /*00aa*/ 	.short	(.L_344 - .L_343)
.L_343:
        /*00ac*/ 	.word	0x00000000
        /*00b0*/ 	.short	0x0009
        /*00b2*/ 	.short	0x0048
        /*00b4*/ 	.byte	0x00, 0xf5, 0x21, 0x00


	//----- nvinfo : EIATTR_KPARAM_INFO
	.align		4
.L_344:
        /*00b8*/ 	.byte	0x04, 0x17
        /*00ba*/ 	.short	(.L_346 - .L_345)
.L_345:
        /*00bc*/ 	.word	0x00000000
        /*00c0*/ 	.short	0x0008
        /*00c2*/ 	.short	0x0040
        /*00c4*/ 	.byte	0x00, 0xf5, 0x21, 0x00


	//----- nvinfo : EIATTR_KPARAM_INFO
	.align		4
.L_346:
        /*00c8*/ 	.byte	0x04, 0x17
        /*00ca*/ 	.short	(.L_348 - .L_347)
.L_347:
        /*00cc*/ 	.word	0x00000000
        /*00d0*/ 	.short	0x0007
        /*00d2*/ 	.short	0x0038
        /*00d4*/ 	.byte	0x00, 0xf5, 0x21, 0x00


	//----- nvinfo : EIATTR_KPARAM_INFO
	.align		4
.L_348:
        /*00d8*/ 	.byte	0x04, 0x17
        /*00da*/ 	.short	(.L_350 - .L_349)
.L_349:
        /*00dc*/ 	.word	0x00000000
        /*00e0*/ 	.short	0x0006
        /*00e2*/ 	.short	0x0030
        /*00e4*/ 	.byte	0x00, 0xf5, 0x21, 0x00


	//----- nvinfo : EIATTR_KPARAM_INFO
	.align		4
.L_350:
        /*00e8*/ 	.byte	0x04, 0x17
        /*00ea*/ 	.short	(.L_352 - .L_351)
.L_351:
        /*00ec*/ 	.word	0x00000000
        /*00f0*/ 	.short	0x0005
        /*00f2*/ 	.short	0x0028
        /*00f4*/ 	.byte	0x00, 0xf5, 0x21, 0x00


	//----- nvinfo : EIATTR_KPARAM_INFO
	.align		4
.L_352:
        /*00f8*/ 	.byte	0x04, 0x17
        /*00fa*/ 	.short	(.L_354 - .L_353)
.L_353:
        /*00fc*/ 	.word	0x00000000
        /*0100*/ 	.short	0x0004
        /*0102*/ 	.short	0x0020
        /*0104*/ 	.byte	0x00, 0xf5, 0x21, 0x00


	//----- nvinfo : EIATTR_KPARAM_INFO
	.align		4
.L_354:
        /*0108*/ 	.byte	0x04, 0x17
        /*010a*/ 	.short	(.L_356 - .L_355)
.L_355:
        /*010c*/ 	.word	0x00000000
        /*0110*/ 	.short	0x0003
        /*0112*/ 	.short	0x0018
        /*0114*/ 	.byte	0x00, 0xf5, 0x21, 0x00


	//----- nvinfo : EIATTR_KPARAM_INFO
	.align		4
.L_356:
        /*0118*/ 	.byte	0x04, 0x17
        /*011a*/ 	.short	(.L_358 - .L_357)
.L_357:
        /*011c*/ 	.word	0x00000000
        /*0120*/ 	.short	0x0002
        /*0122*/ 	.short	0x0010
        /*0124*/ 	.byte	0x00, 0xf5, 0x21, 0x00


	//----- nvinfo : EIATTR_KPARAM_INFO
	.align		4
.L_358:
        /*0128*/ 	.byte	0x04, 0x17
        /*012a*/ 	.short	(.L_360 - .L_359)
.L_359:
        /*012c*/ 	.word	0x00000000
        /*0130*/ 	.short	0x0001
        /*0132*/ 	.short	0x0008
        /*0134*/ 	.byte	0x00, 0xf5, 0x21, 0x00


	//----- nvinfo : EIATTR_KPARAM_INFO
	.align		4
.L_360:
        /*0138*/ 	.byte	0x04, 0x17
        /*013a*/ 	.short	(.L_362 - .L_361)
.L_361:
        /*013c*/ 	.word	0x00000000
        /*0140*/ 	.short	0x0000
        /*0142*/ 	.short	0x0000
        /*0144*/ 	.byte	0x00, 0xf5, 0x21, 0x00


	//----- nvinfo : EIATTR_SPARSE_MMA_MASK
	.align		4
.L_362:
        /*0148*/ 	.byte	0x03, 0x50
        /*014a*/ 	.short	0x0000


	//----- nvinfo : EIATTR_MAXREG_COUNT
	.align		4
        /*014c*/ 	.byte	0x03, 0x1b
        /*014e*/ 	.short	0x00ff


	//----- nvinfo : EIATTR_EXTERNS
	.align		4
        /*0150*/ 	.byte	0x04, 0x0f
        /*0152*/ 	.short	(.L_364 - .L_363)


	//   ....[0]....
	.align		4
.L_363:
        /*0154*/ 	.word	index@(vprintf)


	//----- nvinfo : EIATTR_MERCURY_ISA_VERSION
	.align		4
.L_364:
        /*0158*/ 	.byte	0x03, 0x5f
        /*015a*/ 	.short	0x0101


	//----- nvinfo : EIATTR_VRC_CTA_INIT_COUNT
	.align		4
        /*015c*/ 	.byte	0x02, 0x4a
	.zero		1
	.zero		1


	//----- nvinfo : EIATTR_SYSCALL_OFFSETS
	.align		4
        /*0160*/ 	.byte	0x04, 0x46
        /*0162*/ 	.short	(.L_366 - .L_365)


	//   ....[0]....
.L_365:
        /*0164*/ 	.word	0x00005ee0


	//   ....[1]....
        /*0168*/ 	.word	0x00005f50


	//   ....[2]....
        /*016c*/ 	.word	0x000061c0


	//   ....[3]....
        /*0170*/ 	.word	0x00006260


	//   ....[4]....
        /*0174*/ 	.word	0x00006300


	//   ....[5]....
        /*0178*/ 	.word	0x000063a0


	//   ....[6]....
        /*017c*/ 	.word	0x00006440


	//   ....[7]....
        /*0180*/ 	.word	0x000064e0


	//   ....[8]....
        /*0184*/ 	.word	0x00006580


	//   ....[9]....
        /*0188*/ 	.word	0x00006620


	//   ....[10]....
        /*018c*/ 	.word	0x000066c0


	//   ....[11]....
        /*0190*/ 	.word	0x00006760


	//   ....[12]....
        /*0194*/ 	.word	0x00006800


	//   ....[13]....
        /*0198*/ 	.word	0x000068a0


	//   ....[14]....
        /*019c*/ 	.word	0x00006940


	//   ....[15]....
        /*01a0*/ 	.word	0x000069e0


	//   ....[16]....
        /*01a4*/ 	.word	0x00006a80


	//   ....[17]....
        /*01a8*/ 	.word	0x00006b20


	//   ....[18]....
        /*01ac*/ 	.word	0x00006c80


	//   ....[19]....
        /*01b0*/ 	.word	0x00006d70


	//   ....[20]....
        /*01b4*/ 	.word	0x00006e10


	//   ....[21]....
        /*01b8*/ 	.word	0x00006eb0


	//   ....[22]....
        /*01bc*/ 	.word	0x00006f50


	//   ....[23]....
        /*01c0*/ 	.word	0x00006ff0


	//   ....[24]....
        /*01c4*/ 	.word	0x00007090


	//   ....[25]....
        /*01c8*/ 	.word	0x00007130


	//   ....[26]....
        /*01cc*/ 	.word	0x00007260


	//   ....[27]....
        /*01d0*/ 	.word	0x00007350


	//   ....[28]....
        /*01d4*/ 	.word	0x000073f0


	//   ....[29]....
        /*01d8*/ 	.word	0x00007490


	//   ....[30]....
        /*01dc*/ 	.word	0x000075c0


	//   ....[31]....
        /*01e0*/ 	.word	0x000076f0


	//   ....[32]....
        /*01e4*/ 	.word	0x000077b0


	//   ....[33]....
        /*01e8*/ 	.word	0x00007830


	//   ....[34]....
        /*01ec*/ 	.word	0x000079b0


	//   ....[35]....
        /*01f0*/ 	.word	0x00007a20


	//   ....[36]....
        /*01f4*/ 	.word	0x00007a90


	//   ....[37]....
        /*01f8*/ 	.word	0x00007b00


	//   ....[38]....
        /*01fc*/ 	.word	0x00007c10


	//   ....[39]....
        /*0200*/ 	.word	0x00007cc0


	//   ....[40]....
        /*0204*/ 	.word	0x00007e40


	//   ....[41]....
        /*0208*/ 	.word	0x00007ee0


	//   ....[42]....
        /*020c*/ 	.word	0x00007f80


	//   ....[43]....
        /*0210*/ 	.word	0x00008020


	//   ....[44]....
        /*0214*/ 	.word	0x000080c0


	//   ....[45]....
        /*0218*/ 	.word	0x00008160


	//   ....[46]....
        /*021c*/ 	.word	0x00008200


	//   ....[47]....
        /*0220*/ 	.word	0x000082a0


	//   ....[48]....
        /*0224*/ 	.word	0x00008340


	//   ....[49]....
        /*0228*/ 	.word	0x000083e0


	//   ....[50]....
        /*022c*/ 	.word	0x00008480


	//   ....[51]....
        /*0230*/ 	.word	0x00008520


	//   ....[52]....
        /*0234*/ 	.word	0x000085c0


	//   ....[53]....
        /*0238*/ 	.word	0x00008660


	//   ....[54]....
        /*023c*/ 	.word	0x00008700


	//   ....[55]....
        /*0240*/ 	.word	0x000087a0


	//   ....[56]....
        /*0244*/ 	.word	0x00008900


	//   ....[57]....
        /*0248*/ 	.word	0x000089a0


	//   ....[58]....
        /*024c*/ 	.word	0x00008a40


	//   ....[59]....
        /*0250*/ 	.word	0x00008ae0


	//   ....[60]....
        /*0254*/ 	.word	0x00008b80


	//   ....[61]....
        /*0258*/ 	.word	0x00008c20


	//   ....[62]....
        /*025c*/ 	.word	0x00008cc0


	//   ....[63]....
        /*0260*/ 	.word	0x00008d60


	//   ....[64]....
        /*0264*/ 	.word	0x00008ea0


	//   ....[65]....
        /*0268*/ 	.word	0x00008f40


	//   ....[66]....
        /*026c*/ 	.word	0x00008fe0


	//   ....[67]....
        /*0270*/ 	.word	0x00009080


	//   ....[68]....
        /*0274*/ 	.word	0x000091a0


	//   ....[69]....
        /*0278*/ 	.word	0x00009290


	//   ....[70]....
        /*027c*/ 	.word	0x00009310


	//   ....[71]....
        /*0280*/ 	.word	0x000095c0


	//   ....[72]....
        /*0284*/ 	.word	0x00009660


	//   ....[73]....
        /*0288*/ 	.word	0x00009700


	//   ....[74]....
        /*028c*/ 	.word	0x000097a0


	//   ....[75]....
        /*0290*/ 	.word	0x00009840


	//   ....[76]....
        /*0294*/ 	.word	0x000098e0


	//   ....[77]....
        /*0298*/ 	.word	0x00009980


	//   ....[78]....
        /*029c*/ 	.word	0x00009a20


	//   ....[79]....
        /*02a0*/ 	.word	0x00009ac0


	//   ....[80]....
        /*02a4*/ 	.word	0x00009b60


	//   ....[81]....
        /*02a8*/ 	.word	0x00009c00


	//   ....[82]....
        /*02ac*/ 	.word	0x00009ca0


	//   ....[83]....
        /*02b0*/ 	.word	0x00009d40


	//   ....[84]....
        /*02b4*/ 	.word	0x00009de0


	//   ....[85]....
        /*02b8*/ 	.word	0x00009e80


	//   ....[86]....
        /*02bc*/ 	.word	0x00009f20


	//   ....[87]....
        /*02c0*/ 	.word	0x0000a0a0


	//   ....[88]....
        /*02c4*/ 	.word	0x0000a190


	//   ....[89]....
        /*02c8*/ 	.word	0x0000a230


	//   ....[90]....
        /*02cc*/ 	.word	0x0000a2d0


	//   ....[91]....
        /*02d0*/ 	.word	0x0000a370


	//   ....[92]....
        /*02d4*/ 	.word	0x0000a410


	//   ....[93]....
        /*02d8*/ 	.word	0x0000a4b0


	//   ....[94]....
        /*02dc*/ 	.word	0x0000a550


	//   ....[95]....
        /*02e0*/ 	.word	0x0000a680


	//   ....[96]....
        /*02e4*/ 	.word	0x0000a770


	//   ....[97]....
        /*02e8*/ 	.word	0x0000a810


	//   ....[98]....
        /*02ec*/ 	.word	0x0000a8b0


	//   ....[99]....
        /*02f0*/ 	.word	0x0000a9e0


	//   ....[100]....
        /*02f4*/ 	.word	0x0000ab10


	//   ....[101]....
        /*02f8*/ 	.word	0x0000abd0


	//   ....[102]....
        /*02fc*/ 	.word	0x0000ac50


	//   ....[103]....
        /*0300*/ 	.word	0x0000ad00


	//   ....[104]....
        /*0304*/ 	.word	0x0000ae20


	//----- nvinfo : EIATTR_EXIT_INSTR_OFFSETS
	.align		4
.L_366:
        /*0308*/ 	.byte	0x04, 0x1c
        /*030a*/ 	.short	(.L_368 - .L_367)


	//   ....[0]....
.L_367:
        /*030c*/ 	.word	0x000000c0


	//   ....[1]....
        /*0310*/ 	.word	0x00005db0


	//   ....[2]....
        /*0314*/ 	.word	0x0000ad40


	//   ....[3]....
        /*0318*/ 	.word	0x0000ae80


	//----- nvinfo : EIATTR_CRS_STACK_SIZE
	.align		4
.L_368:
        /*031c*/ 	.byte	0x04, 0x1e
        /*031e*/ 	.short	(.L_370 - .L_369)
.L_369:
        /*0320*/ 	.word	0x00000000


	//----- nvinfo : EIATTR_CBANK_PARAM_SIZE
	.align		4
.L_370:
        /*0324*/ 	.byte	0x03, 0x19
        /*0326*/ 	.short	0x0094


	//----- nvinfo : EIATTR_PARAM_CBANK
	.align		4
        /*0328*/ 	.byte	0x04, 0x0a
        /*032a*/ 	.short	(.L_372 - .L_371)
	.align		4
.L_371:
        /*032c*/ 	.word	index@(.nv.constant0._Z7kernel1PdS_PiS0_S0_S0_S0_S0_S0_S0_S0_S_S_S_S_S_S_iii)
        /*0330*/ 	.short	0x0380
        /*0332*/ 	.short	0x0094


	//----- nvinfo : EIATTR_SW_WAR
	.align		4
.L_372:
        /*0334*/ 	.byte	0x04, 0x36
        /*0336*/ 	.short	(.L_374 - .L_373)
.L_373:
        /*0338*/ 	.word	0x00000008
.L_374:


//--------------------- .nv.info._Z9computeRkPiS_S_iS_i --------------------------
	.section	.nv.info._Z9computeRkPiS_S_iS_i,"",@"SHT_CUDA_INFO"
	.sectionflags	@""
	.align	4


	//----- nvinfo : EIATTR_CUDA_API_VERSION
	.align		4
        /*0000*/ 	.byte	0x04, 0x37
        /*0002*/ 	.short	(.L_376 - .L_375)
.L_375:
        /*0004*/ 	.word	0x00000082


	//----- nvinfo : EIATTR_KPARAM_INFO
	.align		4
.L_376:
        /*0008*/ 	.byte	0x04, 0x17
        /*000a*/ 	.short	(.L_378 - .L_377)
.L_377:
        /*000c*/ 	.word	0x00000000
        /*0010*/ 	.short	0x0005
        /*0012*/ 	.short	0x0028
        /*0014*/ 	.byte	0x00, 0xf0, 0x11, 0x00


	//----- nvinfo : EIATTR_KPARAM_INFO
	.align		4
.L_378:
        /*0018*/ 	.byte	0x04, 0x17
        /*001a*/ 	.short	(.L_380 - .L_379)
.L_379:
        /*001c*/ 	.word	0x00000000
        /*0020*/ 	.short	0x0004
        /*0022*/ 	.short	0x0020
        /*0024*/ 	.byte	0x00, 0xf5, 0x21, 0x00


	//----- nvinfo : EIATTR_KPARAM_INFO
	.align		4
.L_380:
        /*0028*/ 	.byte	0x04, 0x17
        /*002a*/ 	.short	(.L_382 - .L_381)
.L_381:
        /*002c*/ 	.word	0x00000000
        /*0030*/ 	.short	0x0003
        /*0032*/ 	.short	0x0018
        /*0034*/ 	.byte	0x00, 0xf0, 0x11, 0x00


	//----- nvinfo : EIATTR_KPARAM_INFO
	.align		4
.L_382:
        /*0038*/ 	.byte	0x04, 0x17
        /*003a*/ 	.short	(.L_384 - .L_383)
.L_383:
        /*003c*/ 	.word	0x00000000
        /*0040*/ 	.short	0x0002
        /*0042*/ 	.short	0x0010
        /*0044*/ 	.byte	0x00, 0xf5, 0x21, 0x00


	//----- nvinfo : EIATTR_KPARAM_INFO
	.align		4
.L_384:
        /*0048*/ 	.byte	0x04, 0x17
        /*004a*/ 	.short	(.L_386 - .L_385)
.L_385:
        /*004c*/ 	.word	0x00000000
        /*0050*/ 	.short	0x0001
        /*0052*/ 	.short	0x0008
        /*0054*/ 	.byte	0x00, 0xf5, 0x21, 0x00


	//----- nvinfo : EIATTR_KPARAM_INFO
	.align		4
.L_386:
        /*0058*/ 	.byte	0x04, 0x17
        /*005a*/ 	.short	(.L_388 - .L_387)
.L_387:
        /*005c*/ 	.word	0x00000000
        /*0060*/ 	.short	0x0000
        /*0062*/ 	.short	0x0000
        /*0064*/ 	.byte	0x00, 0xf5, 0x21, 0x00


	//----- nvinfo : EIATTR_SPARSE_MMA_MASK
	.align		4
.L_388:
        /*0068*/ 	.byte	0x03, 0x50
        /*006a*/ 	.short	0x0000


	//----- nvinfo : EIATTR_MAXREG_COUNT
	.align		4
        /*006c*/ 	.byte	0x03, 0x1b
        /*006e*/ 	.short	0x00ff


	//----- nvinfo : EIATTR_MERCURY_ISA_VERSION
	.align		4
        /*0070*/ 	.byte	0x03, 0x5f
        /*0072*/ 	.short	0x0101


	//----- nvinfo : EIATTR_VRC_CTA_INIT_COUNT
	.align		4
        /*0074*/ 	.byte	0x02, 0x4a
	.zero		1
	.zero		1


	//----- nvinfo : EIATTR_EXIT_INSTR_OFFSETS
	.align		4
        /*0078*/ 	.byte	0x04, 0x1c
        /*007a*/ 	.short	(.L_390 - .L_389)


	//   ....[0]....
.L_389:
        /*007c*/ 	.word	0x00000080


	//   ....[1]....
        /*0080*/ 	.word	0x00000110


	//   ....[2]....
        /*0084*/ 	.word	0x00000d00


	//----- nvinfo : EIATTR_CRS_STACK_SIZE
	.align		4
.L_390:
        /*0088*/ 	.byte	0x04, 0x1e
        /*008a*/ 	.short	(.L_392 - .L_391)
.L_391:
        /*008c*/ 	.word	0x00000000


	//----- nvinfo : EIATTR_CBANK_PARAM_SIZE
	.align		4
.L_392:
        /*0090*/ 	.byte	0x03, 0x19
        /*0092*/ 	.short	0x002c


	//----- nvinfo : EIATTR_PARAM_CBANK
	.align		4
        /*0094*/ 	.byte	0x04, 0x0a
        /*0096*/ 	.short	(.L_394 - .L_393)
	.align		4
.L_393:
        /*0098*/ 	.word	index@(.nv.constant0._Z9computeRkPiS_S_iS_i)
        /*009c*/ 	.short	0x0380
        /*009e*/ 	.short	0x002c


	//----- nvinfo : EIATTR_SW_WAR
	.align		4
.L_394:
        /*00a0*/ 	.byte	0x04, 0x36
        /*00a2*/ 	.short	(.L_396 - .L_395)
.L_395:
        /*00a4*/ 	.word	0x00000008
.L_396:


//--------------------- .nv.info._Z9computeSkPiS_iS_S_i --------------------------
	.section	.nv.info._Z9computeSkPiS_iS_S_i,"",@"SHT_CUDA_INFO"
	.sectionflags	@""
	.align	4


	//----- nvinfo : EIATTR_CUDA_API_VERSION
	.align		4
        /*0000*/ 	.byte	0x04, 0x37
        /*0002*/ 	.short	(.L_398 - .L_397)
.L_397:
        /*0004*/ 	.word	0x00000082


	//----- nvinfo : EIATTR_KPARAM_INFO
	.align		4
.L_398:
        /*0008*/ 	.byte	0x04, 0x17
        /*000a*/ 	.short	(.L_400 - .L_399)
.L_399:
        /*000c*/ 	.word	0x00000000
        /*0010*/ 	.short	0x0005
        /*0012*/ 	.short	0x0028
        /*0014*/ 	.byte	0x00, 0xf0, 0x11, 0x00


	//----- nvinfo : EIATTR_KPARAM_INFO
	.align		4
.L_400:
        /*0018*/ 	.byte	0x04, 0x17
        /*001a*/ 	.short	(.L_402 - .L_401)
.L_401:
        /*001c*/ 	.word	0x00000000
        /*0020*/ 	.short	0x0004
        /*0022*/ 	.short	0x0020
        /*0024*/ 	.byte	0x00, 0xf5, 0x21, 0x00


	//----- nvinfo : EIATTR_KPARAM_INFO
	.align		4
.L_402:
        /*0028*/ 	.byte	0x04, 0x17
        /*002a*/ 	.short	(.L_404 - .L_403)
.L_403:
        /*002c*/ 	.word	0x00000000
        /*0030*/ 	.short	0x0003
        /*0032*/ 	.short	0x0018
        /*0034*/ 	.byte	0x00, 0xf5, 0x21, 0x00


	//----- nvinfo : EIATTR_KPARAM_INFO
	.align		4
.L_404:
        /*0038*/ 	.byte	0x04, 0x17
        /*003a*/ 	.short	(.L_406 - .L_405)
.L_405:
        /*003c*/ 	.word	0x00000000
        /*0040*/ 	.short	0x0002
        /*0042*/ 	.short	0x0010
        /*0044*/ 	.byte	0x00, 0xf0, 0x11, 0x00


	//----- nvinfo : EIATTR_KPARAM_INFO
	.align		4
.L_406:
        /*0048*/ 	.byte	0x04, 0x17
        /*004a*/ 	.short	(.L_408 - .L_407)
.L_407:
        /*004c*/ 	.word	0x00000000
        /*0050*/ 	.short	0x0001
        /*0052*/ 	.short	0x0008
        /*0054*/ 	.byte	0x00, 0xf5, 0x21, 0x00


	//----- nvinfo : EIATTR_KPARAM_INFO
	.align		4
.L_408:
        /*0058*/ 	.byte	0x04, 0x17
        /*005a*/ 	.short	(.L_410 - .L_409)
.L_409:
        /*005c*/ 	.word	0x00000000
        /*0060*/ 	.short	0x0000
        /*0062*/ 	.short	0x0000
        /*0064*/ 	.byte	0x00, 0xf5, 0x21, 0x00


	//----- nvinfo : EIATTR_SPARSE_MMA_MASK
	.align		4
.L_410:
        /*0068*/ 	.byte	0x03, 0x50
        /*006a*/ 	.short	0x0000


	//----- nvinfo : EIATTR_MAXREG_COUNT
	.align		4
        /*006c*/ 	.byte	0x03, 0x1b
        /*006e*/ 	.short	0x00ff


	//----- nvinfo : EIATTR_MERCURY_ISA_VERSION
	.align		4
        /*0070*/ 	.byte	0x03, 0x5f
        /*0072*/ 	.short	0x0101


	//----- nvinfo : EIATTR_VRC_CTA_INIT_COUNT
	.align		4
        /*0074*/ 	.byte	0x02, 0x4a
	.zero		1
	.zero		1


	//----- nvinfo : EIATTR_EXIT_INSTR_OFFSETS
	.align		4
        /*0078*/ 	.byte	0x04, 0x1c
        /*007a*/ 	.short	(.L_412 - .L_411)


	//   ....[0]....
.L_411:
        /*007c*/ 	.word	0x00000070


	//   ....[1]....
        /*0080*/ 	.word	0x00000890


	//----- nvinfo : EIATTR_CRS_STACK_SIZE
	.align		4
.L_412:
        /*0084*/ 	.byte	0x04, 0x1e
        /*0086*/ 	.short	(.L_414 - .L_413)
.L_413:
        /*0088*/ 	.word	0x00000000


	//----- nvinfo : EIATTR_CBANK_PARAM_SIZE
	.align		4
.L_414:
        /*008c*/ 	.byte	0x03, 0x19
        /*008e*/ 	.short	0x002c


	//----- nvinfo : EIATTR_PARAM_CBANK
	.align		4
        /*0090*/ 	.byte	0x04, 0x0a
        /*0092*/ 	.short	(.L_416 - .L_415)
	.align		4
.L_415:
        /*0094*/ 	.word	index@(.nv.constant0._Z9computeSkPiS_iS_S_i)
        /*0098*/ 	.short	0x0380
        /*009a*/ 	.short	0x002c


	//----- nvinfo : EIATTR_SW_WAR
	.align		4
.L_416:
        /*009c*/ 	.byte	0x04, 0x36
        /*009e*/ 	.short	(.L_418 - .L_417)
.L_417:
        /*00a0*/ 	.word	0x00000008
.L_418:


//--------------------- .nv.info._Z17getSkAndRkMaxSizePiS_S_S_S_i --------------------------
	.section	.nv.info._Z17getSkAndRkMaxSizePiS_S_S_S_i,"",@"SHT_CUDA_INFO"
	.sectionflags	@""
	.align	4


	//----- nvinfo : EIATTR_CUDA_API_VERSION
	.align		4
        /*0000*/ 	.byte	0x04, 0x37
        /*0002*/ 	.short	(.L_420 - .L_419)
.L_419:
        /*0004*/ 	.word	0x00000082


	//----- nvinfo : EIATTR_KPARAM_INFO
	.align		4
.L_420:
        /*0008*/ 	.byte	0x04, 0x17
        /*000a*/ 	.short	(.L_422 - .L_421)
.L_421:
        /*000c*/ 	.word	0x00000000
        /*0010*/ 	.short	0x0005
        /*0012*/ 	.short	0x0028
        /*0014*/ 	.byte	0x00, 0xf0, 0x11, 0x00


	//----- nvinfo : EIATTR_KPARAM_INFO
	.align		4
.L_422:
        /*0018*/ 	.byte	0x04, 0x17
        /*001a*/ 	.short	(.L_424 - .L_423)
.L_423:
        /*001c*/ 	.word	0x00000000
        /*0020*/ 	.short	0x0004
        /*0022*/ 	.short	0x0020
        /*0024*/ 	.byte	0x00, 0xf5, 0x21, 0x00


	//----- nvinfo : EIATTR_KPARAM_INFO
	.align		4
.L_424:
        /*0028*/ 	.byte	0x04, 0x17
        /*002a*/ 	.short	(.L_426 - .L_425)
.L_425:
        /*002c*/ 	.word	0x00000000
        /*0030*/ 	.short	0x0003
        /*0032*/ 	.short	0x0018
        /*0034*/ 	.byte	0x00, 0xf5, 0x21, 0x00


	//----- nvinfo : EIATTR_KPARAM_INFO
	.align		4
.L_426:
        /*0038*/ 	.byte	0x04, 0x17
        /*003a*/ 	.short	(.L_428 - .L_427)
.L_427:
        /*003c*/ 	.word	0x00000000
        /*0040*/ 	.short	0x0002
        /*0042*/ 	.short	0x0010
        /*0044*/ 	.byte	0x00, 0xf5, 0x21, 0x00


	//----- nvinfo : EIATTR_KPARAM_INFO
	.align		4
.L_428:
        /*0048*/ 	.byte	0x04, 0x17
        /*004a*/ 	.short	(.L_430 - .L_429)
.L_429:
        /*004c*/ 	.word	0x00000000
        /*0050*/ 	.short	0x0001
        /*0052*/ 	.short	0x0008
        /*0054*/ 	.byte	0x00, 0xf5, 0x21, 0x00


	//----- nvinfo : EIATTR_KPARAM_INFO
	.align		4
.L_430:
        /*0058*/ 	.byte	0x04, 0x17
        /*005a*/ 	.short	(.L_432 - .L_431)
.L_431:
        /*005c*/ 	.word	0x00000000
        /*0060*/ 	.short	0x0000
        /*0062*/ 	.short	0x0000
        /*0064*/ 	.byte	0x00, 0xf5, 0x21, 0x00


	//----- nvinfo : EIATTR_SPARSE_MMA_MASK
	.align		4
.L_432:
        /*0068*/ 	.byte	0x03, 0x50
        /*006a*/ 	.short	0x0000


	//----- nvinfo : EIATTR_MAXREG_COUNT
	.align		4
        /*006c*/ 	.byte	0x03, 0x1b
        /*006e*/ 	.short	0x00ff


	//----- nvinfo : EIATTR_MERCURY_ISA_VERSION
	.align		4
        /*0070*/ 	.byte	0x03, 0x5f
        /*0072*/ 	.short	0x0101


	//----- nvinfo : EIATTR_VRC_CTA_INIT_COUNT
	.align		4
        /*0074*/ 	.byte	0x02, 0x4a
	.zero		1
	.zero		1


	//----- nvinfo : EIATTR_EXIT_INSTR_OFFSETS
	.align		4
        /*0078*/ 	.byte	0x04, 0x1c
        /*007a*/ 	.short	(.L_434 - .L_433)


	//   ....[0]....
.L_433:
        /*007c*/ 	.word	0x00000070


	//   ....[1]....
        /*0080*/ 	.word	0x00000910


	//----- nvinfo : EIATTR_CRS_STACK_SIZE
	.align		4
.L_434:
        /*0084*/ 	.byte	0x04, 0x1e
        /*0086*/ 	.short	(.L_436 - .L_435)
.L_435:
        /*0088*/ 	.word	0x00000000


	//----- nvinfo : EIATTR_CBANK_PARAM_SIZE
	.align		4
.L_436:
        /*008c*/ 	.byte	0x03, 0x19
        /*008e*/ 	.short	0x002c


	//----- nvinfo : EIATTR_PARAM_CBANK
	.align		4
        /*0090*/ 	.byte	0x04, 0x0a
        /*0092*/ 	.short	(.L_438 - .L_437)
	.align		4
.L_437:
        /*0094*/ 	.word	index@(.nv.constant0._Z17getSkAndRkMaxSizePiS_S_S_S_i)
        /*0098*/ 	.short	0x0380
        /*009a*/ 	.short	0x002c


	//----- nvinfo : EIATTR_SW_WAR
	.align		4
.L_438:
        /*009c*/ 	.byte	0x04, 0x36
        /*009e*/ 	.short	(.L_440 - .L_439)
.L_439:
        /*00a0*/ 	.word	0x00000008
.L_440:


//--------------------- .nv.callgraph             --------------------------
	.section	.nv.callgraph,"",@"SHT_CUDA_CALLGRAPH"
	.align	4
	.sectionentsize	8
	.align		4
        /*0000*/ 	.word	0x00000000
	.align		4
        /*0004*/ 	.word	0xffffffff
	.align		4
        /*0008*/ 	.word	index@(_Z7kernel1PdS_PiS0_S0_S0_S0_S0_S0_S0_S0_S_S_S_S_S_S_iii)
	.align		4
        /*000c*/ 	.word	index@(vprintf)
	.align		4
        /*0010*/ 	.word	0x00000000
	.align		4
        /*0014*/ 	.word	0xfffffffe
	.align		4
        /*0018*/ 	.word	0x00000000
	.align		4
        /*001c*/ 	.word	0xfffffffd
	.align		4
        /*0020*/ 	.word	0x00000000
	.align		4
        /*0024*/ 	.word	0xfffffffc


//--------------------- .nv.constant4             --------------------------
	.section	.nv.constant4,"a",@progbits
	.align	8
	.align		8
.nv.constant4:
        /*0000*/ 	.dword	_ZN34_INTERNAL_fcaaa004_4_k_cu_6c4a0f234cuda3std3__45__cpo5beginE
	.align		8
        /*0008*/ 	.dword	_ZN34_INTERNAL_fcaaa004_4_k_cu_6c4a0f234cuda3std3__45__cpo3endE
	.align		8
        /*0010*/ 	.dword	_ZN34_INTERNAL_fcaaa004_4_k_cu_6c4a0f234cuda3std3__45__cpo6cbeginE
	.align		8
        /*0018*/ 	.dword	_ZN34_INTERNAL_fcaaa004_4_k_cu_6c4a0f234cuda3std3__45__cpo4cendE
	.align		8
        /*0020*/ 	.dword	_ZN34_INTERNAL_fcaaa004_4_k_cu_6c4a0f234cuda3std3__45__cpo6rbeginE
	.align		8
        /*0028*/ 	.dword	_ZN34_INTERNAL_fcaaa004_4_k_cu_6c4a0f234cuda3std3__45__cpo4rendE
	.align		8
        /*0030*/ 	.dword	_ZN34_INTERNAL_fcaaa004_4_k_cu_6c4a0f234cuda3std3__45__cpo7crbeginE
	.align		8
        /*0038*/ 	.dword	_ZN34_INTERNAL_fcaaa004_4_k_cu_6c4a0f234cuda3std3__45__cpo5crendE
	.align		8
        /*0040*/ 	.dword	_ZN34_INTERNAL_fcaaa004_4_k_cu_6c4a0f234cuda3std3__436_GLOBAL__N__fcaaa004_4_k_cu_6c4a0f236ignoreE
	.align		8
        /*0048*/ 	.dword	_ZN34_INTERNAL_fcaaa004_4_k_cu_6c4a0f234cuda3std3__419piecewise_constructE
	.align		8
        /*0050*/ 	.dword	_ZN34_INTERNAL_fcaaa004_4_k_cu_6c4a0f234cuda3std3__48in_placeE
	.align		8
        /*0058*/ 	.dword	_ZN34_INTERNAL_fcaaa004_4_k_cu_6c4a0f234cuda3std3__420unreachable_sentinelE
	.align		8
        /*0060*/ 	.dword	_ZN34_INTERNAL_fcaaa004_4_k_cu_6c4a0f234cuda3std3__47nulloptE
	.align		8
        /*0068*/ 	.dword	_ZN34_INTERNAL_fcaaa004_4_k_cu_6c4a0f234cuda3std3__48unexpectE
	.align		8
        /*0070*/ 	.dword	_ZN34_INTERNAL_fcaaa004_4_k_cu_6c4a0f234cuda3std6ranges3__45__cpo4swapE
	.align		8
        /*0078*/ 	.dword	_ZN34_INTERNAL_fcaaa004_4_k_cu_6c4a0f234cuda3std6ranges3__45__cpo9iter_moveE
	.align		8
        /*0080*/ 	.dword	_ZN34_INTERNAL_fcaaa004_4_k_cu_6c4a0f234cuda3std6ranges3__45__cpo5beginE
	.align		8
        /*0088*/ 	.dword	_ZN34_INTERNAL_fcaaa004_4_k_cu_6c4a0f234cuda3std6ranges3__45__cpo3endE
	.align		8
        /*0090*/ 	.dword	_ZN34_INTERNAL_fcaaa004_4_k_cu_6c4a0f234cuda3std6ranges3__45__cpo6cbeginE
	.align		8
        /*0098*/ 	.dword	_ZN34_INTERNAL_fcaaa004_4_k_cu_6c4a0f234cuda3std6ranges3__45__cpo4cendE
	.align		8
        /*00a0*/ 	.dword	_ZN34_INTERNAL_fcaaa004_4_k_cu_6c4a0f234cuda3std6ranges3__45__cpo7advanceE
	.align		8
        /*00a8*/ 	.dword	_ZN34_INTERNAL_fcaaa004_4_k_cu_6c4a0f234cuda3std6ranges3__45__cpo9iter_swapE
	.align		8
        /*00b0*/ 	.dword	_ZN34_INTERNAL_fcaaa004_4_k_cu_6c4a0f234cuda3std6ranges3__45__cpo4nextE
	.align		8
        /*00b8*/ 	.dword	_ZN34_INTERNAL_fcaaa004_4_k_cu_6c4a0f234cuda3std6ranges3__45__cpo4prevE
	.align		8
        /*00c0*/ 	.dword	_ZN34_INTERNAL_fcaaa004_4_k_cu_6c4a0f234cuda3std6ranges3__45__cpo4dataE
	.align		8
        /*00c8*/ 	.dword	_ZN34_INTERNAL_fcaaa004_4_k_cu_6c4a0f234cuda3std6ranges3__45__cpo5cdataE
	.align		8
        /*00d0*/ 	.dword	_ZN34_INTERNAL_fcaaa004_4_k_cu_6c4a0f234cuda3std6ranges3__45__cpo4sizeE
	.align		8
        /*00d8*/ 	.dword	_ZN34_INTERNAL_fcaaa004_4_k_cu_6c4a0f234cuda3std6ranges3__45__cpo5ssizeE
	.align		8
        /*00e0*/ 	.dword	_ZN34_INTERNAL_fcaaa004_4_k_cu_6c4a0f234cuda3std6ranges3__45__cpo8distanceE
	.align		8
        /*00e8*/ 	.dword	_ZN34_INTERNAL_fcaaa004_4_k_cu_6c4a0f236thrust24THRUST_300001_SM_1000_NS8cuda_cub3parE
	.align		8
        /*00f0*/ 	.dword	_ZN34_INTERNAL_fcaaa004_4_k_cu_6c4a0f236thrust24THRUST_300001_SM_1000_NS8cuda_cub10par_nosyncE
	.align		8
        /*00f8*/ 	.dword	_ZN34_INTERNAL_fcaaa004_4_k_cu_6c4a0f236thrust24THRUST_300001_SM_1000_NS6system6detail10sequential3seqE
	.align		8
        /*0100*/ 	.dword	_ZN34_INTERNAL_fcaaa004_4_k_cu_6c4a0f236thrust24THRUST_300001_SM_1000_NS6system3cpp3parE
	.align		8
        /*0108*/ 	.dword	_ZN34_INTERNAL_fcaaa004_4_k_cu_6c4a0f236thrust24THRUST_300001_SM_1000_NS12placeholders2_1E
	.align		8
        /*0110*/ 	.dword	_ZN34_INTERNAL_fcaaa004_4_k_cu_6c4a0f236thrust24THRUST_300001_SM_1000_NS12placeholders2_2E
	.align		8
        /*0118*/ 	.dword	_ZN34_INTERNAL_fcaaa004_4_k_cu_6c4a0f236thrust24THRUST_300001_SM_1000_NS12placeholders2_3E
	.align		8
        /*0120*/ 	.dword	_ZN34_INTERNAL_fcaaa004_4_k_cu_6c4a0f236thrust24THRUST_300001_SM_1000_NS12placeholders2_4E
	.align		8
        /*0128*/ 	.dword	_ZN34_INTERNAL_fcaaa004_4_k_cu_6c4a0f236thrust24THRUST_300001_SM_1000_NS12placeholders2_5E
	.align		8
        /*0130*/ 	.dword	_ZN34_INTERNAL_fcaaa004_4_k_cu_6c4a0f236thrust24THRUST_300001_SM_1000_NS12placeholders2_6E
	.align		8
        /*0138*/ 	.dword	_ZN34_INTERNAL_fcaaa004_4_k_cu_6c4a0f236thrust24THRUST_300001_SM_1000_NS12placeholders2_7E
	.align		8
        /*0140*/ 	.dword	_ZN34_INTERNAL_fcaaa004_4_k_cu_6c4a0f236thrust24THRUST_300001_SM_1000_NS12placeholders2_8E
	.align		8
        /*0148*/ 	.dword	_ZN34_INTERNAL_fcaaa004_4_k_cu_6c4a0f236thrust24THRUST_300001_SM_1000_NS12placeholders2_9E
	.align		8
        /*0150*/ 	.dword	_ZN34_INTERNAL_fcaaa004_4_k_cu_6c4a0f236thrust24THRUST_300001_SM_1000_NS12placeholders3_10E
	.align		8
        /*0158*/ 	.dword	_ZN34_INTERNAL_fcaaa004_4_k_cu_6c4a0f236thrust24THRUST_300001_SM_1000_NS3seqE
	.align		8
        /*0160*/ 	.dword	_ZN34_INTERNAL_fcaaa004_4_k_cu_6c4a0f236thrust24THRUST_300001_SM_1000_NS6deviceE
	.align		8
        /*0168*/ 	.dword	$str
	.align		8
        /*0170*/ 	.dword	$str$1
	.align		8
        /*0178*/ 	.dword	$str$2
	.align		8
        /*0180*/ 	.dword	$str$3
	.align		8
        /*0188*/ 	.dword	$str$4
	.align		8
        /*0190*/ 	.dword	$str$5
	.align		8
        /*0198*/ 	.dword	$str$6
	.align		8
        /*01a0*/ 	.dword	$str$7
	.align		8
        /*01a8*/ 	.dword	vprintf


//--------------------- .text._ZN3cub18CUB_300001_SM_10006detail11EmptyKernelIvEEvv --------------------------
	.section	.text._ZN3cub18CUB_300001_SM_10006detail11EmptyKernelIvEEvv,"ax",@progbits
	.align	128
        .global         _ZN3cub18CUB_300001_SM_10006detail11EmptyKernelIvEEvv
        .type           _ZN3cub18CUB_300001_SM_10006detail11EmptyKernelIvEEvv,@function
        .size           _ZN3cub18CUB_300001_SM_10006detail11EmptyKernelIvEEvv,(.L_x_991 - _ZN3cub18CUB_300001_SM_10006detail11EmptyKernelIvEEvv)
        .other          _ZN3cub18CUB_300001_SM_10006detail11EmptyKernelIvEEvv,@"STO_CUDA_ENTRY STV_DEFAULT"
_ZN3cub18CUB_300001_SM_10006detail11EmptyKernelIvEEvv:
.text._ZN3cub18CUB_300001_SM_10006detail11EmptyKernelIvEEvv:
[----:B------:R-:W-:Y:S01]  /*0000*/  LDC R1, c[0x0][0x37c] ;  /* 0x0000df00ff017b82 */ /* 0x000fe20000000800 */
[----:B------:R-:W-:Y:S05]  /*0010*/  EXIT ;  /* 0x000000000000794d */ /* 0x000fea0003800000 */
.L_x_0:
[----:B------:R-:W-:-:S00]  /*0020*/  BRA `(.L_x_0) ;  /* 0xfffffffc00fc7947 */ /* 0x000fc0000383ffff */
[----:B------:R-:W-:-:S00]  /*0030*/  NOP ;  /* 0x0000000000007918 */ /* 0x000fc00000000000 */
        /* <DEDUP_REMOVED lines=12> */
.L_x_991:


//--------------------- .text._ZN6thrust24THRUST_300001_SM_1000_NS8cuda_cub4core6detail13_kernel_agentINS1_8__reduce11ReduceAgentIPN4cuda3std3__45tupleIJilEEESC_SB_lNS1_9__extrema9arg_max_fIilNS9_4lessIiEEEEEEJSC_SC_iSH_EEEvDpT0_ --------------------------
	.section	.text._ZN6thrust24THRUST_300001_SM_1000_NS8cuda_cub4core6detail13_kernel_agentINS1_8__reduce11ReduceAgentIPN4cuda3std3__45tupleIJilEEESC_SB_lNS1_9__extrema9arg_max_fIilNS9_4lessIiEEEEEEJSC_SC_iSH_EEEvDpT0_,"ax",@progbits
	.align	128
        .global         _ZN6thrust24THRUST_300001_SM_1000_NS8cuda_cub4core6detail13_kernel_agentINS1_8__reduce11ReduceAgentIPN4cuda3std3__45tupleIJilEEESC_SB_lNS1_9__extrema9arg_max_fIilNS9_4lessIiEEEEEEJSC_SC_iSH_EEEvDpT0_
        .type           _ZN6thrust24THRUST_300001_SM_1000_NS8cuda_cub4core6detail13_kernel_agentINS1_8__reduce11ReduceAgentIPN4cuda3std3__45tupleIJilEEESC_SB_lNS1_9__extrema9arg_max_fIilNS9_4lessIiEEEEEEJSC_SC_iSH_EEEvDpT0_,@function
        .size           _ZN6thrust24THRUST_300001_SM_1000_NS8cuda_cub4core6detail13_kernel_agentINS1_8__reduce11ReduceAgentIPN4cuda3std3__45tupleIJilEEESC_SB_lNS1_9__extrema9arg_max_fIilNS9_4lessIiEEEEEEJSC_SC_iSH_EEEvDpT0_,(.L_x_992 - _ZN6thrust24THRUST_300001_SM_1000_NS8cuda_cub4core6detail13_kernel_agentINS1_8__reduce11ReduceAgentIPN4cuda3std3__45tupleIJilEEESC_SB_lNS1_9__extrema9arg_max_fIilNS9_4lessIiEEEEEEJSC_SC_iSH_EEEvDpT0_)
        .other          _ZN6thrust24THRUST_300001_SM_1000_NS8cuda_cub4core6detail13_kernel_agentINS1_8__reduce11ReduceAgentIPN4cuda3std3__45tupleIJilEEESC_SB_lNS1_9__extrema9arg_max_fIilNS9_4lessIiEEEEEEJSC_SC_iSH_EEEvDpT0_,@"STO_CUDA_ENTRY STV_DEFAULT"
_ZN6thrust24THRUST_300001_SM_1000_NS8cuda_cub4core6detail13_kernel_agentINS1_8__reduce11ReduceAgentIPN4cuda3std3__45tupleIJilEEESC_SB_lNS1_9__extrema9arg_max_fIilNS9_4lessIiEEEEEEJSC_SC_iSH_EEEvDpT0_:
.text._ZN6thrust24THRUST_300001_SM_1000_NS8cuda_cub4core6detail13_kernel_agentINS1_8__reduce11ReduceAgentIPN4cuda3std3__45tupleIJilEEESC_SB_lNS1_9__extrema9arg_max_fIilNS9_4lessIiEEEEEEJSC_SC_iSH_EEEvDpT0_:
[----:B------:R-:W-:Y:S01]  /*0000*/  LDC R1, c[0x0][0x37c] ;  /* 0x0000df00ff017b82 */ /* 0x000fe20000000800 */
[----:B------:R-:W0:Y:S02]  /*0010*/  LDCU UR8, c[0x0][0x390] ;  /* 0x00007200ff0877ac */ /* 0x000e240008000800 */
[----:B0-----:R-:W-:-:S13]  /*0020*/  ISETP.NE.AND P0, PT, RZ, UR8, PT ;  /* 0x00000008ff007c0c */ /* 0x001fda000bf05270 */
[----:B------:R-:W-:Y:S05]  /*0030*/  @!P0 EXIT ;  /* 0x000000000000894d */ /* 0x000fea0003800000 */
[----:B------:R-:W-:Y:S01]  /*0040*/  UISETP.GT.AND UP0, UPT, UR8, 0x4ff, UPT ;  /* 0x000004ff0800788c */ /* 0x000fe2000bf04270 */
[----:B------:R-:W-:Y:S01]  /*0050*/  BSSY.RECONVERGENT B0, `(.L_x_1) ;  /* 0x00005bf000007945 */ /* 0x000fe20003800200 */
[----:B------:R-:W0:Y:S07]  /*0060*/  LDCU.64 UR10, c[0x0][0x358] ;  /* 0x00006b00ff0a77ac */ /* 0x000e2e0008000a00 */
[----:B------:R-:W-:Y:S05]  /*0070*/  BRA.U UP0, `(.L_x_2) ;  /* 0x0000003100807547 */ /* 0x000fea000b800000 */
[----:B------:R-:W1:Y:S01]  /*0080*/  S2R R0, SR_TID.X ;  /* 0x0000000000007919 */ /* 0x000e620000002100 */
[----:B------:R-:W2:Y:S01]  /*0090*/  LDCU UR4, c[0x0][0x390] ;  /* 0x00007200ff0477ac */ /* 0x000ea20008000800 */
[----:B------:R-:W-:Y:S01]  /*00a0*/  BSSY.RECONVERGENT B1, `(.L_x_3) ;  /* 0x000000b000017945 */ /* 0x000fe20003800200 */
[----:B------:R-:W-:Y:S01]  /*00b0*/  IMAD.MOV.U32 R4, RZ, RZ, RZ ;  /* 0x000000ffff047224 */ /* 0x000fe200078e00ff */
[----:B------:R-:W-:Y:S02]  /*00c0*/  CS2R R2, SRZ ;  /* 0x0000000000027805 */ /* 0x000fe4000001ff00 */
[----:B-1----:R-:W-:Y:S01]  /*00d0*/  ISETP.GE.AND P0, PT, R0, UR8, PT ;  /* 0x0000000800007c0c */ /* 0x002fe2000bf06270 */
[----:B------:R-:W-:-:S12]  /*00e0*/  IMAD.MOV.U32 R5, RZ, RZ, R0 ;  /* 0x000000ffff057224 */ /* 0x000fd800078e0000 */
[----:B--2---:R-:W-:Y:S05]  /*00f0*/  @P0 BRA `(.L_x_4) ;  /* 0x0000000000140947 */ /* 0x004fea0003800000 */
[----:B------:R-:W1:Y:S02]  /*0100*/  LDC.64 R6, c[0x0][0x380] ;  /* 0x0000e000ff067b82 */ /* 0x000e640000000a00 */
[----:B-1----:R-:W-:-:S05]  /*0110*/  IMAD.WIDE.U32 R6, R0, 0x10, R6 ;  /* 0x0000001000067825 */ /* 0x002fca00078e0006 */
[----:B0-----:R1:W5:Y:S04]  /*0120*/  LDG.E.CONSTANT R4, desc[UR10][R6.64] ;  /* 0x0000000a06047981 */ /* 0x001368000c1e9900 */
[----:B------:R1:W5:Y:S01]  /*0130*/  LDG.E.64.CONSTANT R2, desc[UR10][R6.64+0x8] ;  /* 0x0000080a06027981 */ /* 0x000362000c1e9b00 */
[----:B------:R-:W-:-:S07]  /*0140*/  VIADD R5, R0, 0x100 ;  /* 0x0000010000057836 */ /* 0x000fce0000000000 */
.L_x_4:
[----:B0-----:R-:W-:Y:S05]  /*0150*/  BSYNC.RECONVERGENT B1 ;  /* 0x0000000000017941 */ /* 0x001fea0003800200 */
.L_x_3:
[----:B------:R-:W-:Y:S01]  /*0160*/  ISETP.GE.AND P0, PT, R5, UR8, PT ;  /* 0x0000000805007c0c */ /* 0x000fe2000bf06270 */
[----:B------:R-:W-:-:S12]  /*0170*/  BSSY.RECONVERGENT B1, `(.L_x_5) ;  /* 0x0000088000017945 */ /* 0x000fd80003800200 */
[----:B------:R-:W-:Y:S05]  /*0180*/  @P0 BRA `(.L_x_6) ;  /* 0x0000000800180947 */ /* 0x000fea0003800000 */
[----:B-1----:R-:W-:Y:S01]  /*0190*/  LOP3.LUT R6, RZ, R5, RZ, 0x33, !PT ;  /* 0x00000005ff067212 */ /* 0x002fe200078e33ff */
[----:B------:R-:W-:Y:S04]  /*01a0*/  BSSY.RECONVERGENT B2, `(.L_x_7) ;  /* 0x000002b000027945 */ /* 0x000fe80003800200 */
[----:B------:R-:W-:-:S05]  /*01b0*/  VIADD R12, R6, UR8 ;  /* 0x00000008060c7c36 */ /* 0x000fca0008000000 */
[----:B------:R-:W-:-:S04]  /*01c0*/  LOP3.LUT R6, R12, 0x300, RZ, 0xc0, !PT ;  /* 0x000003000c067812 */ /* 0x000fc800078ec0ff */
[----:B------:R-:W-:-:S13]  /*01d0*/  ISETP.NE.AND P0, PT, R6, 0x300, PT ;  /* 0x000003000600780c */ /* 0x000fda0003f05270 */
[----:B------:R-:W-:Y:S05]  /*01e0*/  @!P0 BRA `(.L_x_8) ;  /* 0x0000000000988947 */ /* 0x000fea0003800000 */
[----:B------:R-:W0:Y:S01]  /*01f0*/  LDC.64 R6, c[0x0][0x380] ;  /* 0x0000e000ff067b82 */ /* 0x000e220000000a00 */
[----:B------:R-:W-:-:S04]  /*0200*/  LEA.HI R8, R12, 0x1, RZ, 0x18 ;  /* 0x000000010c087811 */ /* 0x000fc800078fc0ff */
[----:B------:R-:W-:-:S05]  /*0210*/  LOP3.LUT R8, R8, 0x3, RZ, 0xc0, !PT ;  /* 0x0000000308087812 */ /* 0x000fca00078ec0ff */
[----:B------:R-:W-:Y:S02]  /*0220*/  IMAD.MOV R10, RZ, RZ, -R8 ;  /* 0x000000ffff0a7224 */ /* 0x000fe400078e0a08 */
[----:B0-----:R-:W-:-:S04]  /*0230*/  IMAD.WIDE.U32 R6, R5, 0x10, R6 ;  /* 0x0000001005067825 */ /* 0x001fc800078e0006 */
[----:B------:R-:W-:-:S07]  /*0240*/  IMAD.MOV.U32 R11, RZ, RZ, R6 ;  /* 0x000000ffff0b7224 */ /* 0x000fce00078e0006 */
.L_x_11:
[----:B------:R-:W-:-:S05]  /*0250*/  IMAD.MOV.U32 R6, RZ, RZ, R11 ;  /* 0x000000ffff067224 */ /* 0x000fca00078e000b */
[----:B------:R-:W2:Y:S04]  /*0260*/  LDG.E.CONSTANT R14, desc[UR10][R6.64] ;  /* 0x0000000a060e7981 */ /* 0x000ea8000c1e9900 */
[----:B------:R-:W3:Y:S01]  /*0270*/  LDG.E.64.CONSTANT R8, desc[UR10][R6.64+0x8] ;  /* 0x0000080a06087981 */ /* 0x000ee2000c1e9b00 */
[----:B------:R-:W-:Y:S01]  /*0280*/  VIADD R10, R10, 0x1 ;  /* 0x000000010a0a7836 */ /* 0x000fe20000000000 */
[----:B------:R-:W-:Y:S01]  /*0290*/  BSSY.RECONVERGENT B3, `(.L_x_9) ;  /* 0x0000018000037945 */ /* 0x000fe20003800200 */
[----:B-----5:R-:W-:Y:S01]  /*02a0*/  IMAD.MOV.U32 R17, RZ, RZ, R3 ;  /* 0x000000ffff117224 */ /* 0x020fe200078e0003 */
[----:B------:R-:W-:Y:S01]  /*02b0*/  IADD3 R11, P3, PT, R6, 0x1000, RZ ;  /* 0x00001000060b7810 */ /* 0x000fe20007f7e0ff */
[----:B------:R-:W-:Y:S01]  /*02c0*/  IMAD.MOV.U32 R15, RZ, RZ, R2 ;  /* 0x000000ffff0f7224 */ /* 0x000fe200078e0002 */
[----:B------:R-:W-:Y:S01]  /*02d0*/  ISETP.NE.AND P2, PT, R10, RZ, PT ;  /* 0x000000ff0a00720c */ /* 0x000fe20003f45270 */
[----:B------:R-:W-:Y:S01]  /*02e0*/  IMAD.MOV.U32 R13, RZ, RZ, R4 ;  /* 0x000000ffff0d7224 */ /* 0x000fe200078e0004 */
[----:B--2---:R-:W-:Y:S01]  /*02f0*/  ISETP.GE.AND P0, PT, R4, R14, PT ;  /* 0x0000000e0400720c */ /* 0x004fe20003f06270 */
[----:B------:R-:W-:-:S02]  /*0300*/  IMAD.MOV.U32 R4, RZ, RZ, R14 ;  /* 0x000000ffff047224 */ /* 0x000fc400078e000e */
[----:B---3--:R-:W-:Y:S02]  /*0310*/  IMAD.MOV.U32 R2, RZ, RZ, R8 ;  /* 0x000000ffff027224 */ /* 0x008fe400078e0008 */
[----:B------:R-:W-:-:S08]  /*0320*/  IMAD.MOV.U32 R3, RZ, RZ, R9 ;  /* 0x000000ffff037224 */ /* 0x000fd000078e0009 */
[----:B------:R-:W-:Y:S05]  /*0330*/  @!P0 BRA `(.L_x_10) ;  /* 0x0000000000348947 */ /* 0x000fea0003800000 */
[----:B------:R-:W-:Y:S01]  /*0340*/  ISETP.GE.AND P4, PT, R14, R13, PT ;  /* 0x0000000d0e00720c */ /* 0x000fe20003f86270 */
[----:B------:R-:W-:Y:S02]  /*0350*/  IMAD.MOV.U32 R4, RZ, RZ, R13 ;  /* 0x000000ffff047224 */ /* 0x000fe400078e000d */
[----:B------:R-:W-:Y:S02]  /*0360*/  IMAD.MOV.U32 R2, RZ, RZ, R15 ;  /* 0x000000ffff027224 */ /* 0x000fe400078e000f */
[----:B------:R-:W-:-:S08]  /*0370*/  IMAD.MOV.U32 R3, RZ, RZ, R17 ;  /* 0x000000ffff037224 */ /* 0x000fd000078e0011 */
[CC--:B------:R-:W-:Y:S02]  /*0380*/  @P4 ISETP.LT.U32.AND P1, PT, R15.reuse, R8.reuse, PT ;  /* 0x000000080f00420c */ /* 0x0c0fe40003f21070 */
[-C--:B------:R-:W-:Y:S02]  /*0390*/  @P4 ISETP.GE.U32.AND P0, PT, R15, R8.reuse, PT ;  /* 0x000000080f00420c */ /* 0x080fe40003f06070 */
[CC--:B------:R-:W-:Y:S02]  /*03a0*/  @P4 ISETP.LT.AND.EX P1, PT, R17.reuse, R9.reuse, PT, P1 ;  /* 0x000000091100420c */ /* 0x0c0fe40003f21310 */
[-C--:B------:R-:W-:Y:S02]  /*03b0*/  @P4 ISETP.GE.AND.EX P0, PT, R17, R9.reuse, PT, P0 ;  /* 0x000000091100420c */ /* 0x080fe40003f06300 */
[----:B------:R-:W-:Y:S02]  /*03c0*/  @P4 SEL R8, R15, R8, P1 ;  /* 0x000000080f084207 */ /* 0x000fe40000800000 */
[----:B------:R-:W-:-:S02]  /*03d0*/  @P4 SEL R9, R17, R9, P1 ;  /* 0x0000000911094207 */ /* 0x000fc40000800000 */
[----:B------:R-:W-:Y:S01]  /*03e0*/  @P4 SEL R4, R13, R14, !P0 ;  /* 0x0000000e0d044207 */ /* 0x000fe20004000000 */
[----:B------:R-:W-:Y:S02]  /*03f0*/  @P4 IMAD.MOV.U32 R2, RZ, RZ, R8 ;  /* 0x000000ffff024224 */ /* 0x000fe400078e0008 */
[----:B------:R-:W-:-:S07]  /*0400*/  @P4 IMAD.MOV.U32 R3, RZ, RZ, R9 ;  /* 0x000000ffff034224 */ /* 0x000fce00078e0009 */
.L_x_10:
[----:B------:R-:W-:Y:S05]  /*0410*/  BSYNC.RECONVERGENT B3 ;  /* 0x0000000000037941 */ /* 0x000fea0003800200 */
.L_x_9:
[----:B------:R-:W-:Y:S02]  /*0420*/  IMAD.X R7, RZ, RZ, R7, P3 ;  /* 0x000000ffff077224 */ /* 0x000fe400018e0607 */
[----:B------:R-:W-:Y:S01]  /*0430*/  VIADD R5, R5, 0x100 ;  /* 0x0000010005057836 */ /* 0x000fe20000000000 */
[----:B------:R-:W-:Y:S06]  /*0440*/  @P2 BRA `(.L_x_11) ;  /* 0xfffffffc00802947 */ /* 0x000fec000383ffff */
.L_x_8:
[----:B------:R-:W-:Y:S05]  /*0450*/  BSYNC.RECONVERGENT B2 ;  /* 0x0000000000027941 */ /* 0x000fea0003800200 */
.L_x_7:
[----:B------:R-:W0:Y:S01]  /*0460*/  LDC.64 R8, c[0x0][0x380] ;  /* 0x0000e000ff087b82 */ /* 0x000e220000000a00 */
[----:B------:R-:W-:-:S13]  /*0470*/  ISETP.GE.U32.AND P0, PT, R12, 0x300, PT ;  /* 0x000003000c00780c */ /* 0x000fda0003f06070 */
[----:B------:R-:W-:Y:S05]  /*0480*/  @!P0 BRA `(.L_x_6) ;  /* 0x0000000400588947 */ /* 0x000fea0003800000 */
.L_x_20:
[----:B0-----:R-:W-:-:S05]  /*0490*/  IMAD.WIDE R18, R5, 0x10, R8 ;  /* 0x0000001005127825 */ /* 0x001fca00078e0208 */
[----:B------:R-:W2:Y:S04]  /*04a0*/  LDG.E.CONSTANT R21, desc[UR10][R18.64] ;  /* 0x0000000a12157981 */ /* 0x000ea8000c1e9900 */
[----:B------:R-:W3:Y:S04]  /*04b0*/  LDG.E.64.CONSTANT R14, desc[UR10][R18.64+0x8] ;  /* 0x0000080a120e7981 */ /* 0x000ee8000c1e9b00 */
[----:B-----5:R0:W5:Y:S04]  /*04c0*/  LDG.E.CONSTANT R27, desc[UR10][R18.64+0x1000] ;  /* 0x0010000a121b7981 */ /* 0x020168000c1e9900 */
[----:B------:R0:W5:Y:S04]  /*04d0*/  LDG.E.CONSTANT R16, desc[UR10][R18.64+0x2000] ;  /* 0x0020000a12107981 */ /* 0x000168000c1e9900 */
[----:B------:R0:W5:Y:S04]  /*04e0*/  LDG.E.CONSTANT R17, desc[UR10][R18.64+0x3000] ;  /* 0x0030000a12117981 */ /* 0x000168000c1e9900 */
[----:B------:R0:W5:Y:S04]  /*04f0*/  LDG.E.64.CONSTANT R12, desc[UR10][R18.64+0x1008] ;  /* 0x0010080a120c7981 */ /* 0x000168000c1e9b00 */
[----:B------:R0:W5:Y:S04]  /*0500*/  LDG.E.64.CONSTANT R6, desc[UR10][R18.64+0x2008] ;  /* 0x0020080a12067981 */ /* 0x000168000c1e9b00 */
[----:B------:R0:W5:Y:S01]  /*0510*/  LDG.E.64.CONSTANT R10, desc[UR10][R18.64+0x3008] ;  /* 0x0030080a120a7981 */ /* 0x000162000c1e9b00 */
[----:B------:R-:W-:Y:S01]  /*0520*/  BSSY.RECONVERGENT B2, `(.L_x_12) ;  /* 0x0000011000027945 */ /* 0x000fe20003800200 */
[----:B--2---:R-:W-:Y:S01]  /*0530*/  ISETP.GE.AND P0, PT, R4, R21, PT ;  /* 0x000000150400720c */ /* 0x004fe20003f06270 */
[----:B------:R-:W-:-:S02]  /*0540*/  IMAD.MOV.U32 R20, RZ, RZ, R21 ;  /* 0x000000ffff147224 */ /* 0x000fc400078e0015 */
[----:B---3--:R-:W-:Y:S02]  /*0550*/  IMAD.MOV.U32 R23, RZ, RZ, R14 ;  /* 0x000000ffff177224 */ /* 0x008fe400078e000e */
[----:B------:R-:W-:-:S08]  /*0560*/  IMAD.MOV.U32 R25, RZ, RZ, R15 ;  /* 0x000000ffff197224 */ /* 0x000fd000078e000f */
[----:B0-----:R-:W-:Y:S05]  /*0570*/  @!P0 BRA `(.L_x_13) ;  /* 0x00000000002c8947 */ /* 0x001fea0003800000 */
[----:B------:R-:W-:Y:S01]  /*0580*/  ISETP.GE.AND P2, PT, R21, R4, PT ;  /* 0x000000041500720c */ /* 0x000fe20003f46270 */
[----:B------:R-:W-:Y:S02]  /*0590*/  IMAD.MOV.U32 R23, RZ, RZ, R2 ;  /* 0x000000ffff177224 */ /* 0x000fe400078e0002 */
[----:B------:R-:W-:Y:S02]  /*05a0*/  IMAD.MOV.U32 R25, RZ, RZ, R3 ;  /* 0x000000ffff197224 */ /* 0x000fe400078e0003 */
[----:B------:R-:W-:-:S08]  /*05b0*/  IMAD.MOV.U32 R20, RZ, RZ, R4 ;  /* 0x000000ffff147224 */ /* 0x000fd000078e0004 */
[CC--:B------:R-:W-:Y:S02]  /*05c0*/  @P2 ISETP.GE.U32.AND P0, PT, R2.reuse, R14.reuse, PT ;  /* 0x0000000e0200220c */ /* 0x0c0fe40003f06070 */
[-C--:B------:R-:W-:Y:S02]  /*05d0*/  @P2 ISETP.LT.U32.AND P1, PT, R2, R14.reuse, PT ;  /* 0x0000000e0200220c */ /* 0x080fe40003f21070 */
[CC--:B------:R-:W-:Y:S02]  /*05e0*/  @P2 ISETP.GE.AND.EX P0, PT, R3.reuse, R15.reuse, PT, P0 ;  /* 0x0000000f0300220c */ /* 0x0c0fe40003f06300 */
[----:B------:R-:W-:Y:S02]  /*05f0*/  @P2 ISETP.LT.AND.EX P1, PT, R3, R15, PT, P1 ;  /* 0x0000000f0300220c */ /* 0x000fe40003f21310 */
[----:B------:R-:W-:Y:S02]  /*0600*/  @P2 SEL R20, R4, R21, !P0 ;  /* 0x0000001504142207 */ /* 0x000fe40004000000 */
[----:B------:R-:W-:-:S02]  /*0610*/  @P2 SEL R23, R2, R14, P1 ;  /* 0x0000000e02172207 */ /* 0x000fc40000800000 */
[----:B------:R-:W-:-:S07]  /*0620*/  @P2 SEL R25, R3, R15, P1 ;  /* 0x0000000f03192207 */ /* 0x000fce0000800000 */
.L_x_13:
[----:B------:R-:W-:Y:S05]  /*0630*/  BSYNC.RECONVERGENT B2 ;  /* 0x0000000000027941 */ /* 0x000fea0003800200 */
.L_x_12:
[----:B-----5:R-:W-:Y:S01]  /*0640*/  ISETP.GE.AND P0, PT, R20, R27, PT ;  /* 0x0000001b1400720c */ /* 0x020fe20003f06270 */
[----:B------:R-:W-:Y:S01]  /*0650*/  BSSY.RECONVERGENT B2, `(.L_x_14) ;  /* 0x0000010000027945 */ /* 0x000fe20003800200 */
[----:B------:R-:W-:Y:S02]  /*0660*/  IMAD.MOV.U32 R3, RZ, RZ, R27 ;  /* 0x000000ffff037224 */ /* 0x000fe400078e001b */
[----:B------:R-:W-:Y:S02]  /*0670*/  IMAD.MOV.U32 R19, RZ, RZ, R12 ;  /* 0x000000ffff137224 */ /* 0x000fe400078e000c */
[----:B------:R-:W-:-:S07]  /*0680*/  IMAD.MOV.U32 R21, RZ, RZ, R13 ;  /* 0x000000ffff157224 */ /* 0x000fce00078e000d */
[----:B------:R-:W-:Y:S05]  /*0690*/  @!P0 BRA `(.L_x_15) ;  /* 0x00000000002c8947 */ /* 0x000fea0003800000 */
        /* <DEDUP_REMOVED lines=11> */
.L_x_15:
[----:B------:R-:W-:Y:S05]  /*0750*/  BSYNC.RECONVERGENT B2 ;  /* 0x0000000000027941 */ /* 0x000fea0003800200 */
.L_x_14:
[----:B------:R-:W-:Y:S01]  /*0760*/  ISETP.GE.AND P0, PT, R3, R16, PT ;  /* 0x000000100300720c */ /* 0x000fe20003f06270 */
        /* <DEDUP_REMOVED lines=10> */
[----:B------:R-:W-:Y:S02]  /*0810*/  @P2 ISETP.LT.U32.AND P1, PT, R19, R6, PT ;  /* 0x000000061300220c */ /* 0x000fe40003f21070 */
[CC--:B------:R-:W-:Y:S02]  /*0820*/  @P2 ISETP.GE.AND.EX P0, PT, R21.reuse, R7.reuse, PT, P0 ;  /* 0x000000071500220c */ /* 0x0c0fe40003f06300 */
[----:B------:R-:W-:Y:S02]  /*0830*/  @P2 ISETP.LT.AND.EX P1, PT, R21, R7, PT, P1 ;  /* 0x000000071500220c */ /* 0x000fe40003f21310 */
[----:B------:R-:W-:Y:S02]  /*0840*/  @P2 SEL R12, R3, R16, !P0 ;  /* 0x00000010030c2207 */ /* 0x000fe40004000000 */
[----:B------:R-:W-:-:S02]  /*0850*/  @P2 SEL R13, R19, R6, P1 ;  /* 0x00000006130d2207 */ /* 0x000fc40000800000 */
[----:B------:R-:W-:-:S07]  /*0860*/  @P2 SEL R15, R21, R7, P1 ;  /* 0x00000007150f2207 */ /* 0x000fce0000800000 */
.L_x_17:
[----:B------:R-:W-:Y:S05]  /*0870*/  BSYNC.RECONVERGENT B2 ;  /* 0x0000000000027941 */ /* 0x000fea0003800200 */
.L_x_16:
        /* <DEDUP_REMOVED lines=19> */
.L_x_19:
[----:B------:R-:W-:Y:S05]  /*09b0*/  BSYNC.RECONVERGENT B2 ;  /* 0x0000000000027941 */ /* 0x000fea0003800200 */
.L_x_18:
[----:B------:R-:W-:-:S05]  /*09c0*/  VIADD R5, R5, 0x400 ;  /* 0x0000040005057836 */ /* 0x000fca0000000000 */
[----:B------:R-:W-:-:S13]  /*09d0*/  ISETP.GE.AND P0, PT, R5, UR4, PT ;  /* 0x0000000405007c0c */ /* 0x000fda000bf06270 */
[----:B------:R-:W-:Y:S05]  /*09e0*/  @!P0 BRA `(.L_x_20) ;  /* 0xfffffff800a88947 */ /* 0x000fea000383ffff */
.L_x_6:
[----:B------:R-:W-:Y:S05]  /*09f0*/  BSYNC.RECONVERGENT B1 ;  /* 0x0000000000017941 */ /* 0x000fea0003800200 */
.L_x_5:
[----:B------:R-:W2:Y:S02]  /*0a00*/  LDCU UR6, c[0x0][0x390] ;  /* 0x00007200ff0677ac */ /* 0x000ea40008000800 */
[----:B--2---:R-:W-:-:S09]  /*0a10*/  UISETP.GE.AND UP0, UPT, UR6, 0x100, UPT ;  /* 0x000001000600788c */ /* 0x004fd2000bf06270 */
[----:B------:R-:W-:Y:S05]  /*0a20*/  BRA.U !UP0, `(.L_x_21) ;  /* 0x00000011088c7547 */ /* 0x000fea000b800000 */
[----:B0-----:R-:W0:Y:S01]  /*0a30*/  S2R R8, SR_LANEID ;  /* 0x0000000000087919 */ /* 0x001e220000000000 */
[----:B------:R-:W-:Y:S01]  /*0a40*/  BSSY.RECONVERGENT B1, `(.L_x_22) ;  /* 0x000001b000017945 */ /* 0x000fe20003800200 */
[----:B-1---5:R-:W-:Y:S01]  /*0a50*/  IMAD.MOV.U32 R6, RZ, RZ, R2 ;  /* 0x000000ffff067224 */ /* 0x022fe200078e0002 */
[----:B------:R1:W2:Y:S01]  /*0a60*/  SHFL.DOWN PT, R9, R4, 0x1, 0x1f ;  /* 0x08201f0004097f89 */ /* 0x0002a200000e0000 */
[----:B------:R-:W-:Y:S02]  /*0a70*/  IMAD.MOV.U32 R7, RZ, RZ, R3 ;  /* 0x000000ffff077224 */ /* 0x000fe400078e0003 */
[----:B------:R-:W-:Y:S01]  /*0a80*/  IMAD.MOV.U32 R5, RZ, RZ, R4 ;  /* 0x000000ffff057224 */ /* 0x000fe200078e0004 */
[----:B------:R1:W3:Y:S04]  /*0a90*/  SHFL.DOWN PT, R11, R2, 0x1, 0x1f ;  /* 0x08201f00020b7f89 */ /* 0x0002e800000e0000 */
[----:B------:R1:W4:Y:S01]  /*0aa0*/  SHFL.DOWN PT, R13, R3, 0x1, 0x1f ;  /* 0x08201f00030d7f89 */ /* 0x00032200000e0000 */
[----:B0-----:R-:W-:-:S02]  /*0ab0*/  ISETP.GT.AND P0, PT, R8, 0x1e, PT ;  /* 0x0000001e0800780c */ /* 0x001fc40003f04270 */
[C---:B------:R-:W-:Y:S02]  /*0ac0*/  ISETP.GT.AND P1, PT, R8.reuse, 0x1d, PT ;  /* 0x0000001d0800780c */ /* 0x040fe40003f24270 */
[----:B------:R-:W-:-:S09]  /*0ad0*/  ISETP.GT.AND P3, PT, R8, 0x1b, PT ;  /* 0x0000001b0800780c */ /* 0x000fd20003f64270 */
[----:B-1234-:R-:W-:Y:S05]  /*0ae0*/  @P0 BRA `(.L_x_23) ;  /* 0x0000000000400947 */ /* 0x01efea0003800000 */
[----:B------:R-:W-:Y:S01]  /*0af0*/  ISETP.GE.AND P0, PT, R4, R9, PT ;  /* 0x000000090400720c */ /* 0x000fe20003f06270 */
[----:B------:R-:W-:Y:S02]  /*0b00*/  IMAD.MOV.U32 R6, RZ, RZ, R11 ;  /* 0x000000ffff067224 */ /* 0x000fe400078e000b */
[----:B------:R-:W-:Y:S02]  /*0b10*/  IMAD.MOV.U32 R7, RZ, RZ, R13 ;  /* 0x000000ffff077224 */ /* 0x000fe400078e000d */
[----:B------:R-:W-:-:S08]  /*0b20*/  IMAD.MOV.U32 R5, RZ, RZ, R9 ;  /* 0x000000ffff057224 */ /* 0x000fd000078e0009 */
        /* <DEDUP_REMOVED lines=12> */
.L_x_23:
[----:B------:R-:W-:Y:S05]  /*0bf0*/  BSYNC.RECONVERGENT B1 ;  /* 0x0000000000017941 */ /* 0x000fea0003800200 */
.L_x_22:
[----:B------:R0:W1:Y:S01]  /*0c00*/  SHFL.DOWN PT, R10, R5, 0x2, 0x1f ;  /* 0x08401f00050a7f89 */ /* 0x00006200000e0000 */
[----:B------:R-:W-:Y:S01]  /*0c10*/  BSSY.RECONVERGENT B1, `(.L_x_24) ;  /* 0x000001a000017945 */ /* 0x000fe20003800200 */
[C---:B------:R-:W-:Y:S01]  /*0c20*/  ISETP.GT.AND P5, PT, R8.reuse, 0x17, PT ;  /* 0x000000170800780c */ /* 0x040fe20003fa4270 */
[----:B------:R-:W-:Y:S01]  /*0c30*/  IMAD.MOV.U32 R4, RZ, RZ, R6 ;  /* 0x000000ffff047224 */ /* 0x000fe200078e0006 */
[----:B------:R0:W2:Y:S01]  /*0c40*/  SHFL.DOWN PT, R3, R6, 0x2, 0x1f ;  /* 0x08401f0006037f89 */ /* 0x0000a200000e0000 */
[C---:B------:R-:W-:Y:S01]  /*0c50*/  ISETP.GT.AND P4, PT, R8.reuse, 0xf, PT ;  /* 0x0000000f0800780c */ /* 0x040fe20003f84270 */
[----:B------:R-:W-:Y:S01]  /*0c60*/  IMAD.MOV.U32 R2, RZ, RZ, R5 ;  /* 0x000000ffff027224 */ /* 0x000fe200078e0005 */
[----:B------:R-:W-:Y:S01]  /*0c70*/  ISETP.NE.AND P2, PT, R8, RZ, PT ;  /* 0x000000ff0800720c */ /* 0x000fe20003f45270 */
[----:B------:R0:W3:Y:S01]  /*0c80*/  SHFL.DOWN PT, R12, R7, 0x2, 0x1f ;  /* 0x08401f00070c7f89 */ /* 0x0000e200000e0000 */
[----:B------:R-:W-:Y:S01]  /*0c90*/  IMAD.MOV.U32 R8, RZ, RZ, R7 ;  /* 0x000000ffff087224 */ /* 0x000fe200078e0007 */
[----:B------:R-:W-:Y:S10]  /*0ca0*/  @P1 BRA `(.L_x_25) ;  /* 0x0000000000401947 */ /* 0x000ff40003800000 */
[----:B-1----:R-:W-:Y:S01]  /*0cb0*/  ISETP.GE.AND P0, PT, R5, R10, PT ;  /* 0x0000000a0500720c */ /* 0x002fe20003f06270 */
[----:B--2---:R-:W-:Y:S02]  /*0cc0*/  IMAD.MOV.U32 R4, RZ, RZ, R3 ;  /* 0x000000ffff047224 */ /* 0x004fe400078e0003 */
[----:B---3--:R-:W-:Y:S02]  /*0cd0*/  IMAD.MOV.U32 R8, RZ, RZ, R12 ;  /* 0x000000ffff087224 */ /* 0x008fe400078e000c */
[----:B------:R-:W-:-:S08]  /*0ce0*/  IMAD.MOV.U32 R2, RZ, RZ, R10 ;  /* 0x000000ffff027224 */ /* 0x000fd000078e000a */
[----:B------:R-:W-:Y:S05]  /*0cf0*/  @!P0 BRA `(.L_x_25) ;  /* 0x00000000002c8947 */ /* 0x000fea0003800000 */
[----:B------:R-:W-:Y:S01]  /*0d00*/  ISETP.GE.AND P6, PT, R10, R5, PT ;  /* 0x000000050a00720c */ /* 0x000fe20003fc6270 */
[----:B------:R-:W-:Y:S02]  /*0d10*/  IMAD.MOV.U32 R4, RZ, RZ, R6 ;  /* 0x000000ffff047224 */ /* 0x000fe400078e0006 */
[----:B------:R-:W-:Y:S02]  /*0d20*/  IMAD.MOV.U32 R8, RZ, RZ, R7 ;  /* 0x000000ffff087224 */ /* 0x000fe400078e0007 */
[----:B------:R-:W-:-:S08]  /*0d30*/  IMAD.MOV.U32 R2, RZ, RZ, R5 ;  /* 0x000000ffff027224 */ /* 0x000fd000078e0005 */
[CC--:B------:R-:W-:Y:S02]  /*0d40*/  @P6 ISETP.GE.U32.AND P1, PT, R6.reuse, R3.reuse, PT ;  /* 0x000000030600620c */ /* 0x0c0fe40003f26070 */
[CC--:B------:R-:W-:Y:S02]  /*0d50*/  @P6 ISETP.LT.U32.AND P0, PT, R6.reuse, R3.reuse, PT ;  /* 0x000000030600620c */ /* 0x0c0fe40003f01070 */
[CC--:B------:R-:W-:Y:S02]  /*0d60*/  @P6 ISETP.GE.AND.EX P1, PT, R7.reuse, R12.reuse, PT, P1 ;  /* 0x0000000c0700620c */ /* 0x0c0fe40003f26310 */
[----:B------:R-:W-:Y:S02]  /*0d70*/  @P6 ISETP.LT.AND.EX P0, PT, R7, R12, PT, P0 ;  /* 0x0000000c0700620c */ /* 0x000fe40003f01300 */
[----:B------:R-:W-:Y:S02]  /*0d80*/  @P6 SEL R2, R5, R10, !P1 ;  /* 0x0000000a05026207 */ /* 0x000fe40004800000 */
[----:B------:R-:W-:-:S02]  /*0d90*/  @P6 SEL R4, R6, R3, P0 ;  /* 0x0000000306046207 */ /* 0x000fc40000000000 */
[----:B------:R-:W-:-:S07]  /*0da0*/  @P6 SEL R8, R7, R12, P0 ;  /* 0x0000000c07086207 */ /* 0x000fce0000000000 */
.L_x_25:
[----:B------:R-:W-:Y:S05]  /*0db0*/  BSYNC.RECONVERGENT B1 ;  /* 0x0000000000017941 */ /* 0x000fea0003800200 */
.L_x_24:
[----:B0-----:R0:W4:Y:S01]  /*0dc0*/  SHFL.DOWN PT, R5, R2, 0x4, 0x1f ;  /* 0x08801f0002057f89 */ /* 0x00112200000e0000 */
[----:B------:R-:W-:Y:S01]  /*0dd0*/  BSSY.RECONVERGENT B1, `(.L_x_26) ;  /* 0x0000017000017945 */ /* 0x000fe20003800200 */
[----:B------:R-:W-:Y:S02]  /*0de0*/  IMAD.MOV.U32 R6, RZ, RZ, R4 ;  /* 0x000000ffff067224 */ /* 0x000fe400078e0004 */
[----:B------:R0:W0:Y:S01]  /*0df0*/  SHFL.DOWN PT, R9, R4, 0x4, 0x1f ;  /* 0x08801f0004097f89 */ /* 0x00002200000e0000 */
[----:B------:R-:W-:Y:S02]  /*0e00*/  IMAD.MOV.U32 R7, RZ, RZ, R8 ;  /* 0x000000ffff077224 */ /* 0x000fe400078e0008 */
[----:B--2---:R-:W-:Y:S01]  /*0e10*/  IMAD.MOV.U32 R3, RZ, RZ, R2 ;  /* 0x000000ffff037224 */ /* 0x004fe200078e0002 */
[----:B------:R2:W0:Y:S01]  /*0e20*/  SHFL.DOWN PT, R11, R8, 0x4, 0x1f ;  /* 0x08801f00080b7f89 */ /* 0x00042200000e0000 */
[----:B------:R-:W-:Y:S05]  /*0e30*/  @P3 BRA `(.L_x_27) ;  /* 0x0000000000403947 */ /* 0x000fea0003800000 */
[----:B----4-:R-:W-:Y:S01]  /*0e40*/  ISETP.GE.AND P0, PT, R2, R5, PT ;  /* 0x000000050200720c */ /* 0x010fe20003f06270 */
[----:B0-----:R-:W-:Y:S02]  /*0e50*/  IMAD.MOV.U32 R6, RZ, RZ, R9 ;  /* 0x000000ffff067224 */ /* 0x001fe400078e0009 */
        /* <DEDUP_REMOVED lines=14> */
.L_x_27:
[----:B------:R-:W-:Y:S05]  /*0f40*/  BSYNC.RECONVERGENT B1 ;  /* 0x0000000000017941 */ /* 0x000fea0003800200 */
.L_x_26:
[----:B--2---:R2:W2:Y:S01]  /*0f50*/  SHFL.DOWN PT, R8, R3, 0x8, 0x1f ;  /* 0x09001f0003087f89 */ /* 0x0044a200000e0000 */
[----:B------:R-:W-:Y:S01]  /*0f60*/  BSSY.RECONVERGENT B1, `(.L_x_28) ;  /* 0x0000017000017945 */ /* 0x000fe20003800200 */
[----:B0-----:R-:W-:Y:S02]  /*0f70*/  IMAD.MOV.U32 R4, RZ, RZ, R6 ;  /* 0x000000ffff047224 */ /* 0x001fe400078e0006 */
[----:B------:R0:W0:Y:S01]  /*0f80*/  SHFL.DOWN PT, R9, R6, 0x8, 0x1f ;  /* 0x09001f0006097f89 */ /* 0x00002200000e0000 */
[----:B----4-:R-:W-:Y:S02]  /*0f90*/  IMAD.MOV.U32 R5, RZ, RZ, R7 ;  /* 0x000000ffff057224 */ /* 0x010fe400078e0007 */
[----:B------:R-:W-:Y:S01]  /*0fa0*/  IMAD.MOV.U32 R2, RZ, RZ, R3 ;  /* 0x000000ffff027224 */ /* 0x000fe200078e0003 */
[----:B-1----:R1:W4:Y:S01]  /*0fb0*/  SHFL.DOWN PT, R10, R7, 0x8, 0x1f ;  /* 0x09001f00070a7f89 */ /* 0x00232200000e0000 */
[----:B------:R-:W-:Y:S05]  /*0fc0*/  @P5 BRA `(.L_x_29) ;  /* 0x0000000000405947 */ /* 0x000fea0003800000 */
[----:B--2---:R-:W-:Y:S01]  /*0fd0*/  ISETP.GE.AND P0, PT, R3, R8, PT ;  /* 0x000000080300720c */ /* 0x004fe20003f06270 */
[----:B0-----:R-:W-:Y:S02]  /*0fe0*/  IMAD.MOV.U32 R4, RZ, RZ, R9 ;  /* 0x000000ffff047224 */ /* 0x001fe400078e0009 */
[----:B----4-:R-:W-:Y:S02]  /*0ff0*/  IMAD.MOV.U32 R5, RZ, RZ, R10 ;  /* 0x000000ffff057224 */ /* 0x010fe400078e000a */
        /* <DEDUP_REMOVED lines=13> */
.L_x_29:
[----:B------:R-:W-:Y:S05]  /*10d0*/  BSYNC.RECONVERGENT B1 ;  /* 0x0000000000017941 */ /* 0x000fea0003800200 */
.L_x_28:
[----:B--2---:R2:W2:Y:S01]  /*10e0*/  SHFL.DOWN PT, R3, R2, 0x10, 0x1f ;  /* 0x0a001f0002037f89 */ /* 0x0044a200000e0000 */
[----:B------:R-:W-:Y:S01]  /*10f0*/  BSSY.RECONVERGENT B1, `(.L_x_30) ;  /* 0x0000017000017945 */ /* 0x000fe20003800200 */
[----:B-1----:R-:W-:Y:S02]  /*1100*/  IMAD.MOV.U32 R7, RZ, RZ, R4 ;  /* 0x000000ffff077224 */ /* 0x002fe400078e0004 */
[----:B0-----:R0:W1:Y:S01]  /*1110*/  SHFL.DOWN PT, R9, R4, 0x10, 0x1f ;  /* 0x0a001f0004097f89 */ /* 0x00106200000e0000 */
[----:B------:R-:W-:Y:S02]  /*1120*/  IMAD.MOV.U32 R6, RZ, RZ, R5 ;  /* 0x000000ffff067224 */ /* 0x000fe400078e0005 */
[----:B------:R-:W-:Y:S01]  /*1130*/  IMAD.MOV.U32 R8, RZ, RZ, R2 ;  /* 0x000000ffff087224 */ /* 0x000fe200078e0002 */
[----:B----4-:R0:W4:Y:S01]  /*1140*/  SHFL.DOWN PT, R10, R5, 0x10, 0x1f ;  /* 0x0a001f00050a7f89 */ /* 0x01012200000e0000 */
[----:B------:R-:W-:Y:S05]  /*1150*/  @P4 BRA `(.L_x_31) ;  /* 0x0000000000404947 */ /* 0x000fea0003800000 */
[----:B--2---:R-:W-:Y:S01]  /*1160*/  ISETP.GE.AND P0, PT, R2, R3, PT ;  /* 0x000000030200720c */ /* 0x004fe20003f06270 */
[----:B-1----:R-:W-:Y:S02]  /*1170*/  IMAD.MOV.U32 R7, RZ, RZ, R9 ;  /* 0x000000ffff077224 */ /* 0x002fe400078e0009 */
        /* <DEDUP_REMOVED lines=14> */
.L_x_31:
[----:B------:R-:W-:Y:S05]  /*1260*/  BSYNC.RECONVERGENT B1 ;  /* 0x0000000000017941 */ /* 0x000fea0003800200 */
.L_x_30:
[----:B------:R-:W-:Y:S04]  /*1270*/  BSSY.RECONVERGENT B1, `(.L_x_32) ;  /* 0x000000c000017945 */ /* 0x000fe80003800200 */
[----:B------:R-:W-:Y:S05]  /*1280*/  @P2 BRA `(.L_x_33) ;  /* 0x0000000000282947 */ /* 0x000fea0003800000 */
[----:B0-----:R-:W0:Y:S01]  /*1290*/  S2R R4, SR_CgaCtaId ;  /* 0x0000000000047919 */ /* 0x001e220000008800 */
[----:B--2---:R-:W-:Y:S02]  /*12a0*/  MOV R3, 0x400 ;  /* 0x0000040000037802 */ /* 0x004fe40000000f00 */
[----:B------:R-:W-:-:S04]  /*12b0*/  SHF.R.U32.HI R2, RZ, 0x1, R0 ;  /* 0x00000001ff027819 */ /* 0x000fc80000011600 */
[----:B------:R-:W-:Y:S02]  /*12c0*/  LOP3.LUT R2, R2, 0x1f0, RZ, 0xc0, !PT ;  /* 0x000001f002027812 */ /* 0x000fe400078ec0ff */
[----:B0-----:R-:W-:-:S05]  /*12d0*/  LEA R3, R4, R3, 0x18 ;  /* 0x0000000304037211 */ /* 0x001fca00078ec0ff */
[----:B------:R-:W-:Y:S02]  /*12e0*/  IMAD.IADD R5, R2, 0x1, R3 ;  /* 0x0000000102057824 */ /* 0x000fe400078e0203 */
[----:B------:R-:W-:Y:S02]  /*12f0*/  IMAD.MOV.U32 R2, RZ, RZ, R7 ;  /* 0x000000ffff027224 */ /* 0x000fe400078e0007 */
[----:B------:R-:W-:Y:S01]  /*1300*/  IMAD.MOV.U32 R3, RZ, RZ, R6 ;  /* 0x000000ffff037224 */ /* 0x000fe200078e0006 */
[----:B------:R0:W-:Y:S04]  /*1310*/  STS [R5+0x8], R8 ;  /* 0x0000080805007388 */ /* 0x0001e80000000800 */
[----:B------:R0:W-:Y:S02]  /*1320*/  STS.64 [R5+0x10], R2 ;  /* 0x0000100205007388 */ /* 0x0001e40000000a00 */
.L_x_33:
[----:B------:R-:W-:Y:S05]  /*1330*/  BSYNC.RECONVERGENT B1 ;  /* 0x0000000000017941 */ /* 0x000fea0003800200 */
.L_x_32:
[----:B------:R-:W-:Y:S01]  /*1340*/  BAR.SYNC.DEFER_BLOCKING 0x0 ;  /* 0x0000000000007b1d */ /* 0x000fe20000010000 */
[----:B------:R-:W-:-:S13]  /*1350*/  ISETP.NE.AND P1, PT, R0, RZ, PT ;  /* 0x000000ff0000720c */ /* 0x000fda0003f25270 */
[----:B------:R-:W-:Y:S05]  /*1360*/  @P1 BRA `(.L_x_34) ;  /* 0x0000004800341947 */ /* 0x000fea0003800000 */
[----:B0-2---:R-:W0:Y:S01]  /*1370*/  S2R R3, SR_CgaCtaId ;  /* 0x0000000000037919 */ /* 0x005e220000008800 */
[----:B------:R-:W-:Y:S01]  /*1380*/  MOV R0, 0x400 ;  /* 0x0000040000007802 */ /* 0x000fe20000000f00 */
[----:B------:R-:W-:Y:S03]  /*1390*/  BSSY.RECONVERGENT B1, `(.L_x_35) ;  /* 0x0000016000017945 */ /* 0x000fe60003800200 */
[----:B0-----:R-:W-:-:S05]  /*13a0*/  LEA R24, R3, R0, 0x18 ;  /* 0x0000000003187211 */ /* 0x001fca00078ec0ff */
[----:B------:R-:W0:Y:S04]  /*13b0*/  LDS R5, [R24+0x18] ;  /* 0x0000180018057984 */ /* 0x000e280000000800 */
[----:B------:R2:W1:Y:S04]  /*13c0*/  LDS.64 R2, [R24+0x20] ;  /* 0x0000200018027984 */ /* 0x0004680000000a00 */
[----:B------:R2:W1:Y:S04]  /*13d0*/  LDS R21, [R24+0x28] ;  /* 0x0000280018157984 */ /* 0x0004680000000800 */
[----:B------:R2:W1:Y:S01]  /*13e0*/  LDS R18, [R24+0x38] ;  /* 0x0000380018127984 */ /* 0x0004620000000800 */
[----:B0-----:R-:W-:Y:S01]  /*13f0*/  ISETP.GE.AND P0, PT, R8, R5, PT ;  /* 0x000000050800720c */ /* 0x001fe20003f06270 */
[----:B------:R-:W-:-:S12]  /*1400*/  IMAD.MOV.U32 R20, RZ, RZ, R5 ;  /* 0x000000ffff147224 */ /* 0x000fd800078e0005 */
[----:B-12---:R-:W-:Y:S05]  /*1410*/  @!P0 BRA `(.L_x_36) ;  /* 0x0000000000348947 */ /* 0x006fea0003800000 */
[----:B------:R-:W-:Y:S01]  /*1420*/  ISETP.GE.AND P3, PT, R5, R8, PT ;  /* 0x000000080500720c */ /* 0x000fe20003f66270 */
[----:B------:R-:W-:-:S12]  /*1430*/  IMAD.MOV.U32 R20, RZ, RZ, R8 ;  /* 0x000000ffff147224 */ /* 0x000fd800078e0008 */
[CC--:B------:R-:W-:Y:S02]  /*1440*/  @P3 ISETP.GE.U32.AND P0, PT, R7.reuse, R2.reuse, PT ;  /* 0x000000020700320c */ /* 0x0c0fe40003f06070 */
[CC--:B------:R-:W-:Y:S02]  /*1450*/  @P3 ISETP.LT.U32.AND P2, PT, R7.reuse, R2.reuse, PT ;  /* 0x000000020700320c */ /* 0x0c0fe40003f41070 */
[CC--:B------:R-:W-:Y:S02]  /*1460*/  @P3 ISETP.GE.AND.EX P0, PT, R6.reuse, R3.reuse, PT, P0 ;  /* 0x000000030600320c */ /* 0x0c0fe40003f06300 */
[----:B------:R-:W-:Y:S02]  /*1470*/  @P3 ISETP.LT.AND.EX P2, PT, R6, R3, PT, P2 ;  /* 0x000000030600320c */ /* 0x000fe40003f41320 */
[----:B------:R-:W-:Y:S02]  /*1480*/  @P3 SEL R20, R8, R5, !P0 ;  /* 0x0000000508143207 */ /* 0x000fe40004000000 */
[----:B------:R-:W-:Y:S01]  /*1490*/  @P3 SEL R0, R7, R2, P2 ;  /* 0x0000000207003207 */ /* 0x000fe20001000000 */
[----:B------:R-:W-:Y:S01]  /*14a0*/  IMAD.MOV.U32 R2, RZ, RZ, R7 ;  /* 0x000000ffff027224 */ /* 0x000fe200078e0007 */
[----:B------:R-:W-:Y:S01]  /*14b0*/  @P3 SEL R5, R6, R3, P2 ;  /* 0x0000000306053207 */ /* 0x000fe20001000000 */
[----:B------:R-:W-:-:S02]  /*14c0*/  IMAD.MOV.U32 R3, RZ, RZ, R6 ;  /* 0x000000ffff037224 */ /* 0x000fc400078e0006 */
[----:B------:R-:W-:Y:S02]  /*14d0*/  @P3 IMAD.MOV.U32 R2, RZ, RZ, R0 ;  /* 0x000000ffff023224 */ /* 0x000fe400078e0000 */
[----:B------:R-:W-:-:S07]  /*14e0*/  @P3 IMAD.MOV.U32 R3, RZ, RZ, R5 ;  /* 0x000000ffff033224 */ /* 0x000fce00078e0005 */
.L_x_36:
[----:B------:R-:W-:Y:S05]  /*14f0*/  BSYNC.RECONVERGENT B1 ;  /* 0x0000000000017941 */ /* 0x000fea0003800200 */
.L_x_35:
[----:B------:R-:W0:Y:S01]  /*1500*/  LDS.64 R14, [R24+0x30] ;  /* 0x00003000180e7984 */ /* 0x000e220000000a00 */
[----:B------:R-:W-:Y:S01]  /*1510*/  ISETP.GE.AND P0, PT, R20, R21, PT ;  /* 0x000000151400720c */ /* 0x000fe20003f06270 */
[----:B------:R-:W-:Y:S01]  /*1520*/  BSSY.RECONVERGENT B1, `(.L_x_37) ;  /* 0x0000019000017945 */ /* 0x000fe20003800200 */
[----:B------:R-:W-:Y:S01]  /*1530*/  IMAD.MOV.U32 R23, RZ, RZ, R21 ;  /* 0x000000ffff177224 */ /* 0x000fe200078e0015 */
[----:B------:R1:W2:Y:S04]  /*1540*/  LDS R19, [R24+0x48] ;  /* 0x0000480018137984 */ /* 0x0002a80000000800 */
[----:B------:R1:W1:Y:S04]  /*1550*/  LDS R17, [R24+0x58] ;  /* 0x0000580018117984 */ /* 0x0002680000000800 */
[----:B------:R0:W1:Y:S04]  /*1560*/  LDS R16, [R24+0x68] ;  /* 0x0000680018107984 */ /* 0x0000680000000800 */
[----:B------:R0:W1:Y:S04]  /*1570*/  LDS R0, [R24+0x78] ;  /* 0x0000780018007984 */ /* 0x0000680000000800 */
[----:B---3--:R3:W1:Y:S04]  /*1580*/  LDS.64 R12, [R24+0x40] ;  /* 0x00004000180c7984 */ /* 0x0086680000000a00 */
[----:B----4-:R3:W4:Y:S04]  /*1590*/  LDS.64 R10, [R24+0x50] ;  /* 0x00005000180a7984 */ /* 0x0107280000000a00 */
[----:B------:R3:W1:Y:S04]  /*15a0*/  LDS.64 R8, [R24+0x60] ;  /* 0x0000600018087984 */ /* 0x0006680000000a00 */
[----:B------:R3:W1:Y:S04]  /*15b0*/  LDS.64 R6, [R24+0x70] ;  /* 0x0000700018067984 */ /* 0x0006680000000a00 */
[----:B------:R3:W1:Y:S01]  /*15c0*/  LDS.64 R4, [R24+0x80] ;  /* 0x0000800018047984 */ /* 0x0006620000000a00 */
[----:B0-----:R-:W-:-:S02]  /*15d0*/  IMAD.MOV.U32 R25, RZ, RZ, R14 ;  /* 0x000000ffff197224 */ /* 0x001fc400078e000e */
[----:B------:R-:W-:Y:S01]  /*15e0*/  IMAD.MOV.U32 R22, RZ, RZ, R15 ;  /* 0x000000ffff167224 */ /* 0x000fe200078e000f */
[----:B------:R-:W-:Y:S06]  /*15f0*/  @!P0 BRA `(.L_x_38) ;  /* 0x00000000002c8947 */ /* 0x000fec0003800000 */
        /* <DEDUP_REMOVED lines=11> */
.L_x_38:
[----:B------:R-:W-:Y:S05]  /*16b0*/  BSYNC.RECONVERGENT B1 ;  /* 0x0000000000017941 */ /* 0x000fea0003800200 */
.L_x_37:
[----:B------:R-:W-:Y:S01]  /*16c0*/  ISETP.GE.AND P0, PT, R23, R18, PT ;  /* 0x000000121700720c */ /* 0x000fe20003f06270 */
[----:B------:R-:W-:Y:S01]  /*16d0*/  BSSY.RECONVERGENT B1, `(.L_x_39) ;  /* 0x0000010000017945 */ /* 0x000fe20003800200 */
[----:B------:R-:W-:Y:S02]  /*16e0*/  IMAD.MOV.U32 R2, RZ, RZ, R18 ;  /* 0x000000ffff027224 */ /* 0x000fe400078e0012 */
[----:B-1----:R-:W-:Y:S02]  /*16f0*/  IMAD.MOV.U32 R3, RZ, RZ, R12 ;  /* 0x000000ffff037224 */ /* 0x002fe400078e000c */
        /* <DEDUP_REMOVED lines=13> */
.L_x_40:
[----:B------:R-:W-:Y:S05]  /*17d0*/  BSYNC.RECONVERGENT B1 ;  /* 0x0000000000017941 */ /* 0x000fea0003800200 */
.L_x_39:
[----:B--2---:R-:W-:Y:S01]  /*17e0*/  ISETP.GE.AND P0, PT, R2, R19, PT ;  /* 0x000000130200720c */ /* 0x004fe20003f06270 */
[----:B------:R-:W-:Y:S01]  /*17f0*/  BSSY.RECONVERGENT B1, `(.L_x_41) ;  /* 0x0000010000017945 */ /* 0x000fe20003800200 */
[----:B------:R-:W-:Y:S02]  /*1800*/  IMAD.MOV.U32 R12, RZ, RZ, R19 ;  /* 0x000000ffff0c7224 */ /* 0x000fe400078e0013 */
[----:B----4-:R-:W-:Y:S02]  /*1810*/  IMAD.MOV.U32 R15, RZ, RZ, R10 ;  /* 0x000000ffff0f7224 */ /* 0x010fe400078e000a */
[----:B------:R-:W-:-:S07]  /*1820*/  IMAD.MOV.U32 R14, RZ, RZ, R11 ;  /* 0x000000ffff0e7224 */ /* 0x000fce00078e000b */
        /* <DEDUP_REMOVED lines=12> */
.L_x_42:
[----:B------:R-:W-:Y:S05]  /*18f0*/  BSYNC.RECONVERGENT B1 ;  /* 0x0000000000017941 */ /* 0x000fea0003800200 */
.L_x_41:
        /* <DEDUP_REMOVED lines=17> */
.L_x_44:
[----:B------:R-:W-:Y:S05]  /*1a10*/  BSYNC.RECONVERGENT B1 ;  /* 0x0000000000017941 */ /* 0x000fea0003800200 */
.L_x_43:
        /* <DEDUP_REMOVED lines=17> */
.L_x_46:
[----:B------:R-:W-:Y:S05]  /*1b30*/  BSYNC.RECONVERGENT B1 ;  /* 0x0000000000017941 */ /* 0x000fea0003800200 */
.L_x_45:
        /* <DEDUP_REMOVED lines=9> */
[----:B------:R-:W-:Y:S05]  /*1bd0*/  @!P0 BRA `(.L_x_34) ;  /* 0x0000004000188947 */ /* 0x000fea0003800000 */
[CC--:B------:R-:W-:Y:S02]  /*1be0*/  ISETP.GE.U32.AND P0, PT, R11.reuse, R4.reuse, PT ;  /* 0x000000040b00720c */ /* 0x0c0fe40003f06070 */
[----:B------:R-:W-:Y:S02]  /*1bf0*/  ISETP.LT.U32.AND P2, PT, R11, R4, PT ;  /* 0x000000040b00720c */ /* 0x000fe40003f41070 */
[CC--:B------:R-:W-:Y:S02]  /*1c00*/  ISETP.GE.AND.EX P0, PT, R2.reuse, R5.reuse, PT, P0 ;  /* 0x000000050200720c */ /* 0x0c0fe40003f06300 */
[----:B------:R-:W-:Y:S02]  /*1c10*/  ISETP.LT.AND.EX P2, PT, R2, R5, PT, P2 ;  /* 0x000000050200720c */ /* 0x000fe40003f41320 */
[----:B------:R-:W-:Y:S02]  /*1c20*/  SEL R8, R9, R0, !P0 ;  /* 0x0000000009087207 */ /* 0x000fe40004000000 */
[----:B------:R-:W-:-:S02]  /*1c30*/  SEL R7, R11, R4, P2 ;  /* 0x000000040b077207 */ /* 0x000fc40001000000 */
[----:B------:R-:W-:Y:S01]  /*1c40*/  SEL R6, R2, R5, P2 ;  /* 0x0000000502067207 */ /* 0x000fe20001000000 */
[----:B------:R-:W-:Y:S06]  /*1c50*/  BRA `(.L_x_34) ;  /* 0x0000003c00f87947 */ /* 0x000fec0003800000 */
.L_x_21:
[----:B------:R-:W2:Y:S01]  /*1c60*/  S2R R12, SR_LANEID ;  /* 0x00000000000c7919 */ /* 0x000ea20000000000 */
[----:B------:R-:W-:Y:S01]  /*1c70*/  LOP3.LUT R5, R0, 0x3e0, RZ, 0xc0, !PT ;  /* 0x000003e000057812 */ /* 0x000fe200078ec0ff */
[----:B------:R-:W-:Y:S01]  /*1c80*/  BSSY.RECONVERGENT B1, `(.L_x_47) ;  /* 0x0000026000017945 */ /* 0x000fe20003800200 */
[----:B-----5:R-:W-:Y:S02]  /*1c90*/  IMAD.MOV.U32 R14, RZ, RZ, R2 ;  /* 0x000000ffff0e7224 */ /* 0x020fe400078e0002 */
[----:B------:R-:W-:Y:S02]  /*1ca0*/  IMAD.MOV.U32 R16, RZ, RZ, R3 ;  /* 0x000000ffff107224 */ /* 0x000fe400078e0003 */
[----:B-1----:R-:W-:Y:S01]  /*1cb0*/  VIADD R6, R5, 0x20 ;  /* 0x0000002005067836 */ /* 0x002fe20000000000 */
[----:B------:R-:W-:-:S04]  /*1cc0*/  LOP3.LUT R5, RZ, R5, RZ, 0x33, !PT ;  /* 0x00000005ff057212 */ /* 0x000fc800078e33ff */
[----:B------:R-:W-:Y:S01]  /*1cd0*/  ISETP.GT.AND P0, PT, R6, UR6, PT ;  /* 0x0000000606007c0c */ /* 0x000fe2000bf04270 */
[----:B------:R-:W-:-:S05]  /*1ce0*/  VIADD R5, R5, UR6 ;  /* 0x0000000605057c36 */ /* 0x000fca0008000000 */
[----:B------:R-:W-:-:S05]  /*1cf0*/  SEL R5, R5, 0x1f, P0 ;  /* 0x0000001f05057807 */ /* 0x000fca0000000000 */
[----:B------:R1:W3:Y:S04]  /*1d00*/  SHFL.DOWN PT, R7, R4, 0x1, R5 ;  /* 0x0820000004077989 */ /* 0x0002e800000e0005 */
[----:B0-----:R1:W0:Y:S04]  /*1d10*/  SHFL.DOWN PT, R9, R2, 0x1, R5 ;  /* 0x0820000002097989 */ /* 0x00122800000e0005 */
[----:B------:R1:W4:Y:S01]  /*1d20*/  SHFL.DOWN PT, R11, R3, 0x1, R5 ;  /* 0x08200000030b7989 */ /* 0x00032200000e0005 */
[C---:B--2---:R-:W-:Y:S01]  /*1d30*/  ISETP.GE.AND P0, PT, R12.reuse, R5, PT ;  /* 0x000000050c00720c */ /* 0x044fe20003f06270 */
[C---:B------:R-:W-:Y:S01]  /*1d40*/  VIADD R6, R12.reuse, 0x2 ;  /* 0x000000020c067836 */ /* 0x040fe20000000000 */
[C---:B------:R-:W-:Y:S01]  /*1d50*/  ISETP.NE.AND P3, PT, R12.reuse, RZ, PT ;  /* 0x000000ff0c00720c */ /* 0x040fe20003f65270 */
[----:B------:R-:W-:-:S02]  /*1d60*/  VIADD R8, R12, 0x4 ;  /* 0x000000040c087836 */ /* 0x000fc40000000000 */
[----:B------:R-:W-:Y:S01]  /*1d70*/  VIADD R10, R12, 0x8 ;  /* 0x000000080c0a7836 */ /* 0x000fe20000000000 */
[-C--:B------:R-:W-:Y:S01]  /*1d80*/  ISETP.GT.AND P6, PT, R6, R5.reuse, PT ;  /* 0x000000050600720c */ /* 0x080fe20003fc4270 */
[----:B------:R-:W-:Y:S01]  /*1d90*/  IMAD.MOV.U32 R6, RZ, RZ, R4 ;  /* 0x000000ffff067224 */ /* 0x000fe200078e0004 */
[-C--:B------:R-:W-:Y:S01]  /*1da0*/  ISETP.GT.AND P4, PT, R8, R5.reuse, PT ;  /* 0x000000050800720c */ /* 0x080fe20003f84270 */
[----:B------:R-:W-:Y:S01]  /*1db0*/  VIADD R8, R12, 0x10 ;  /* 0x000000100c087836 */ /* 0x000fe20000000000 */
[----:B------:R-:W-:-:S03]  /*1dc0*/  ISETP.GT.AND P2, PT, R10, R5, PT ;  /* 0x000000050a00720c */ /* 0x000fc60003f44270 */
[----:B-1----:R-:W-:Y:S10]  /*1dd0*/  @P0 BRA `(.L_x_48) ;  /* 0x0000000000400947 */ /* 0x002ff40003800000 */
[----:B---3--:R-:W-:Y:S01]  /*1de0*/  ISETP.GE.AND P0, PT, R4, R7, PT ;  /* 0x000000070400720c */ /* 0x008fe20003f06270 */
        /* <DEDUP_REMOVED lines=15> */
.L_x_48:
[----:B------:R-:W-:Y:S05]  /*1ee0*/  BSYNC.RECONVERGENT B1 ;  /* 0x0000000000017941 */ /* 0x000fea0003800200 */
.L_x_47:
[----:B------:R1:W2:Y:S01]  /*1ef0*/  SHFL.DOWN PT, R3, R6, 0x2, R5 ;  /* 0x0840000006037989 */ /* 0x0002a200000e0005 */
[----:B------:R-:W-:Y:S01]  /*1f00*/  BSSY.RECONVERGENT B1, `(.L_x_49) ;  /* 0x0000018000017945 */ /* 0x000fe20003800200 */
[----:B------:R-:W-:Y:S01]  /*1f10*/  ISETP.GT.AND P5, PT, R8, R5, PT ;  /* 0x000000050800720c */ /* 0x000fe20003fa4270 */
[----:B------:R-:W-:Y:S01]  /*1f20*/  IMAD.MOV.U32 R10, RZ, RZ, R14 ;  /* 0x000000ffff0a7224 */ /* 0x000fe200078e000e */
[----:B---3--:R1:W3:Y:S01]  /*1f30*/  SHFL.DOWN PT, R7, R14, 0x2, R5 ;  /* 0x084000000e077989 */ /* 0x0082e200000e0005 */
[----:B------:R-:W-:Y:S02]  /*1f40*/  IMAD.MOV.U32 R12, RZ, RZ, R16 ;  /* 0x000000ffff0c7224 */ /* 0x000fe400078e0010 */
[----:B------:R-:W-:Y:S01]  /*1f50*/  IMAD.MOV.U32 R2, RZ, RZ, R6 ;  /* 0x000000ffff027224 */ /* 0x000fe200078e0006 */
[----:B0-----:R1:W0:Y:S01]  /*1f60*/  SHFL.DOWN PT, R9, R16, 0x2, R5 ;  /* 0x0840000010097989 */ /* 0x00122200000e0005 */
[----:B------:R-:W-:Y:S06]  /*1f70*/  @P6 BRA `(.L_x_50) ;  /* 0x0000000000406947 */ /* 0x000fec0003800000 */
[----:B--2---:R-:W-:Y:S01]  /*1f80*/  ISETP.GE.AND P0, PT, R6, R3, PT ;  /* 0x000000030600720c */ /* 0x004fe20003f06270 */
[----:B---3--:R-:W-:Y:S02]  /*1f90*/  IMAD.MOV.U32 R10, RZ, RZ, R7 ;  /* 0x000000ffff0a7224 */ /* 0x008fe400078e0007 */
[----:B0-----:R-:W-:Y:S02]  /*1fa0*/  IMAD.MOV.U32 R12, RZ, RZ, R9 ;  /* 0x000000ffff0c7224 */ /* 0x001fe400078e0009 */
        /* <DEDUP_REMOVED lines=13> */
.L_x_50:
[----:B------:R-:W-:Y:S05]  /*2080*/  BSYNC.RECONVERGENT B1 ;  /* 0x0000000000017941 */ /* 0x000fea0003800200 */
.L_x_49:
[----:B--2---:R2:W2:Y:S01]  /*2090*/  SHFL.DOWN PT, R3, R2, 0x4, R5 ;  /* 0x0880000002037989 */ /* 0x0044a200000e0005 */
[----:B------:R-:W-:Y:S01]  /*20a0*/  BSSY.RECONVERGENT B1, `(.L_x_51) ;  /* 0x0000017000017945 */ /* 0x000fe20003800200 */
[----:B------:R-:W-:Y:S02]  /*20b0*/  IMAD.MOV.U32 R4, RZ, RZ, R2 ;  /* 0x000000ffff047224 */ /* 0x000fe400078e0002 */
[----:B---3--:R3:W2:Y:S01]  /*20c0*/  SHFL.DOWN PT, R7, R10, 0x4, R5 ;  /* 0x088000000a077989 */ /* 0x0086a200000e0005 */
[----:B-1----:R-:W-:Y:S02]  /*20d0*/  IMAD.MOV.U32 R6, RZ, RZ, R10 ;  /* 0x000000ffff067224 */ /* 0x002fe400078e000a */
[----:B------:R-:W-:Y:S01]  /*20e0*/  IMAD.MOV.U32 R8, RZ, RZ, R12 ;  /* 0x000000ffff087224 */ /* 0x000fe200078e000c */
[----:B0-----:R3:W0:Y:S01]  /*20f0*/  SHFL.DOWN PT, R9, R12, 0x4, R5 ;  /* 0x088000000c097989 */ /* 0x00162200000e0005 */
[----:B------:R-:W-:Y:S05]  /*2100*/  @P4 BRA `(.L_x_52) ;  /* 0x0000000000404947 */ /* 0x000fea0003800000 */
[----:B--2---:R-:W-:Y:S01]  /*2110*/  ISETP.GE.AND P0, PT, R2, R3, PT ;  /* 0x000000030200720c */ /* 0x004fe20003f06270 */
[----:B------:R-:W-:Y:S02]  /*2120*/  IMAD.MOV.U32 R4, RZ, RZ, R3 ;  /* 0x000000ffff047224 */ /* 0x000fe400078e0003 */
[----:B------:R-:W-:Y:S02]  /*2130*/  IMAD.MOV.U32 R6, RZ, RZ, R7 ;  /* 0x000000ffff067224 */ /* 0x000fe400078e0007 */
[----:B0-----:R-:W-:-:S08]  /*2140*/  IMAD.MOV.U32 R8, RZ, RZ, R9 ;  /* 0x000000ffff087224 */ /* 0x001fd000078e0009 */
        /* <DEDUP_REMOVED lines=12> */
.L_x_52:
[----:B------:R-:W-:Y:S05]  /*2210*/  BSYNC.RECONVERGENT B1 ;  /* 0x0000000000017941 */ /* 0x000fea0003800200 */
.L_x_51:
[----:B--2---:R1:W2:Y:S01]  /*2220*/  SHFL.DOWN PT, R3, R4, 0x8, R5 ;  /* 0x0900000004037989 */ /* 0x0042a200000e0005 */
[----:B------:R-:W-:Y:S01]  /*2230*/  BSSY.RECONVERGENT B1, `(.L_x_53) ;  /* 0x0000017000017945 */ /* 0x000fe20003800200 */
[----:B------:R-:W-:Y:S02]  /*2240*/  IMAD.MOV.U32 R2, RZ, RZ, R4 ;  /* 0x000000ffff027224 */ /* 0x000fe400078e0004 */
[----:B------:R1:W1:Y:S01]  /*2250*/  SHFL.DOWN PT, R7, R6, 0x8, R5 ;  /* 0x0900000006077989 */ /* 0x00026200000e0005 */
[----:B---3--:R-:W-:Y:S02]  /*2260*/  IMAD.MOV.U32 R10, RZ, RZ, R6 ;  /* 0x000000ffff0a7224 */ /* 0x008fe400078e0006 */
[----:B------:R-:W-:Y:S01]  /*2270*/  IMAD.MOV.U32 R12, RZ, RZ, R8 ;  /* 0x000000ffff0c7224 */ /* 0x000fe200078e0008 */
[----:B0-----:R0:W3:Y:S01]  /*2280*/  SHFL.DOWN PT, R9, R8, 0x8, R5 ;  /* 0x0900000008097989 */ /* 0x0010e200000e0005 */
[----:B------:R-:W-:Y:S05]  /*2290*/  @P2 BRA `(.L_x_54) ;  /* 0x0000000000402947 */ /* 0x000fea0003800000 */
[----:B--2---:R-:W-:Y:S01]  /*22a0*/  ISETP.GE.AND P0, PT, R4, R3, PT ;  /* 0x000000030400720c */ /* 0x004fe20003f06270 */
[----:B------:R-:W-:Y:S02]  /*22b0*/  IMAD.MOV.U32 R2, RZ, RZ, R3 ;  /* 0x000000ffff027224 */ /* 0x000fe400078e0003 */
[----:B-1----:R-:W-:Y:S02]  /*22c0*/  IMAD.MOV.U32 R10, RZ, RZ, R7 ;  /* 0x000000ffff0a7224 */ /* 0x002fe400078e0007 */
[----:B---3--:R-:W-:-:S08]  /*22d0*/  IMAD.MOV.U32 R12, RZ, RZ, R9 ;  /* 0x000000ffff0c7224 */ /* 0x008fd000078e0009 */
        /* <DEDUP_REMOVED lines=12> */
.L_x_54:
[----:B------:R-:W-:Y:S05]  /*23a0*/  BSYNC.RECONVERGENT B1 ;  /* 0x0000000000017941 */ /* 0x000fea0003800200 */
.L_x_53:
[----:B--2---:R2:W2:Y:S01]  /*23b0*/  SHFL.DOWN PT, R3, R2, 0x10, R5 ;  /* 0x0a00000002037989 */ /* 0x0044a200000e0005 */
[----:B------:R-:W-:Y:S01]  /*23c0*/  BSSY.RECONVERGENT B1, `(.L_x_55) ;  /* 0x0000017000017945 */ /* 0x000fe20003800200 */
[----:B0-----:R-:W-:Y:S02]  /*23d0*/  IMAD.MOV.U32 R8, RZ, RZ, R2 ;  /* 0x000000ffff087224 */ /* 0x001fe400078e0002 */
[----:B---3--:R0:W3:Y:S01]  /*23e0*/  SHFL.DOWN PT, R9, R10, 0x10, R5 ;  /* 0x0a0000000a097989 */ /* 0x0080e200000e0005 */
[----:B-1----:R-:W-:Y:S02]  /*23f0*/  IMAD.MOV.U32 R7, RZ, RZ, R10 ;  /* 0x000000ffff077224 */ /* 0x002fe400078e000a */
[----:B------:R-:W-:Y:S01]  /*2400*/  IMAD.MOV.U32 R6, RZ, RZ, R12 ;  /* 0x000000ffff067224 */ /* 0x000fe200078e000c */
[----:B----4-:R0:W1:Y:S01]  /*2410*/  SHFL.DOWN PT, R11, R12, 0x10, R5 ;  /* 0x0a0000000c0b7989 */ /* 0x01006200000e0005 */
[----:B------:R-:W-:Y:S05]  /*2420*/  @P5 BRA `(.L_x_56) ;  /* 0x0000000000405947 */ /* 0x000fea0003800000 */
[----:B--2---:R-:W-:Y:S01]  /*2430*/  ISETP.GE.AND P0, PT, R2, R3, PT ;  /* 0x000000030200720c */ /* 0x004fe20003f06270 */
[----:B------:R-:W-:Y:S02]  /*2440*/  IMAD.MOV.U32 R8, RZ, RZ, R3 ;  /* 0x000000ffff087224 */ /* 0x000fe400078e0003 */
[----:B---3--:R-:W-:Y:S02]  /*2450*/  IMAD.MOV.U32 R7, RZ, RZ, R9 ;  /* 0x000000ffff077224 */ /* 0x008fe400078e0009 */
[----:B-1----:R-:W-:-:S08]  /*2460*/  IMAD.MOV.U32 R6, RZ, RZ, R11 ;  /* 0x000000ffff067224 */ /* 0x002fd000078e000b */
        /* <DEDUP_REMOVED lines=12> */
.L_x_56:
[----:B------:R-:W-:Y:S05]  /*2530*/  BSYNC.RECONVERGENT B1 ;  /* 0x0000000000017941 */ /* 0x000fea0003800200 */
.L_x_55:
[----:B------:R-:W-:Y:S04]  /*2540*/  BSSY.RECONVERGENT B1, `(.L_x_57) ;  /* 0x000000c000017945 */ /* 0x000fe80003800200 */
[----:B------:R-:W-:Y:S05]  /*2550*/  @P3 BRA `(.L_x_58) ;  /* 0x0000000000283947 */ /* 0x000fea0003800000 */
[----:B------:R-:W4:Y:S01]  /*2560*/  S2R R4, SR_CgaCtaId ;  /* 0x0000000000047919 */ /* 0x000f220000008800 */
[----:B--2---:R-:W-:Y:S02]  /*2570*/  MOV R3, 0x400 ;  /* 0x0000040000037802 */ /* 0x004fe40000000f00 */
[----:B------:R-:W-:-:S04]  /*2580*/  SHF.R.U32.HI R2, RZ, 0x1, R0 ;  /* 0x00000001ff027819 */ /* 0x000fc80000011600 */
[----:B------:R-:W-:Y:S02]  /*2590*/  LOP3.LUT R2, R2, 0x1f0, RZ, 0xc0, !PT ;  /* 0x000001f002027812 */ /* 0x000fe400078ec0ff */
[----:B----4-:R-:W-:-:S05]  /*25a0*/  LEA R3, R4, R3, 0x18 ;  /* 0x0000000304037211 */ /* 0x010fca00078ec0ff */
[----:B0-----:R-:W-:Y:S02]  /*25b0*/  IMAD.IADD R5, R2, 0x1, R3 ;  /* 0x0000000102057824 */ /* 0x001fe400078e0203 */
[----:B------:R-:W-:Y:S02]  /*25c0*/  IMAD.MOV.U32 R2, RZ, RZ, R7 ;  /* 0x000000ffff027224 */ /* 0x000fe400078e0007 */
[----:B------:R-:W-:Y:S01]  /*25d0*/  IMAD.MOV.U32 R3, RZ, RZ, R6 ;  /* 0x000000ffff037224 */ /* 0x000fe200078e0006 */
[----:B------:R4:W-:Y:S04]  /*25e0*/  STS [R5+0x8], R8 ;  /* 0x0000080805007388 */ /* 0x0009e80000000800 */
[----:B------:R4:W-:Y:S02]  /*25f0*/  STS.64 [R5+0x10], R2 ;  /* 0x0000100205007388 */ /* 0x0009e40000000a00 */
.L_x_58:
[----:B------:R-:W-:Y:S05]  /*2600*/  BSYNC.RECONVERGENT B1 ;  /* 0x0000000000017941 */ /* 0x000fea0003800200 */
.L_x_57:
[----:B------:R-:W-:Y:S01]  /*2610*/  BAR.SYNC.DEFER_BLOCKING 0x0 ;  /* 0x0000000000007b1d */ /* 0x000fe20000010000 */
[----:B------:R-:W-:-:S13]  /*2620*/  ISETP.NE.AND P1, PT, R0, RZ, PT ;  /* 0x000000ff0000720c */ /* 0x000fda0003f25270 */
[----:B------:R-:W-:Y:S05]  /*2630*/  @P1 BRA `(.L_x_34) ;  /* 0x0000003400801947 */ /* 0x000fea0003800000 */
[----:B------:R-:W-:Y:S01]  /*2640*/  UISETP.GE.AND UP0, UPT, UR6, 0x21, UPT ;  /* 0x000000210600788c */ /* 0x000fe2000bf06270 */
[----:B------:R-:W-:Y:S02]  /*2650*/  IMAD.MOV.U32 R0, RZ, RZ, R8 ;  /* 0x000000ffff007224 */ /* 0x000fe400078e0008 */
[----:B---3--:R-:W-:Y:S02]  /*2660*/  IMAD.MOV.U32 R9, RZ, RZ, R7 ;  /* 0x000000ffff097224 */ /* 0x008fe400078e0007 */
[----:B0-----:R-:W-:-:S04]  /*2670*/  IMAD.MOV.U32 R10, RZ, RZ, R6 ;  /* 0x000000ffff0a7224 */ /* 0x001fc800078e0006 */
[----:B------:R-:W-:Y:S05]  /*2680*/  BRA.U !UP0, `(.L_x_59) ;  /* 0x00000001085c7547 */ /* 0x000fea000b800000 */
[----:B------:R-:W0:Y:S01]  /*2690*/  S2UR UR5, SR_CgaCtaId ;  /* 0x00000000000579c3 */ /* 0x000e220000008800 */
[----:B------:R-:W-:Y:S01]  /*26a0*/  UMOV UR4, 0x400 ;  /* 0x0000040000047882 */ /* 0x000fe20000000000 */
[----:B------:R-:W-:Y:S01]  /*26b0*/  BSSY.RECONVERGENT B1, `(.L_x_59) ;  /* 0x0000014000017945 */ /* 0x000fe20003800200 */
[----:B0-----:R-:W-:-:S09]  /*26c0*/  ULEA UR4, UR5, UR4, 0x18 ;  /* 0x0000000405047291 */ /* 0x001fd2000f8ec0ff */
[----:B--2-4-:R-:W0:Y:S04]  /*26d0*/  LDS R3, [UR4+0x18] ;  /* 0x00001804ff037984 */ /* 0x014e280008000800 */
[----:B------:R-:W2:Y:S01]  /*26e0*/  LDS.64 R4, [UR4+0x20] ;  /* 0x00002004ff047984 */ /* 0x000ea20008000a00 */
[----:B0-----:R-:W-:Y:S01]  /*26f0*/  ISETP.GE.AND P0, PT, R8, R3, PT ;  /* 0x000000030800720c */ /* 0x001fe20003f06270 */
[----:B------:R-:W-:Y:S02]  /*2700*/  IMAD.MOV.U32 R0, RZ, RZ, R3 ;  /* 0x000000ffff007224 */ /* 0x000fe400078e0003 */
[----:B--2---:R-:W-:Y:S02]  /*2710*/  IMAD.MOV.U32 R9, RZ, RZ, R4 ;  /* 0x000000ffff097224 */ /* 0x004fe400078e0004 */
        /* <DEDUP_REMOVED lines=13> */
.L_x_60:
[----:B------:R-:W-:Y:S05]  /*27f0*/  BSYNC.RECONVERGENT B1 ;  /* 0x0000000000017941 */ /* 0x000fea0003800200 */
.L_x_59:
[----:B------:R-:W-:Y:S01]  /*2800*/  UISETP.GE.AND UP0, UPT, UR6, 0x41, UPT ;  /* 0x000000410600788c */ /* 0x000fe2000bf06270 */
[----:B--2-4-:R-:W-:Y:S02]  /*2810*/  IMAD.MOV.U32 R2, RZ, RZ, R0 ;  /* 0x000000ffff027224 */ /* 0x014fe400078e0000 */
[----:B------:R-:W-:Y:S02]  /*2820*/  IMAD.MOV.U32 R5, RZ, RZ, R9 ;  /* 0x000000ffff057224 */ /* 0x000fe400078e0009 */
[----:B------:R-:W-:-:S04]  /*2830*/  IMAD.MOV.U32 R4, RZ, RZ, R10 ;  /* 0x000000ffff047224 */ /* 0x000fc800078e000a */
[----:B------:R-:W-:Y:S05]  /*2840*/  BRA.U !UP0, `(.L_x_61) ;  /* 0x00000001085c7547 */ /* 0x000fea000b800000 */
[----:B------:R-:W0:Y:S01]  /*2850*/  S2UR UR5, SR_CgaCtaId ;  /* 0x00000000000579c3 */ /* 0x000e220000008800 */
[----:B------:R-:W-:Y:S01]  /*2860*/  UMOV UR4, 0x400 ;  /* 0x0000040000047882 */ /* 0x000fe20000000000 */
[----:B------:R-:W-:Y:S01]  /*2870*/  BSSY.RECONVERGENT B1, `(.L_x_61) ;  /* 0x0000014000017945 */ /* 0x000fe20003800200 */
[----:B0-----:R-:W-:-:S09]  /*2880*/  ULEA UR4, UR5, UR4, 0x18 ;  /* 0x0000000405047291 */ /* 0x001fd2000f8ec0ff */
[----:B------:R-:W0:Y:S04]  /*2890*/  LDS R3, [UR4+0x28] ;  /* 0x00002804ff037984 */ /* 0x000e280008000800 */
        /* <DEDUP_REMOVED lines=17> */
.L_x_62:
[----:B------:R-:W-:Y:S05]  /*29b0*/  BSYNC.RECONVERGENT B1 ;  /* 0x0000000000017941 */ /* 0x000fea0003800200 */
.L_x_61:
[----:B------:R-:W-:Y:S01]  /*29c0*/  UISETP.GE.AND UP0, UPT, UR6, 0x61, UPT ;  /* 0x000000610600788c */ /* 0x000fe2000bf06270 */
[----:B------:R-:W-:Y:S02]  /*29d0*/  IMAD.MOV.U32 R0, RZ, RZ, R2 ;  /* 0x000000ffff007224 */ /* 0x000fe400078e0002 */
        /* <DEDUP_REMOVED lines=25> */
.L_x_64:
[----:B------:R-:W-:Y:S05]  /*2b70*/  BSYNC.RECONVERGENT B1 ;  /* 0x0000000000017941 */ /* 0x000fea0003800200 */
.L_x_63:
        /* <DEDUP_REMOVED lines=27> */
.L_x_66:
[----:B------:R-:W-:Y:S05]  /*2d30*/  BSYNC.RECONVERGENT B1 ;  /* 0x0000000000017941 */ /* 0x000fea0003800200 */
.L_x_65:
        /* <DEDUP_REMOVED lines=27> */
.L_x_68:
[----:B------:R-:W-:Y:S05]  /*2ef0*/  BSYNC.RECONVERGENT B1 ;  /* 0x0000000000017941 */ /* 0x000fea0003800200 */
.L_x_67:
        /* <DEDUP_REMOVED lines=27> */
.L_x_70:
[----:B------:R-:W-:Y:S05]  /*30b0*/  BSYNC.RECONVERGENT B1 ;  /* 0x0000000000017941 */ /* 0x000fea0003800200 */
.L_x_69:
[----:B------:R-:W-:Y:S01]  /*30c0*/  UISETP.GE.AND UP0, UPT, UR6, 0xe1, UPT ;  /* 0x000000e10600788c */ /* 0x000fe2000bf06270 */
[----:B------:R-:W-:Y:S02]  /*30d0*/  IMAD.MOV.U32 R8, RZ, RZ, R2 ;  /* 0x000000ffff087224 */ /* 0x000fe400078e0002 */
[----:B------:R-:W-:Y:S02]  /*30e0*/  IMAD.MOV.U32 R7, RZ, RZ, R5 ;  /* 0x000000ffff077224 */ /* 0x000fe400078e0005 */
[----:B------:R-:W-:-:S04]  /*30f0*/  IMAD.MOV.U32 R6, RZ, RZ, R4 ;  /* 0x000000ffff067224 */ /* 0x000fc800078e0004 */
[----:B------:R-:W-:Y:S05]  /*3100*/  BRA.U !UP0, `(.L_x_34) ;  /* 0x0000002908cc7547 */ /* 0x000fea000b800000 */
[----:B------:R-:W0:Y:S01]  /*3110*/  S2UR UR5, SR_CgaCtaId ;  /* 0x00000000000579c3 */ /* 0x000e220000008800 */
[----:B------:R-:W-:Y:S02]  /*3120*/  UMOV UR4, 0x400 ;  /* 0x0000040000047882 */ /* 0x000fe40000000000 */
[----:B0-----:R-:W-:-:S09]  /*3130*/  ULEA UR4, UR5, UR4, 0x18 ;  /* 0x0000000405047291 */ /* 0x001fd2000f8ec0ff */
[----:B------:R-:W0:Y:S04]  /*3140*/  LDS R3, [UR4+0x78] ;  /* 0x00007804ff037984 */ /* 0x000e280008000800 */
[----:B-1----:R-:W1:Y:S01]  /*3150*/  LDS.64 R10, [UR4+0x80] ;  /* 0x00008004ff0a7984 */ /* 0x002e620008000a00 */
[----:B0-----:R-:W-:Y:S01]  /*3160*/  ISETP.GE.AND P0, PT, R2, R3, PT ;  /* 0x000000030200720c */ /* 0x001fe20003f06270 */
[----:B------:R-:W-:Y:S02]  /*3170*/  IMAD.MOV.U32 R8, RZ, RZ, R3 ;  /* 0x000000ffff087224 */ /* 0x000fe400078e0003 */
[----:B-1----:R-:W-:Y:S02]  /*3180*/  IMAD.MOV.U32 R7, RZ, RZ, R10 ;  /* 0x000000ffff077224 */ /* 0x002fe400078e000a */
        /* <DEDUP_REMOVED lines=8> */
[CC--:B------:R-:W-:Y:S02]  /*3210*/  ISETP.LT.U32.AND P2, PT, R5.reuse, R10.reuse, PT ;  /* 0x0000000a0500720c */ /* 0x0c0fe40003f41070 */
[CC--:B------:R-:W-:Y:S02]  /*3220*/  ISETP.GE.AND.EX P0, PT, R4.reuse, R11.reuse, PT, P0 ;  /* 0x0000000b0400720c */ /* 0x0c0fe40003f06300 */
[----:B------:R-:W-:Y:S02]  /*3230*/  ISETP.LT.AND.EX P2, PT, R4, R11, PT, P2 ;  /* 0x0000000b0400720c */ /* 0x000fe40003f41320 */
[----:B------:R-:W-:Y:S02]  /*3240*/  SEL R8, R2, R3, !P0 ;  /* 0x0000000302087207 */ /* 0x000fe40004000000 */
[----:B------:R-:W-:-:S02]  /*3250*/  SEL R7, R5, R10, P2 ;  /* 0x0000000a05077207 */ /* 0x000fc40001000000 */
[----:B------:R-:W-:Y:S01]  /*3260*/  SEL R6, R4, R11, P2 ;  /* 0x0000000b04067207 */ /* 0x000fe20001000000 */
[----:B------:R-:W-:Y:S06]  /*3270*/  BRA `(.L_x_34) ;  /* 0x0000002800707947 */ /* 0x000fec0003800000 */
.L_x_2:
[----:B------:R-:W1:Y:S01]  /*3280*/  S2R R0, SR_TID.X ;  /* 0x0000000000007919 */ /* 0x000e620000002100 */
[----:B------:R-:W1:Y:S02]  /*3290*/  LDC.64 R2, c[0x0][0x380] ;  /* 0x0000e000ff027b82 */ /* 0x000e640000000a00 */
[----:B-1----:R-:W-:-:S05]  /*32a0*/  IMAD.WIDE.U32 R2, R0, 0x10, R2 ;  /* 0x0000001000027825 */ /* 0x002fca00078e0002 */
[----:B0-----:R-:W2:Y:S04]  /*32b0*/  LDG.E.CONSTANT R11, desc[UR10][R2.64] ;  /* 0x0000000a020b7981 */ /* 0x001ea8000c1e9900 */
[----:B------:R-:W2:Y:S04]  /*32c0*/  LDG.E.CONSTANT R6, desc[UR10][R2.64+0x1000] ;  /* 0x0010000a02067981 */ /* 0x000ea8000c1e9900 */
[----:B------:R-:W3:Y:S04]  /*32d0*/  LDG.E.64.CONSTANT R4, desc[UR10][R2.64+0x8] ;  /* 0x0000080a02047981 */ /* 0x000ee8000c1e9b00 */
[----:B------:R-:W3:Y:S04]  /*32e0*/  LDG.E.64.CONSTANT R16, desc[UR10][R2.64+0x1008] ;  /* 0x0010080a02107981 */ /* 0x000ee8000c1e9b00 */
[----:B------:R-:W4:Y:S04]  /*32f0*/  LDG.E.CONSTANT R7, desc[UR10][R2.64+0x2000] ;  /* 0x0020000a02077981 */ /* 0x000f28000c1e9900 */
[----:B------:R-:W5:Y:S04]  /*3300*/  LDG.E.64.CONSTANT R14, desc[UR10][R2.64+0x2008] ;  /* 0x0020080a020e7981 */ /* 0x000f68000c1e9b00 */
[----:B------:R-:W5:Y:S04]  /*3310*/  LDG.E.CONSTANT R10, desc[UR10][R2.64+0x3000] ;  /* 0x0030000a020a7981 */ /* 0x000f68000c1e9900 */
[----:B------:R-:W5:Y:S04]  /*3320*/  LDG.E.64.CONSTANT R12, desc[UR10][R2.64+0x3008] ;  /* 0x0030080a020c7981 */ /* 0x000f68000c1e9b00 */
[----:B------:R-:W5:Y:S04]  /*3330*/  LDG.E.CONSTANT R26, desc[UR10][R2.64+0x4000] ;  /* 0x0040000a021a7981 */ /* 0x000f68000c1e9900 */
[----:B------:R0:W5:Y:S01]  /*3340*/  LDG.E.64.CONSTANT R8, desc[UR10][R2.64+0x4008] ;  /* 0x0040080a02087981 */ /* 0x000162000c1e9b00 */
[----:B------:R-:W-:Y:S01]  /*3350*/  UISETP.GE.U32.AND UP0, UPT, UR8, 0xa00, UPT ;  /* 0x00000a000800788c */ /* 0x000fe2000bf06070 */
[----:B0-----:R-:W-:-:S02]  /*3360*/  IMAD.MOV.U32 R3, RZ, RZ, 0x500 ;  /* 0x00000500ff037424 */ /* 0x001fc400078e00ff */
[----:B------:R-:W-:Y:S01]  /*3370*/  IMAD.MOV.U32 R2, RZ, RZ, RZ ;  /* 0x000000ffff027224 */ /* 0x000fe200078e00ff */
[----:B--2---:R-:W-:-:S13]  /*3380*/  ISETP.GE.AND P1, PT, R11, R6, PT ;  /* 0x000000060b00720c */ /* 0x004fda0003f26270 */
[----:B---3--:R-:W-:-:S04]  /*3390*/  @P1 ISETP.GE.U32.AND P0, PT, R4, R16, PT ;  /* 0x000000100400120c */ /* 0x008fc80003f06070 */
[----:B------:R-:W-:-:S04]  /*33a0*/  @P1 ISETP.GE.AND.EX P0, PT, R5, R17, PT, P0 ;  /* 0x000000110500120c */ /* 0x000fc80003f06300 */
[----:B------:R-:W-:-:S04]  /*33b0*/  @P1 ISETP.LT.OR P0, PT, R6, R11, !P0 ;  /* 0x0000000b0600120c */ /* 0x000fc80004701670 */
[----:B------:R-:W-:Y:S02]  /*33c0*/  @P1 SEL R6, R11, R6, P0 ;  /* 0x000000060b061207 */ /* 0x000fe40000000000 */
[----:B------:R-:W-:Y:S02]  /*33d0*/  @P1 SEL R16, R4, R16, P0 ;  /* 0x0000001004101207 */ /* 0x000fe40000000000 */
[----:B----4-:R-:W-:Y:S02]  /*33e0*/  ISETP.GE.AND P2, PT, R6, R7, PT ;  /* 0x000000070600720c */ /* 0x010fe40003f46270 */
[----:B------:R-:W-:-:S11]  /*33f0*/  @P1 SEL R17, R5, R17, P0 ;  /* 0x0000001105111207 */ /* 0x000fd60000000000 */
[----:B-----5:R-:W-:-:S04]  /*3400*/  @P2 ISETP.GE.U32.AND P0, PT, R16, R14, PT ;  /* 0x0000000e1000220c */ /* 0x020fc80003f06070 */
[----:B------:R-:W-:-:S04]  /*3410*/  @P2 ISETP.GE.AND.EX P0, PT, R17, R15, PT, P0 ;  /* 0x0000000f1100220c */ /* 0x000fc80003f06300 */
[----:B------:R-:W-:-:S04]  /*3420*/  @P2 ISETP.LT.OR P0, PT, R7, R6, !P0 ;  /* 0x000000060700220c */ /* 0x000fc80004701670 */
[----:B------:R-:W-:Y:S02]  /*3430*/  @P2 SEL R7, R6, R7, P0 ;  /* 0x0000000706072207 */ /* 0x000fe40000000000 */
[----:B------:R-:W-:Y:S02]  /*3440*/  @P2 SEL R14, R16, R14, P0 ;  /* 0x0000000e100e2207 */ /* 0x000fe40000000000 */
[----:B------:R-:W-:Y:S02]  /*3450*/  ISETP.GE.AND P1, PT, R7, R10, PT ;  /* 0x0000000a0700720c */ /* 0x000fe40003f26270 */
[----:B------:R-:W-:-:S11]  /*3460*/  @P2 SEL R15, R17, R15, P0 ;  /* 0x0000000f110f2207 */ /* 0x000fd60000000000 */
[----:B------:R-:W-:-:S04]  /*3470*/  @P1 ISETP.GE.U32.AND P0, PT, R14, R12, PT ;  /* 0x0000000c0e00120c */ /* 0x000fc80003f06070 */
        /* <DEDUP_REMOVED lines=11> */
[----:B------:R-:W-:Y:S01]  /*3530*/  @P2 SEL R9, R13, R9, P0 ;  /* 0x000000090d092207 */ /* 0x000fe20000000000 */
[----:B------:R-:W-:Y:S06]  /*3540*/  BRA.U !UP0, `(.L_x_71) ;  /* 0x0000000908dc7547 */ /* 0x000fec000b800000 */
[----:B------:R-:W-:Y:S01]  /*3550*/  UIADD3 UR9, UP0, UPT, UR8, -0xa00, URZ ;  /* 0xfffff60008097890 */ /* 0x000fe2000ff1e0ff */
[----:B------:R-:W-:Y:S02]  /*3560*/  IMAD.MOV.U32 R3, RZ, RZ, 0x500 ;  /* 0x00000500ff037424 */ /* 0x000fe400078e00ff */
[----:B------:R-:W-:Y:S01]  /*3570*/  IMAD.MOV.U32 R2, RZ, RZ, RZ ;  /* 0x000000ffff027224 */ /* 0x000fe200078e00ff */
[----:B------:R-:W-:Y:S02]  /*3580*/  ULEA.HI.X.SX32 UR8, UR8, 0xffffffff, 0x1, UP0 ;  /* 0xffffffff08087891 */ /* 0x000fe400080f0eff */
[----:B------:R-:W-:Y:S02]  /*3590*/  UIMAD.WIDE.U32 UR12, UR9, -0x33333333, URZ ;  /* 0xcccccccd090c78a5 */ /* 0x000fe4000f8e00ff */
[----:B------:R-:W-:Y:S02]  /*35a0*/  UIMAD.WIDE.U32 UR4, UR8, -0x33333333, URZ ;  /* 0xcccccccd080478a5 */ /* 0x000fe4000f8e00ff */
[----:B------:R-:W-:-:S02]  /*35b0*/  UISETP.GE.U32.AND UP1, UPT, UR9, 0x500, UPT ;  /* 0x000005000900788c */ /* 0x000fc4000bf26070 */
[----:B------:R-:W-:Y:S02]  /*35c0*/  UIMAD.WIDE.U32 UR4, UP0, UR9, -0x33333334, UR4 ;  /* 0xcccccccc090478a5 */ /* 0x000fe4000f800004 */
[----:B------:R-:W-:Y:S02]  /*35d0*/  UISETP.GE.U32.AND.EX UP1, UPT, UR8, URZ, UPT, UP1 ;  /* 0x000000ff0800728c */ /* 0x000fe4000bf26110 */
[----:B------:R-:W-:Y:S02]  /*35e0*/  UIADD3.X UR7, UPT, UPT, URZ, URZ, URZ, UP0, !UPT ;  /* 0x000000ffff077290 */ /* 0x000fe400087fe4ff */
[----:B------:R-:W-:Y:S01]  /*35f0*/  UIADD3 URZ, UP0, UPT, UR13, UR4, URZ ;  /* 0x000000040dff7290 */ /* 0x000fe2000ff1e0ff */
[----:B------:R-:W-:-:S03]  /*3600*/  UMOV UR6, UR5 ;  /* 0x0000000500067c82 */ /* 0x000fc60008000000 */
[----:B------:R-:W-:-:S04]  /*3610*/  UIMAD.WIDE.U32.X UR4, UR8, -0x33333334, UR6, UP0 ;  /* 0xcccccccc080478a5 */ /* 0x000fc800080e0406 */
[----:B------:R-:W-:-:S04]  /*3620*/  USHF.R.U64 UR6, UR4, 0xa, UR5 ;  /* 0x0000000a04067899 */ /* 0x000fc80008001205 */
[----:B------:R-:W-:-:S04]  /*3630*/  ULOP3.LUT UR7, UR6, 0x1, URZ, 0xc0, !UPT ;  /* 0x0000000106077892 */ /* 0x000fc8000f8ec0ff */
[----:B------:R-:W-:-:S04]  /*3640*/  UISETP.NE.U32.AND UP0, UPT, UR7, 0x1, UPT ;  /* 0x000000010700788c */ /* 0x000fc8000bf05070 */
[----:B------:R-:W-:Y:S01]  /*3650*/  UISETP.NE.U32.AND.EX UP0, UPT, URZ, URZ, UPT, UP0 ;  /* 0x000000ffff00728c */ /* 0x000fe2000bf05100 */
[----:B------:R-:W-:Y:S10]  /*3660*/  BRA.U !UP1, `(.L_x_72) ;  /* 0x0000000509b87547 */ /* 0x000ff4000b800000 */
[----:B------:R-:W0:Y:S01]  /*3670*/  LDCU.64 UR8, c[0x0][0x380] ;  /* 0x00007000ff0877ac */ /* 0x000e220008000a00 */
[----:B------:R-:W-:Y:S02]  /*3680*/  IMAD.MOV.U32 R3, RZ, RZ, 0x500 ;  /* 0x00000500ff037424 */ /* 0x000fe400078e00ff */
[----:B------:R-:W-:Y:S01]  /*3690*/  IMAD.MOV.U32 R2, RZ, RZ, RZ ;  /* 0x000000ffff027224 */ /* 0x000fe200078e00ff */
[----:B------:R-:W-:-:S04]  /*36a0*/  UIADD3 UR4, UP1, UPT, UR6, 0x1, URZ ;  /* 0x0000000106047890 */ /* 0x000fc8000ff3e0ff */
[----:B------:R-:W-:Y:S02]  /*36b0*/  ULEA.HI.X UR5, UR5, URZ, URZ, 0x16, UP1 ;  /* 0x000000ff05057291 */ /* 0x000fe400088fb4ff */
[----:B------:R-:W-:Y:S02]  /*36c0*/  ULOP3.LUT UR4, UR4, 0xfffffffe, URZ, 0xc0, !UPT ;  /* 0xfffffffe04047892 */ /* 0x000fe4000f8ec0ff */
[----:B------:R-:W-:Y:S01]  /*36d0*/  ULOP3.LUT UR5, UR5, 0x7fffff, URZ, 0xc0, !UPT ;  /* 0x007fffff05057892 */ /* 0x000fe2000f8ec0ff */
[----:B0-----:R-:W-:-:S04]  /*36e0*/  LEA R28, P0, R0, UR8, 0x4 ;  /* 0x00000008001c7c11 */ /* 0x001fc8000f8020ff */
[----:B------:R-:W-:Y:S02]  /*36f0*/  IADD3 R28, P1, PT, R28, 0xe008, RZ ;  /* 0x0000e0081c1c7810 */ /* 0x000fe40007f3e0ff */
[----:B------:R-:W-:-:S05]  /*3700*/  LEA.HI.X R29, R0, UR9, RZ, 0x4, P0 ;  /* 0x00000009001d7c11 */ /* 0x000fca00080f24ff */
[----:B------:R-:W-:-:S07]  /*3710*/  IMAD.X R29, RZ, RZ, R29, P1 ;  /* 0x000000ffff1d7224 */ /* 0x000fce00008e061d */
.L_x_73:
[----:B------:R-:W2:Y:S04]  /*3720*/  LDG.E.CONSTANT R25, desc[UR10][R28.64+-0x9008] ;  /* 0xff6ff80a1c197981 */ /* 0x000ea8000c1e9900 */
[----:B------:R-:W3:Y:S04]  /*3730*/  LDG.E.64.CONSTANT R22, desc[UR10][R28.64+-0x9000] ;  /* 0xff70000a1c167981 */ /* 0x000ee8000c1e9b00 */
[----:B------:R-:W4:Y:S04]  /*3740*/  LDG.E.CONSTANT R27, desc[UR10][R28.64+-0x8008] ;  /* 0xff7ff80a1c1b7981 */ /* 0x000f28000c1e9900 */
[----:B------:R-:W5:Y:S04]  /*3750*/  LDG.E.64.CONSTANT R10, desc[UR10][R28.64+-0x8000] ;  /* 0xff80000a1c0a7981 */ /* 0x000f68000c1e9b00 */
[----:B------:R-:W5:Y:S04]  /*3760*/  LDG.E.CONSTANT R4, desc[UR10][R28.64+-0x7008] ;  /* 0xff8ff80a1c047981 */ /* 0x000f68000c1e9900 */
        /* <DEDUP_REMOVED lines=8> */
[----:B------:R-:W5:Y:S01]  /*37f0*/  LDG.E.64.CONSTANT R20, desc[UR10][R28.64+-0x3000] ;  /* 0xffd0000a1c147981 */ /* 0x000f62000c1e9b00 */
[----:B--2---:R-:W-:-:S13]  /*3800*/  ISETP.GE.AND P1, PT, R26, R25, PT ;  /* 0x000000191a00720c */ /* 0x004fda0003f26270 */
[----:B---3--:R-:W-:-:S04]  /*3810*/  @P1 ISETP.GE.U32.AND P0, PT, R8, R22, PT ;  /* 0x000000160800120c */ /* 0x008fc80003f06070 */
[----:B------:R-:W-:-:S04]  /*3820*/  @P1 ISETP.GE.AND.EX P0, PT, R9, R23, PT, P0 ;  /* 0x000000170900120c */ /* 0x000fc80003f06300 */
[----:B------:R-:W-:-:S04]  /*3830*/  @P1 ISETP.LT.OR P0, PT, R25, R26, !P0 ;  /* 0x0000001a1900120c */ /* 0x000fc80004701670 */
[----:B------:R-:W-:Y:S02]  /*3840*/  @P1 SEL R25, R26, R25, P0 ;  /* 0x000000191a191207 */ /* 0x000fe40000000000 */
[----:B------:R-:W-:Y:S01]  /*3850*/  @P1 SEL R22, R8, R22, P0 ;  /* 0x0000001608161207 */ /* 0x000fe20000000000 */
[----:B------:R-:W2:Y:S01]  /*3860*/  LDG.E.CONSTANT R26, desc[UR10][R28.64+-0x8] ;  /* 0xfffff80a1c1a7981 */ /* 0x000ea2000c1e9900 */
[----:B----4-:R-:W-:Y:S02]  /*3870*/  ISETP.GE.AND P2, PT, R25, R27, PT ;  /* 0x0000001b1900720c */ /* 0x010fe40003f46270 */
[----:B------:R-:W-:Y:S02]  /*3880*/  @P1 SEL R23, R9, R23, P0 ;  /* 0x0000001709171207 */ /* 0x000fe40000000000 */
[----:B------:R0:W3:Y:S09]  /*3890*/  LDG.E.64.CONSTANT R8, desc[UR10][R28.64] ;  /* 0x0000000a1c087981 */ /* 0x0000f2000c1e9b00 */
[----:B-----5:R-:W-:-:S04]  /*38a0*/  @P2 ISETP.GE.U32.AND P0, PT, R22, R10, PT ;  /* 0x0000000a1600220c */ /* 0x020fc80003f06070 */
[----:B------:R-:W-:-:S04]  /*38b0*/  @P2 ISETP.GE.AND.EX P0, PT, R23, R11, PT, P0 ;  /* 0x0000000b1700220c */ /* 0x000fc80003f06300 */
[----:B------:R-:W-:-:S04]  /*38c0*/  @P2 ISETP.LT.OR P0, PT, R27, R25, !P0 ;  /* 0x000000191b00220c */ /* 0x000fc80004701670 */
[----:B------:R-:W-:Y:S02]  /*38d0*/  @P2 SEL R27, R25, R27, P0 ;  /* 0x0000001b191b2207 */ /* 0x000fe40000000000 */
[----:B------:R-:W4:Y:S02]  /*38e0*/  LDG.E.CONSTANT R25, desc[UR10][R28.64+-0x2008] ;  /* 0xffdff80a1c197981 */ /* 0x000f24000c1e9900 */
[----:B------:R-:W-:Y:S02]  /*38f0*/  ISETP.GE.AND P1, PT, R27, R4, PT ;  /* 0x000000041b00720c */ /* 0x000fe40003f26270 */
[----:B------:R-:W-:Y:S02]  /*3900*/  @P2 SEL R10, R22, R10, P0 ;  /* 0x0000000a160a2207 */ /* 0x000fe40000000000 */
[----:B------:R-:W-:Y:S02]  /*3910*/  @P2 SEL R11, R23, R11, P0 ;  /* 0x0000000b170b2207 */ /* 0x000fe40000000000 */
[----:B------:R-:W5:Y:S07]  /*3920*/  LDG.E.64.CONSTANT R22, desc[UR10][R28.64+-0x2000] ;  /* 0xffe0000a1c167981 */ /* 0x000f6e000c1e9b00 */
[----:B------:R-:W-:-:S04]  /*3930*/  @P1 ISETP.GE.U32.AND P0, PT, R10, R12, PT ;  /* 0x0000000c0a00120c */ /* 0x000fc80003f06070 */
[----:B------:R-:W-:-:S04]  /*3940*/  @P1 ISETP.GE.AND.EX P0, PT, R11, R13, PT, P0 ;  /* 0x0000000d0b00120c */ /* 0x000fc80003f06300 */
[----:B------:R-:W-:-:S04]  /*3950*/  @P1 ISETP.LT.OR P0, PT, R4, R27, !P0 ;  /* 0x0000001b0400120c */ /* 0x000fc80004701670 */
[----:B------:R-:W-:Y:S02]  /*3960*/  @P1 SEL R4, R27, R4, P0 ;  /* 0x000000041b041207 */ /* 0x000fe40000000000 */
[----:B------:R-:W2:Y:S01]  /*3970*/  LDG.E.CONSTANT R27, desc[UR10][R28.64+-0x1008] ;  /* 0xffeff80a1c1b7981 */ /* 0x000ea2000c1e9900 */
[----:B------:R-:W-:Y:S02]  /*3980*/  @P1 SEL R12, R10, R12, P0 ;  /* 0x0000000c0a0c1207 */ /* 0x000fe40000000000 */
[----:B------:R-:W-:Y:S02]  /*3990*/  @P1 SEL R13, R11, R13, P0 ;  /* 0x0000000d0b0d1207 */ /* 0x000fe40000000000 */
[----:B------:R-:W3:Y:S01]  /*39a0*/  LDG.E.64.CONSTANT R10, desc[UR10][R28.64+-0x1000] ;  /* 0xfff0000a1c0a7981 */ /* 0x000ee2000c1e9b00 */
[----:B------:R-:W-:-:S13]  /*39b0*/  ISETP.GE.AND P2, PT, R4, R5, PT ;  /* 0x000000050400720c */ /* 0x000fda0003f46270 */
[----:B------:R-:W-:-:S04]  /*39c0*/  @P2 ISETP.GE.U32.AND P0, PT, R12, R14, PT ;  /* 0x0000000e0c00220c */ /* 0x000fc80003f06070 */
[----:B------:R-:W-:-:S04]  /*39d0*/  @P2 ISETP.GE.AND.EX P0, PT, R13, R15, PT, P0 ;  /* 0x0000000f0d00220c */ /* 0x000fc80003f06300 */
[----:B------:R-:W-:-:S04]  /*39e0*/  @P2 ISETP.LT.OR P0, PT, R5, R4, !P0 ;  /* 0x000000040500220c */ /* 0x000fc80004701670 */
[----:B------:R-:W-:-:S04]  /*39f0*/  @P2 SEL R5, R4, R5, P0 ;  /* 0x0000000504052207 */ /* 0x000fc80000000000 */
[----:B------:R-:W-:Y:S02]  /*3a00*/  ISETP.GE.AND P1, PT, R5, R6, PT ;  /* 0x000000060500720c */ /* 0x000fe40003f26270 */
[----:B------:R-:W-:Y:S02]  /*3a10*/  @P2 SEL R14, R12, R14, P0 ;  /* 0x0000000e0c0e2207 */ /* 0x000fe40000000000 */
[----:B------:R-:W-:-:S09]  /*3a20*/  @P2 SEL R15, R13, R15, P0 ;  /* 0x0000000f0d0f2207 */ /* 0x000fd20000000000 */
        /* <DEDUP_REMOVED lines=17> */
[----:B------:R-:W-:Y:S02]  /*3b40*/  @P1 SEL R24, R7, R24, P0 ;  /* 0x0000001807181207 */ /* 0x000fe40000000000 */
[----:B------:R-:W-:Y:S02]  /*3b50*/  @P1 SEL R20, R18, R20, P0 ;  /* 0x0000001412141207 */ /* 0x000fe40000000000 */
[----:B------:R-:W-:Y:S01]  /*3b60*/  @P1 SEL R21, R19, R21, P0 ;  /* 0x0000001513151207 */ /* 0x000fe20000000000 */
[----:B------:R-:W-:-:S04]  /*3b70*/  UIADD3 UR4, UP1, UPT, UR4, -0x2, URZ ;  /* 0xfffffffe04047890 */ /* 0x000fc8000ff3e0ff */
[----:B------:R-:W-:Y:S02]  /*3b80*/  UIADD3.X UR5, UPT, UPT, UR5, -0x1, URZ, UP1, !UPT ;  /* 0xffffffff05057890 */ /* 0x000fe40008ffe4ff */
[----:B------:R-:W-:-:S04]  /*3b90*/  UISETP.NE.U32.AND UP1, UPT, UR4, URZ, UPT ;  /* 0x000000ff0400728c */ /* 0x000fc8000bf25070 */
[----:B------:R-:W-:Y:S01]  /*3ba0*/  UISETP.NE.AND.EX UP1, UPT, UR5, URZ, UPT, UP1 ;  /* 0x000000ff0500728c */ /* 0x000fe2000bf25310 */
[----:B----4-:R-:W-:-:S13]  /*3bb0*/  ISETP.GE.AND P2, PT, R24, R25, PT ;  /* 0x000000191800720c */ /* 0x010fda0003f46270 */
[----:B-----5:R-:W-:-:S04]  /*3bc0*/  @P2 ISETP.GE.U32.AND P0, PT, R20, R22, PT ;  /* 0x000000161400220c */ /* 0x020fc80003f06070 */
[----:B------:R-:W-:-:S04]  /*3bd0*/  @P2 ISETP.GE.AND.EX P0, PT, R21, R23, PT, P0 ;  /* 0x000000171500220c */ /* 0x000fc80003f06300 */
[----:B------:R-:W-:-:S04]  /*3be0*/  @P2 ISETP.LT.OR P0, PT, R25, R24, !P0 ;  /* 0x000000181900220c */ /* 0x000fc80004701670 */
[----:B------:R-:W-:-:S04]  /*3bf0*/  @P2 SEL R25, R24, R25, P0 ;  /* 0x0000001918192207 */ /* 0x000fc80000000000 */
[----:B--2---:R-:W-:Y:S02]  /*3c00*/  ISETP.GE.AND P3, PT, R25, R27, PT ;  /* 0x0000001b1900720c */ /* 0x004fe40003f66270 */
[----:B------:R-:W-:Y:S02]  /*3c10*/  @P2 SEL R22, R20, R22, P0 ;  /* 0x0000001614162207 */ /* 0x000fe40000000000 */
[----:B------:R-:W-:-:S09]  /*3c20*/  @P2 SEL R23, R21, R23, P0 ;  /* 0x0000001715172207 */ /* 0x000fd20000000000 */
[----:B---3--:R-:W-:-:S04]  /*3c30*/  @P3 ISETP.GE.U32.AND P0, PT, R22, R10, PT ;  /* 0x0000000a1600320c */ /* 0x008fc80003f06070 */
[----:B------:R-:W-:-:S04]  /*3c40*/  @P3 ISETP.GE.AND.EX P0, PT, R23, R11, PT, P0 ;  /* 0x0000000b1700320c */ /* 0x000fc80003f06300 */
[----:B------:R-:W-:-:S04]  /*3c50*/  @P3 ISETP.LT.OR P0, PT, R27, R25, !P0 ;  /* 0x000000191b00320c */ /* 0x000fc80004701670 */
[----:B------:R-:W-:-:S04]  /*3c60*/  @P3 SEL R27, R25, R27, P0 ;  /* 0x0000001b191b3207 */ /* 0x000fc80000000000 */
[----:B------:R-:W-:Y:S02]  /*3c70*/  ISETP.GE.AND P1, PT, R27, R26, PT ;  /* 0x0000001a1b00720c */ /* 0x000fe40003f26270 */
[----:B------:R-:W-:Y:S02]  /*3c80*/  @P3 SEL R10, R22, R10, P0 ;  /* 0x0000000a160a3207 */ /* 0x000fe40000000000 */
[----:B------:R-:W-:Y:S02]  /*3c90*/  @P3 SEL R11, R23, R11, P0 ;  /* 0x0000000b170b3207 */ /* 0x000fe40000000000 */
[----:B0-----:R-:W-:-:S07]  /*3ca0*/  IADD3 R28, P3, PT, R28, 0xa000, RZ ;  /* 0x0000a0001c1c7810 */ /* 0x001fce0007f7e0ff */
[----:B------:R-:W-:-:S04]  /*3cb0*/  @P1 ISETP.GE.U32.AND P0, PT, R10, R8, PT ;  /* 0x000000080a00120c */ /* 0x000fc80003f06070 */
[----:B------:R-:W-:Y:S02]  /*3cc0*/  @P1 ISETP.GE.AND.EX P0, PT, R11, R9, PT, P0 ;  /* 0x000000090b00120c */ /* 0x000fe40003f06300 */
[----:B------:R-:W-:Y:S02]  /*3cd0*/  IADD3 R3, P2, PT, R3, 0xa00, RZ ;  /* 0x00000a0003037810 */ /* 0x000fe40007f5e0ff */
[----:B------:R-:W-:Y:S01]  /*3ce0*/  @P1 ISETP.LT.OR P0, PT, R26, R27, !P0 ;  /* 0x0000001b1a00120c */ /* 0x000fe20004701670 */
[----:B------:R-:W-:Y:S02]  /*3cf0*/  IMAD.X R29, RZ, RZ, R29, P3 ;  /* 0x000000ffff1d7224 */ /* 0x000fe400018e061d */
[----:B------:R-:W-:Y:S01]  /*3d00*/  IMAD.X R2, RZ, RZ, R2, P2 ;  /* 0x000000ffff027224 */ /* 0x000fe200010e0602 */
[----:B------:R-:W-:Y:S02]  /*3d10*/  @P1 SEL R26, R27, R26, P0 ;  /* 0x0000001a1b1a1207 */ /* 0x000fe40000000000 */
[----:B------:R-:W-:-:S02]  /*3d20*/  @P1 SEL R8, R10, R8, P0 ;  /* 0x000000080a081207 */ /* 0x000fc40000000000 */
[----:B------:R-:W-:Y:S01]  /*3d30*/  @P1 SEL R9, R11, R9, P0 ;  /* 0x000000090b091207 */ /* 0x000fe20000000000 */
[----:B------:R-:W-:Y:S06]  /*3d40*/  BRA.U UP1, `(.L_x_73) ;  /* 0xfffffff901747547 */ /* 0x000fec000b83ffff */
.L_x_72:
[----:B------:R-:W-:Y:S05]  /*3d50*/  BRA.U !UP0, `(.L_x_71) ;  /* 0x0000000108d87547 */ /* 0x000fea000b800000 */
[----:B------:R-:W0:Y:S02]  /*3d60*/  LDC.64 R4, c[0x0][0x380] ;  /* 0x0000e000ff047b82 */ /* 0x000e240000000a00 */
[----:B0-----:R-:W-:-:S03]  /*3d70*/  IMAD.WIDE.U32 R4, R0, 0x10, R4 ;  /* 0x0000001000047825 */ /* 0x001fc600078e0004 */
[----:B------:R-:W-:-:S04]  /*3d80*/  LEA R14, P0, R3, R4, 0x4 ;  /* 0x00000004030e7211 */ /* 0x000fc800078020ff */
[----:B------:R-:W-:-:S05]  /*3d90*/  LEA.HI.X R15, R3, R5, R2, 0x4, P0 ;  /* 0x00000005030f7211 */ /* 0x000fca00000f2402 */
        /* <DEDUP_REMOVED lines=38> */
[----:B------:R-:W-:Y:S02]  /*4000*/  @P2 SEL R13, R5, R13, P0 ;  /* 0x0000000d050d2207 */ /* 0x000fe40000000000 */
[----:B------:R-:W-:-:S05]  /*4010*/  IADD3 R3, P2, PT, R3, 0x500, RZ ;  /* 0x0000050003037810 */ /* 0x000fca0007f5e0ff */
[----:B------:R-:W-:-:S04]  /*4020*/  IMAD.X R2, RZ, RZ, R2, P2 ;  /* 0x000000ffff027224 */ /* 0x000fc800010e0602 */
[----:B------:R-:W-:-:S04]  /*4030*/  @P1 ISETP.GE.U32.AND P0, PT, R12, R16, PT ;  /* 0x000000100c00120c */ /* 0x000fc80003f06070 */
[----:B------:R-:W-:-:S04]  /*4040*/  @P1 ISETP.GE.AND.EX P0, PT, R13, R17, PT, P0 ;  /* 0x000000110d00120c */ /* 0x000fc80003f06300 */
[----:B------:R-:W-:-:S04]  /*4050*/  @P1 ISETP.LT.OR P0, PT, R23, R20, !P0 ;  /* 0x000000141700120c */ /* 0x000fc80004701670 */
[----:B------:R-:W-:Y:S02]  /*4060*/  @P1 SEL R16, R12, R16, P0 ;  /* 0x000000100c101207 */ /* 0x000fe40000000000 */
[----:B------:R-:W-:Y:S02]  /*4070*/  @P1 SEL R17, R13, R17, P0 ;  /* 0x000000110d111207 */ /* 0x000fe40000000000 */
[----:B------:R-:W-:Y:S01]  /*4080*/  @P1 SEL R23, R20, R23, P0 ;  /* 0x0000001714171207 */ /* 0x000fe20000000000 */
[----:B------:R-:W-:Y:S02]  /*4090*/  IMAD.MOV.U32 R8, RZ, RZ, R16 ;  /* 0x000000ffff087224 */ /* 0x000fe400078e0010 */
[----:B------:R-:W-:Y:S02]  /*40a0*/  IMAD.MOV.U32 R9, RZ, RZ, R17 ;  /* 0x000000ffff097224 */ /* 0x000fe400078e0011 */
[----:B------:R-:W-:-:S07]  /*40b0*/  IMAD.MOV.U32 R26, RZ, RZ, R23 ;  /* 0x000000ffff1a7224 */ /* 0x000fce00078e0017 */
.L_x_71:
[----:B------:R-:W0:Y:S02]  /*40c0*/  LDCU UR4, c[0x0][0x390] ;  /* 0x00007200ff0477ac */ /* 0x000e240008000800 */
[----:B0-----:R-:W-:Y:S02]  /*40d0*/  USHF.R.S32.HI UR5, URZ, 0x1f, UR4 ;  /* 0x0000001fff057899 */ /* 0x001fe40008011404 */
[----:B------:R-:W-:-:S04]  /*40e0*/  ISETP.GE.U32.AND P0, PT, R3, UR4, PT ;  /* 0x0000000403007c0c */ /* 0x000fc8000bf06070 */
[----:B------:R-:W-:-:S13]  /*40f0*/  ISETP.GE.AND.EX P0, PT, R2, UR5, PT, P0 ;  /* 0x0000000502007c0c */ /* 0x000fda000bf06300 */
[----:B------:R-:W-:Y:S05]  /*4100*/  @P0 BRA `(.L_x_74) ;  /* 0x0000000800480947 */ /* 0x000fea0003800000 */
[----:B------:R-:W-:Y:S01]  /*4110*/  IADD3 R5, PT, PT, -R3, UR4, RZ ;  /* 0x0000000403057c10 */ /* 0x000fe2000fffe1ff */
[----:B------:R-:W-:Y:S03]  /*4120*/  BSSY.RECONVERGENT B1, `(.L_x_74) ;  /* 0x0000090000017945 */ /* 0x000fe60003800200 */
[----:B------:R-:W-:-:S13]  /*4130*/  ISETP.GE.AND P0, PT, R0, R5, PT ;  /* 0x000000050000720c */ /* 0x000fda0003f06270 */
[----:B------:R-:W-:Y:S05]  /*4140*/  @P0 BRA `(.L_x_75) ;  /* 0x0000000800340947 */ /* 0x000fea0003800000 */
[----:B------:R-:W-:Y:S01]  /*4150*/  LOP3.LUT R4, RZ, R0, RZ, 0x33, !PT ;  /* 0x00000000ff047212 */ /* 0x000fe200078e33ff */
[----:B------:R-:W-:Y:S03]  /*4160*/  BSSY.RECONVERGENT B2, `(.L_x_76) ;  /* 0x000002d000027945 */ /* 0x000fe60003800200 */
[----:B------:R-:W-:-:S04]  /*4170*/  IADD3 R14, PT, PT, -R3, UR4, R4 ;  /* 0x00000004030e7c10 */ /* 0x000fc8000fffe104 */
[----:B------:R-:W-:-:S04]  /*4180*/  LOP3.LUT R4, R14, 0x300, RZ, 0xc0, !PT ;  /* 0x000003000e047812 */ /* 0x000fc800078ec0ff */
[----:B------:R-:W-:Y:S01]  /*4190*/  ISETP.NE.AND P0, PT, R4, 0x300, PT ;  /* 0x000003000400780c */ /* 0x000fe20003f05270 */
[----:B------:R-:W-:-:S12]  /*41a0*/  IMAD.MOV.U32 R4, RZ, RZ, R0 ;  /* 0x000000ffff047224 */ /* 0x000fd800078e0000 */
[----:B------:R-:W-:Y:S05]  /*41b0*/  @!P0 BRA `(.L_x_77) ;  /* 0x00000000009c8947 */ /* 0x000fea0003800000 */
[----:B------:R-:W0:Y:S01]  /*41c0*/  LDCU.64 UR6, c[0x0][0x380] ;  /* 0x00007000ff0677ac */ /* 0x000e220008000a00 */
[----:B------:R-:W-:Y:S02]  /*41d0*/  IADD3 R11, P0, PT, R0, R3, RZ ;  /* 0x00000003000b7210 */ /* 0x000fe40007f1e0ff */
[----:B------:R-:W-:-:S03]  /*41e0*/  LEA.HI R4, R14, 0x1, RZ, 0x18 ;  /* 0x000000010e047811 */ /* 0x000fc600078fc0ff */
[----:B------:R-:W-:Y:S01]  /*41f0*/  IMAD.X R10, RZ, RZ, R2, P0 ;  /* 0x000000ffff0a7224 */ /* 0x000fe200000e0602 */
[----:B------:R-:W-:Y:S01]  /*4200*/  LOP3.LUT R6, R4, 0x3, RZ, 0xc0, !PT ;  /* 0x0000000304067812 */ /* 0x000fe200078ec0ff */
[----:B------:R-:W-:-:S04]  /*4210*/  IMAD.MOV.U32 R4, RZ, RZ, R0 ;  /* 0x000000ffff047224 */ /* 0x000fc800078e0000 */
[----:B------:R-:W-:Y:S01]  /*4220*/  IMAD.MOV R12, RZ, RZ, -R6 ;  /* 0x000000ffff0c7224 */ /* 0x000fe200078e0a06 */
[----:B0-----:R-:W-:-:S04]  /*4230*/  LEA R13, P1, R11, UR6, 0x4 ;  /* 0x000000060b0d7c11 */ /* 0x001fc8000f8220ff */
[----:B------:R-:W-:-:S09]  /*4240*/  LEA.HI.X R11, R11, UR7, R10, 0x4, P1 ;  /* 0x000000070b0b7c11 */ /* 0x000fd200088f240a */
.L_x_80:
[----:B------:R-:W-:-:S05]  /*4250*/  IMAD.MOV.U32 R10, RZ, RZ, R13 ;  /* 0x000000ffff0a7224 */ /* 0x000fca00078e000d */
[----:B------:R-:W2:Y:S04]  /*4260*/  LDG.E.CONSTANT R19, desc[UR10][R10.64] ;  /* 0x0000000a0a137981 */ /* 0x000ea8000c1e9900 */
[----:B------:R-:W3:Y:S01]  /*4270*/  LDG.E.64.CONSTANT R6, desc[UR10][R10.64+0x8] ;  /* 0x0000080a0a067981 */ /* 0x000ee2000c1e9b00 */
[----:B------:R-:W-:Y:S01]  /*4280*/  VIADD R12, R12, 0x1 ;  /* 0x000000010c0c7836 */ /* 0x000fe20000000000 */
[----:B------:R-:W-:Y:S01]  /*4290*/  BSSY.RECONVERGENT B3, `(.L_x_78) ;  /* 0x0000016000037945 */ /* 0x000fe20003800200 */
[----:B------:R-:W-:Y:S01]  /*42a0*/  IMAD.MOV.U32 R15, RZ, RZ, R8 ;  /* 0x000000ffff0f7224 */ /* 0x000fe200078e0008 */
        /* <DEDUP_REMOVED lines=20> */
.L_x_79:
[----:B------:R-:W-:Y:S05]  /*43f0*/  BSYNC.RECONVERGENT B3 ;  /* 0x0000000000037941 */ /* 0x000fea0003800200 */
.L_x_78:
[----:B------:R-:W-:Y:S02]  /*4400*/  IMAD.X R11, RZ, RZ, R11, P3 ;  /* 0x000000ffff0b7224 */ /* 0x000fe400018e060b */
[----:B------:R-:W-:Y:S01]  /*4410*/  VIADD R4, R4, 0x100 ;  /* 0x0000010004047836 */ /* 0x000fe20000000000 */
[----:B------:R-:W-:Y:S06]  /*4420*/  @P2 BRA `(.L_x_80) ;  /* 0xfffffffc00882947 */ /* 0x000fec000383ffff */
.L_x_77:
[----:B------:R-:W-:Y:S05]  /*4430*/  BSYNC.RECONVERGENT B2 ;  /* 0x0000000000027941 */ /* 0x000fea0003800200 */
.L_x_76:
[----:B------:R-:W-:-:S13]  /*4440*/  ISETP.GE.U32.AND P0, PT, R14, 0x300, PT ;  /* 0x000003000e00780c */ /* 0x000fda0003f06070 */
[----:B------:R-:W-:Y:S05]  /*4450*/  @!P0 BRA `(.L_x_75) ;  /* 0x0000000400708947 */ /* 0x000fea0003800000 */
[----:B------:R-:W0:Y:S01]  /*4460*/  LDCU.64 UR6, c[0x0][0x380] ;  /* 0x00007000ff0677ac */ /* 0x000e220008000a00 */
[----:B------:R-:W-:-:S05]  /*4470*/  IADD3 R3, P0, PT, R4, R3, RZ ;  /* 0x0000000304037210 */ /* 0x000fca0007f1e0ff */
[----:B------:R-:W-:Y:S01]  /*4480*/  IMAD.X R2, RZ, RZ, R2, P0 ;  /* 0x000000ffff027224 */ /* 0x000fe200000e0602 */
[----:B0-----:R-:W-:-:S04]  /*4490*/  LEA R10, P1, R3, UR6, 0x4 ;  /* 0x00000006030a7c11 */ /* 0x001fc8000f8220ff */
[----:B------:R-:W-:Y:S02]  /*44a0*/  IADD3 R10, P0, PT, R10, 0x3008, RZ ;  /* 0x000030080a0a7810 */ /* 0x000fe40007f1e0ff */
[----:B------:R-:W-:-:S05]  /*44b0*/  LEA.HI.X R11, R3, UR7, R2, 0x4, P1 ;  /* 0x00000007030b7c11 */ /* 0x000fca00088f2402 */
[----:B------:R-:W-:-:S07]  /*44c0*/  IMAD.X R11, RZ, RZ, R11, P0 ;  /* 0x000000ffff0b7224 */ /* 0x000fce00000e060b */
.L_x_89:
[----:B------:R-:W2:Y:S04]  /*44d0*/  LDG.E.CONSTANT R17, desc[UR10][R10.64+-0x3008] ;  /* 0xffcff80a0a117981 */ /* 0x000ea8000c1e9900 */
[----:B------:R-:W3:Y:S04]  /*44e0*/  LDG.E.64.CONSTANT R14, desc[UR10][R10.64+-0x3000] ;  /* 0xffd0000a0a0e7981 */ /* 0x000ee8000c1e9b00 */
[----:B------:R0:W5:Y:S04]  /*44f0*/  LDG.E.CONSTANT R23, desc[UR10][R10.64+-0x2008] ;  /* 0xffdff80a0a177981 */ /* 0x000168000c1e9900 */
        /* <DEDUP_REMOVED lines=22> */
.L_x_82:
[----:B------:R-:W-:Y:S05]  /*4660*/  BSYNC.RECONVERGENT B2 ;  /* 0x0000000000027941 */ /* 0x000fea0003800200 */
.L_x_81:
        /* <DEDUP_REMOVED lines=17> */
.L_x_84:
[----:B------:R-:W-:Y:S05]  /*4780*/  BSYNC.RECONVERGENT B2 ;  /* 0x0000000000027941 */ /* 0x000fea0003800200 */
.L_x_83:
        /* <DEDUP_REMOVED lines=17> */
.L_x_86:
[----:B------:R-:W-:Y:S05]  /*48a0*/  BSYNC.RECONVERGENT B2 ;  /* 0x0000000000027941 */ /* 0x000fea0003800200 */
.L_x_85:
        /* <DEDUP_REMOVED lines=17> */
.L_x_88:
[----:B------:R-:W-:Y:S05]  /*49c0*/  BSYNC.RECONVERGENT B2 ;  /* 0x0000000000027941 */ /* 0x000fea0003800200 */
.L_x_87:
[----:B------:R-:W-:Y:S01]  /*49d0*/  VIADD R4, R4, 0x400 ;  /* 0x0000040004047836 */ /* 0x000fe20000000000 */
[----:B------:R-:W-:-:S04]  /*49e0*/  IADD3 R10, P1, PT, R10, 0x4000, RZ ;  /* 0x000040000a0a7810 */ /* 0x000fc80007f3e0ff */
[----:B------:R-:W-:Y:S01]  /*49f0*/  ISETP.GE.AND P0, PT, R4, R5, PT ;  /* 0x000000050400720c */ /* 0x000fe20003f06270 */
[----:B------:R-:W-:-:S12]  /*4a00*/  IMAD.X R11, RZ, RZ, R11, P1 ;  /* 0x000000ffff0b7224 */ /* 0x000fd800008e060b */
[----:B------:R-:W-:Y:S05]  /*4a10*/  @!P0 BRA `(.L_x_89) ;  /* 0xfffffff800ac8947 */ /* 0x000fea000383ffff */
.L_x_75:
[----:B------:R-:W-:Y:S05]  /*4a20*/  BSYNC.RECONVERGENT B1 ;  /* 0x0000000000017941 */ /* 0x000fea0003800200 */
.L_x_74:
[----:B------:R-:W0:Y:S01]  /*4a30*/  S2R R2, SR_LANEID ;  /* 0x0000000000027919 */ /* 0x000e220000000000 */
[----:B------:R-:W-:Y:S01]  /*4a40*/  BSSY.RECONVERGENT B1, `(.L_x_90) ;  /* 0x000001e000017945 */ /* 0x000fe20003800200 */
[----:B------:R-:W-:Y:S01]  /*4a50*/  IMAD.MOV.U32 R6, RZ, RZ, R8 ;  /* 0x000000ffff067224 */ /* 0x000fe200078e0008 */
[----:B------:R1:W2:Y:S01]  /*4a60*/  SHFL.DOWN PT, R3, R26, 0x1, 0x1f ;  /* 0x08201f001a037f89 */ /* 0x0002a200000e0000 */
[----:B------:R-:W-:-:S03]  /*4a70*/  IMAD.MOV.U32 R7, RZ, RZ, R9 ;  /* 0x000000ffff077224 */ /* 0x000fc600078e0009 */
[----:B------:R1:W3:Y:S04]  /*4a80*/  SHFL.DOWN PT, R5, R8, 0x1, 0x1f ;  /* 0x08201f0008057f89 */ /* 0x0002e800000e0000 */
[----:B------:R1:W4:Y:S01]  /*4a90*/  SHFL.DOWN PT, R4, R9, 0x1, 0x1f ;  /* 0x08201f0009047f89 */ /* 0x00032200000e0000 */
[C---:B0-----:R-:W-:Y:S02]  /*4aa0*/  ISETP.GT.AND P0, PT, R2.reuse, 0x1e, PT ;  /* 0x0000001e0200780c */ /* 0x041fe40003f04270 */
[C---:B------:R-:W-:Y:S02]  /*4ab0*/  ISETP.GT.AND P1, PT, R2.reuse, 0x1d, PT ;  /* 0x0000001d0200780c */ /* 0x040fe40003f24270 */
[C---:B------:R-:W-:Y:S02]  /*4ac0*/  ISETP.GT.AND P5, PT, R2.reuse, 0x1b, PT ;  /* 0x0000001b0200780c */ /* 0x040fe40003fa4270 */
[----:B------:R-:W-:-:S02]  /*4ad0*/  ISETP.GT.AND P4, PT, R2, 0x17, PT ;  /* 0x000000170200780c */ /* 0x000fc40003f84270 */
[C---:B------:R-:W-:Y:S02]  /*4ae0*/  ISETP.GT.AND P3, PT, R2.reuse, 0xf, PT ;  /* 0x0000000f0200780c */ /* 0x040fe40003f64270 */
[----:B------:R-:W-:Y:S01]  /*4af0*/  ISETP.NE.AND P2, PT, R2, RZ, PT ;  /* 0x000000ff0200720c */ /* 0x000fe20003f45270 */
[----:B------:R-:W-:Y:S02]  /*4b00*/  IMAD.MOV.U32 R2, RZ, RZ, R26 ;  /* 0x000000ffff027224 */ /* 0x000fe400078e001a */
[----:B-1234-:R-:W-:Y:S10]  /*4b10*/  @P0 BRA `(.L_x_91) ;  /* 0x0000000000400947 */ /* 0x01eff40003800000 */
        /* <DEDUP_REMOVED lines=9> */
[----:B------:R-:W-:-:S04]  /*4bb0*/  @P6 ISETP.GE.U32.AND P0, PT, R8, R5, PT ;  /* 0x000000050800620c */ /* 0x000fc80003f06070 */
[----:B------:R-:W-:-:S04]  /*4bc0*/  @P6 ISETP.GE.AND.EX P0, PT, R9, R4, PT, P0 ;  /* 0x000000040900620c */ /* 0x000fc80003f06300 */
[----:B------:R-:W-:Y:S02]  /*4bd0*/  @P6 SEL R2, R26, R3, !P0 ;  /* 0x000000031a026207 */ /* 0x000fe40004000000 */
[----:B------:R-:W-:-:S04]  /*4be0*/  @P6 ISETP.LT.U32.AND P0, PT, R8, R5, PT ;  /* 0x000000050800620c */ /* 0x000fc80003f01070 */
[----:B------:R-:W-:-:S04]  /*4bf0*/  @P6 ISETP.LT.AND.EX P0, PT, R9, R4, PT, P0 ;  /* 0x000000040900620c */ /* 0x000fc80003f01300 */
[----:B------:R-:W-:Y:S02]  /*4c00*/  @P6 SEL R6, R8, R5, P0 ;  /* 0x0000000508066207 */ /* 0x000fe40000000000 */
[----:B------:R-:W-:-:S07]  /*4c10*/  @P6 SEL R7, R9, R4, P0 ;  /* 0x0000000409076207 */ /* 0x000fce0000000000 */
.L_x_91:
[----:B------:R-:W-:Y:S05]  /*4c20*/  BSYNC.RECONVERGENT B1 ;  /* 0x0000000000017941 */ /* 0x000fea0003800200 */
.L_x_90:
[----:B------:R0:W1:Y:S01]  /*4c30*/  SHFL.DOWN PT, R9, R2, 0x2, 0x1f ;  /* 0x08401f0002097f89 */ /* 0x00006200000e0000 */
[----:B------:R-:W-:Y:S01]  /*4c40*/  BSSY.RECONVERGENT B1, `(.L_x_92) ;  /* 0x0000017000017945 */ /* 0x000fe20003800200 */
[----:B------:R-:W-:Y:S02]  /*4c50*/  IMAD.MOV.U32 R3, RZ, RZ, R2 ;  /* 0x000000ffff037224 */ /* 0x000fe400078e0002 */
[----:B------:R0:W2:Y:S01]  /*4c60*/  SHFL.DOWN PT, R11, R6, 0x2, 0x1f ;  /* 0x08401f00060b7f89 */ /* 0x0000a200000e0000 */
[----:B------:R-:W-:Y:S02]  /*4c70*/  IMAD.MOV.U32 R4, RZ, RZ, R6 ;  /* 0x000000ffff047224 */ /* 0x000fe400078e0006 */
[----:B------:R-:W-:Y:S01]  /*4c80*/  IMAD.MOV.U32 R5, RZ, RZ, R7 ;  /* 0x000000ffff057224 */ /* 0x000fe200078e0007 */
[----:B------:R0:W3:Y:S01]  /*4c90*/  SHFL.DOWN PT, R8, R7, 0x2, 0x1f ;  /* 0x08401f0007087f89 */ /* 0x0000e200000e0000 */
[----:B------:R-:W-:Y:S05]  /*4ca0*/  @P1 BRA `(.L_x_93) ;  /* 0x0000000000401947 */ /* 0x000fea0003800000 */
[----:B-1----:R-:W-:Y:S01]  /*4cb0*/  ISETP.GE.AND P0, PT, R2, R9, PT ;  /* 0x000000090200720c */ /* 0x002fe20003f06270 */
[----:B------:R-:W-:Y:S02]  /*4cc0*/  IMAD.MOV.U32 R3, RZ, RZ, R9 ;  /* 0x000000ffff037224 */ /* 0x000fe400078e0009 */
[----:B--2---:R-:W-:Y:S02]  /*4cd0*/  IMAD.MOV.U32 R4, RZ, RZ, R11 ;  /* 0x000000ffff047224 */ /* 0x004fe400078e000b */
        /* <DEDUP_REMOVED lines=13> */
.L_x_93:
[----:B------:R-:W-:Y:S05]  /*4db0*/  BSYNC.RECONVERGENT B1 ;  /* 0x0000000000017941 */ /* 0x000fea0003800200 */
.L_x_92:
[----:B---3--:R3:W4:Y:S01]  /*4dc0*/  SHFL.DOWN PT, R8, R3, 0x4, 0x1f ;  /* 0x08801f0003087f89 */ /* 0x00872200000e0000 */
[----:B------:R-:W-:Y:S01]  /*4dd0*/  BSSY.RECONVERGENT B1, `(.L_x_94) ;  /* 0x0000017000017945 */ /* 0x000fe20003800200 */
[----:B0-----:R-:W-:Y:S02]  /*4de0*/  IMAD.MOV.U32 R2, RZ, RZ, R3 ;  /* 0x000000ffff027224 */ /* 0x001fe400078e0003 */
[----:B-1----:R3:W0:Y:S01]  /*4df0*/  SHFL.DOWN PT, R9, R4, 0x4, 0x1f ;  /* 0x08801f0004097f89 */ /* 0x00262200000e0000 */
[----:B------:R-:W-:Y:S02]  /*4e00*/  IMAD.MOV.U32 R6, RZ, RZ, R4 ;  /* 0x000000ffff067224 */ /* 0x000fe400078e0004 */
[----:B------:R-:W-:Y:S01]  /*4e10*/  IMAD.MOV.U32 R7, RZ, RZ, R5 ;  /* 0x000000ffff077224 */ /* 0x000fe200078e0005 */
[----:B------:R3:W1:Y:S01]  /*4e20*/  SHFL.DOWN PT, R10, R5, 0x4, 0x1f ;  /* 0x08801f00050a7f89 */ /* 0x00066200000e0000 */
[----:B------:R-:W-:Y:S05]  /*4e30*/  @P5 BRA `(.L_x_95) ;  /* 0x0000000000405947 */ /* 0x000fea0003800000 */
[----:B----4-:R-:W-:Y:S01]  /*4e40*/  ISETP.GE.AND P0, PT, R3, R8, PT ;  /* 0x000000080300720c */ /* 0x010fe20003f06270 */
[----:B------:R-:W-:Y:S02]  /*4e50*/  IMAD.MOV.U32 R2, RZ, RZ, R8 ;  /* 0x000000ffff027224 */ /* 0x000fe400078e0008 */
[----:B0-----:R-:W-:Y:S02]  /*4e60*/  IMAD.MOV.U32 R6, RZ, RZ, R9 ;  /* 0x000000ffff067224 */ /* 0x001fe400078e0009 */
[----:B-1----:R-:W-:-:S08]  /*4e70*/  IMAD.MOV.U32 R7, RZ, RZ, R10 ;  /* 0x000000ffff077224 */ /* 0x002fd000078e000a */
        /* <DEDUP_REMOVED lines=12> */
.L_x_95:
[----:B------:R-:W-:Y:S05]  /*4f40*/  BSYNC.RECONVERGENT B1 ;  /* 0x0000000000017941 */ /* 0x000fea0003800200 */
.L_x_94:
[----:B0-----:R0:W0:Y:S01]  /*4f50*/  SHFL.DOWN PT, R9, R2, 0x8, 0x1f ;  /* 0x09001f0002097f89 */ /* 0x00102200000e0000 */
[----:B------:R-:W-:Y:S01]  /*4f60*/  BSSY.RECONVERGENT B1, `(.L_x_96) ;  /* 0x0000017000017945 */ /* 0x000fe20003800200 */
[----:B---3--:R-:W-:Y:S02]  /*4f70*/  IMAD.MOV.U32 R3, RZ, RZ, R2 ;  /* 0x000000ffff037224 */ /* 0x008fe400078e0002 */
[----:B--2---:R2:W3:Y:S01]  /*4f80*/  SHFL.DOWN PT, R11, R6, 0x8, 0x1f ;  /* 0x09001f00060b7f89 */ /* 0x0044e200000e0000 */
[----:B------:R-:W-:Y:S02]  /*4f90*/  IMAD.MOV.U32 R4, RZ, RZ, R6 ;  /* 0x000000ffff047224 */ /* 0x000fe400078e0006 */
[----:B------:R-:W-:Y:S01]  /*4fa0*/  IMAD.MOV.U32 R5, RZ, RZ, R7 ;  /* 0x000000ffff057224 */ /* 0x000fe200078e0007 */
[----:B----4-:R2:W4:Y:S01]  /*4fb0*/  SHFL.DOWN PT, R8, R7, 0x8, 0x1f ;  /* 0x09001f0007087f89 */ /* 0x01052200000e0000 */
[----:B------:R-:W-:Y:S05]  /*4fc0*/  @P4 BRA `(.L_x_97) ;  /* 0x0000000000404947 */ /* 0x000fea0003800000 */
[----:B0-----:R-:W-:Y:S01]  /*4fd0*/  ISETP.GE.AND P0, PT, R2, R9, PT ;  /* 0x000000090200720c */ /* 0x001fe20003f06270 */
[----:B------:R-:W-:Y:S02]  /*4fe0*/  IMAD.MOV.U32 R3, RZ, RZ, R9 ;  /* 0x000000ffff037224 */ /* 0x000fe400078e0009 */
[----:B---3--:R-:W-:Y:S02]  /*4ff0*/  IMAD.MOV.U32 R4, RZ, RZ, R11 ;  /* 0x000000ffff047224 */ /* 0x008fe400078e000b */
[----:B----4-:R-:W-:-:S08]  /*5000*/  IMAD.MOV.U32 R5, RZ, RZ, R8 ;  /* 0x000000ffff057224 */ /* 0x010fd000078e0008 */
        /* <DEDUP_REMOVED lines=12> */
.L_x_97:
[----:B------:R-:W-:Y:S05]  /*50d0*/  BSYNC.RECONVERGENT B1 ;  /* 0x0000000000017941 */ /* 0x000fea0003800200 */
.L_x_96:
[----:B0-----:R0:W0:Y:S01]  /*50e0*/  SHFL.DOWN PT, R2, R3, 0x10, 0x1f ;  /* 0x0a001f0003027f89 */ /* 0x00102200000e0000 */
[----:B------:R-:W-:Y:S01]  /*50f0*/  BSSY.RECONVERGENT B1, `(.L_x_98) ;  /* 0x0000017000017945 */ /* 0x000fe20003800200 */
[----:B----4-:R-:W-:Y:S02]  /*5100*/  IMAD.MOV.U32 R8, RZ, RZ, R3 ;  /* 0x000000ffff087224 */ /* 0x010fe400078e0003 */
[----:B------:R4:W0:Y:S01]  /*5110*/  SHFL.DOWN PT, R9, R4, 0x10, 0x1f ;  /* 0x0a001f0004097f89 */ /* 0x00082200000e0000 */
[----:B--2---:R-:W-:Y:S02]  /*5120*/  IMAD.MOV.U32 R7, RZ, RZ, R4 ;  /* 0x000000ffff077224 */ /* 0x004fe400078e0004 */
[----:B------:R-:W-:Y:S01]  /*5130*/  IMAD.MOV.U32 R6, RZ, RZ, R5 ;  /* 0x000000ffff067224 */ /* 0x000fe200078e0005 */
[----:B-1----:R4:W1:Y:S01]  /*5140*/  SHFL.DOWN PT, R10, R5, 0x10, 0x1f ;  /* 0x0a001f00050a7f89 */ /* 0x00286200000e0000 */
[----:B------:R-:W-:Y:S05]  /*5150*/  @P3 BRA `(.L_x_99) ;  /* 0x0000000000403947 */ /* 0x000fea0003800000 */
[----:B0-----:R-:W-:Y:S01]  /*5160*/  ISETP.GE.AND P0, PT, R3, R2, PT ;  /* 0x000000020300720c */ /* 0x001fe20003f06270 */
[----:B------:R-:W-:Y:S02]  /*5170*/  IMAD.MOV.U32 R8, RZ, RZ, R2 ;  /* 0x000000ffff087224 */ /* 0x000fe400078e0002 */
[----:B------:R-:W-:Y:S02]  /*5180*/  IMAD.MOV.U32 R7, RZ, RZ, R9 ;  /* 0x000000ffff077224 */ /* 0x000fe400078e0009 */
        /* <DEDUP_REMOVED lines=13> */
.L_x_99:
[----:B------:R-:W-:Y:S05]  /*5260*/  BSYNC.RECONVERGENT B1 ;  /* 0x0000000000017941 */ /* 0x000fea0003800200 */
.L_x_98:
[----:B------:R-:W-:Y:S04]  /*5270*/  BSSY.RECONVERGENT B1, `(.L_x_100) ;  /* 0x000000c000017945 */ /* 0x000fe80003800200 */
[----:B------:R-:W-:Y:S05]  /*5280*/  @P2 BRA `(.L_x_101) ;  /* 0x0000000000282947 */ /* 0x000fea0003800000 */
[----:B----4-:R-:W2:Y:S01]  /*5290*/  S2R R4, SR_CgaCtaId ;  /* 0x0000000000047919 */ /* 0x010ea20000008800 */
[----:B0-----:R-:W-:Y:S02]  /*52a0*/  MOV R3, 0x400 ;  /* 0x0000040000037802 */ /* 0x001fe40000000f00 */
[----:B------:R-:W-:-:S04]  /*52b0*/  SHF.R.U32.HI R2, RZ, 0x1, R0 ;  /* 0x00000001ff027819 */ /* 0x000fc80000011600 */
[----:B------:R-:W-:Y:S02]  /*52c0*/  LOP3.LUT R2, R2, 0x1f0, RZ, 0xc0, !PT ;  /* 0x000001f002027812 */ /* 0x000fe400078ec0ff */
[----:B--2---:R-:W-:-:S05]  /*52d0*/  LEA R3, R4, R3, 0x18 ;  /* 0x0000000304037211 */ /* 0x004fca00078ec0ff */
[----:B------:R-:W-:Y:S02]  /*52e0*/  IMAD.IADD R5, R2, 0x1, R3 ;  /* 0x0000000102057824 */ /* 0x000fe400078e0203 */
[----:B------:R-:W-:Y:S02]  /*52f0*/  IMAD.MOV.U32 R2, RZ, RZ, R7 ;  /* 0x000000ffff027224 */ /* 0x000fe400078e0007 */
[----:B------:R-:W-:Y:S01]  /*5300*/  IMAD.MOV.U32 R3, RZ, RZ, R6 ;  /* 0x000000ffff037224 */ /* 0x000fe200078e0006 */
[----:B------:R2:W-:Y:S04]  /*5310*/  STS [R5+0x8], R8 ;  /* 0x0000080805007388 */ /* 0x0005e80000000800 */
[----:B------:R2:W-:Y:S02]  /*5320*/  STS.64 [R5+0x10], R2 ;  /* 0x0000100205007388 */ /* 0x0005e40000000a00 */
.L_x_101:
[----:B------:R-:W-:Y:S05]  /*5330*/  BSYNC.RECONVERGENT B1 ;  /* 0x0000000000017941 */ /* 0x000fea0003800200 */
.L_x_100:
        /* <DEDUP_REMOVED lines=8> */
[----:B----4-:R-:W2:Y:S04]  /*53c0*/  LDS.64 R4, [R24+0x20] ;  /* 0x0000200018047984 */ /* 0x010ea80000000a00 */
[----:B------:R4:W1:Y:S04]  /*53d0*/  LDS R18, [R24+0x28] ;  /* 0x0000280018127984 */ /* 0x0008680000000800 */
[----:B------:R4:W1:Y:S01]  /*53e0*/  LDS R16, [R24+0x38] ;  /* 0x0000380018107984 */ /* 0x0008620000000800 */
[----:B0-----:R-:W-:Y:S01]  /*53f0*/  ISETP.GE.AND P0, PT, R8, R3, PT ;  /* 0x000000030800720c */ /* 0x001fe20003f06270 */
[----:B------:R-:W-:-:S02]  /*5400*/  IMAD.MOV.U32 R19, RZ, RZ, R3 ;  /* 0x000000ffff137224 */ /* 0x000fc400078e0003 */
[----:B--2---:R-:W-:Y:S02]  /*5410*/  IMAD.MOV.U32 R21, RZ, RZ, R4 ;  /* 0x000000ffff157224 */ /* 0x004fe400078e0004 */
[----:B------:R-:W-:-:S08]  /*5420*/  IMAD.MOV.U32 R20, RZ, RZ, R5 ;  /* 0x000000ffff147224 */ /* 0x000fd000078e0005 */
[----:B-1--4-:R-:W-:Y:S05]  /*5430*/  @!P0 BRA `(.L_x_103) ;  /* 0x00000000002c8947 */ /* 0x012fea0003800000 */
        /* <DEDUP_REMOVED lines=11> */
.L_x_103:
[----:B------:R-:W-:Y:S05]  /*54f0*/  BSYNC.RECONVERGENT B1 ;  /* 0x0000000000017941 */ /* 0x000fea0003800200 */
.L_x_102:
[----:B------:R-:W0:Y:S01]  /*5500*/  LDS.64 R4, [R24+0x30] ;  /* 0x0000300018047984 */ /* 0x000e220000000a00 */
[----:B------:R-:W-:Y:S01]  /*5510*/  ISETP.GE.AND P0, PT, R19, R18, PT ;  /* 0x000000121300720c */ /* 0x000fe20003f06270 */
[----:B------:R-:W-:Y:S01]  /*5520*/  BSSY.RECONVERGENT B1, `(.L_x_104) ;  /* 0x0000019000017945 */ /* 0x000fe20003800200 */
[----:B------:R-:W-:Y:S01]  /*5530*/  IMAD.MOV.U32 R23, RZ, RZ, R18 ;  /* 0x000000ffff177224 */ /* 0x000fe200078e0012 */
[----:B------:R1:W2:Y:S04]  /*5540*/  LDS R17, [R24+0x48] ;  /* 0x0000480018117984 */ /* 0x0002a80000000800 */
[----:B------:R1:W4:Y:S04]  /*5550*/  LDS R15, [R24+0x58] ;  /* 0x00005800180f7984 */ /* 0x0003280000000800 */
[----:B------:R1:W1:Y:S04]  /*5560*/  LDS R14, [R24+0x68] ;  /* 0x00006800180e7984 */ /* 0x0002680000000800 */
[----:B------:R0:W1:Y:S04]  /*5570*/  LDS R0, [R24+0x78] ;  /* 0x0000780018007984 */ /* 0x0000680000000800 */
[----:B------:R0:W1:Y:S04]  /*5580*/  LDS.64 R6, [R24+0x40] ;  /* 0x0000400018067984 */ /* 0x0000680000000a00 */
[----:B------:R0:W1:Y:S04]  /*5590*/  LDS.64 R8, [R24+0x50] ;  /* 0x0000500018087984 */ /* 0x0000680000000a00 */
[----:B---3--:R3:W1:Y:S04]  /*55a0*/  LDS.64 R10, [R24+0x60] ;  /* 0x00006000180a7984 */ /* 0x0086680000000a00 */
        /* <DEDUP_REMOVED lines=16> */
.L_x_105:
[----:B------:R-:W-:Y:S05]  /*56b0*/  BSYNC.RECONVERGENT B1 ;  /* 0x0000000000017941 */ /* 0x000fea0003800200 */
.L_x_104:
        /* <DEDUP_REMOVED lines=17> */
.L_x_107:
[----:B------:R-:W-:Y:S05]  /*57d0*/  BSYNC.RECONVERGENT B1 ;  /* 0x0000000000017941 */ /* 0x000fea0003800200 */
.L_x_106:
[----:B--2---:R-:W-:Y:S01]  /*57e0*/  ISETP.GE.AND P0, PT, R4, R17, PT ;  /* 0x000000110400720c */ /* 0x004fe20003f06270 */
        /* <DEDUP_REMOVED lines=16> */
.L_x_109:
[----:B------:R-:W-:Y:S05]  /*58f0*/  BSYNC.RECONVERGENT B1 ;  /* 0x0000000000017941 */ /* 0x000fea0003800200 */
.L_x_108:
[----:B----4-:R-:W-:Y:S01]  /*5900*/  ISETP.GE.AND P0, PT, R6, R15, PT ;  /* 0x0000000f0600720c */ /* 0x010fe20003f06270 */
        /* <DEDUP_REMOVED lines=16> */
.L_x_111:
[----:B------:R-:W-:Y:S05]  /*5a10*/  BSYNC.RECONVERGENT B1 ;  /* 0x0000000000017941 */ /* 0x000fea0003800200 */
.L_x_110:
        /* <DEDUP_REMOVED lines=17> */
.L_x_113:
[----:B------:R-:W-:Y:S05]  /*5b30*/  BSYNC.RECONVERGENT B1 ;  /* 0x0000000000017941 */ /* 0x000fea0003800200 */
.L_x_112:
        /* <DEDUP_REMOVED lines=16> */
.L_x_34:
[----:B------:R-:W-:Y:S05]  /*5c40*/  BSYNC.RECONVERGENT B0 ;  /* 0x0000000000007941 */ /* 0x000fea0003800200 */
.L_x_1:
[----:B------:R-:W-:Y:S05]  /*5c50*/  @P1 EXIT ;  /* 0x000000000000194d */ /* 0x000fea0003800000 */
[----:B0-2-4-:R-:W0:Y:S01]  /*5c60*/  LDC.64 R2, c[0x0][0x388] ;  /* 0x0000e200ff027b82 */ /* 0x015e220000000a00 */
[----:B------:R-:W-:-:S04]  /*5c70*/  LOP3.LUT R7, R7, R6, RZ, 0x3c, !PT ;  /* 0x0000000607077212 */ /* 0x000fc800078e3cff */
[----:B------:R-:W-:-:S04]  /*5c80*/  LOP3.LUT R6, R7, R6, RZ, 0x3c, !PT ;  /* 0x0000000607067212 */ /* 0x000fc800078e3cff */
[----:B------:R-:W-:-:S05]  /*5c90*/  LOP3.LUT R7, R7, R6, RZ, 0x3c, !PT ;  /* 0x0000000607077212 */ /* 0x000fca00078e3cff */
[----:B0-----:R-:W-:Y:S04]  /*5ca0*/  STG.E.64 desc[UR10][R2.64+0x8], R6 ;  /* 0x0000080602007986 */ /* 0x001fe8000c101b0a */
[----:B------:R-:W-:Y:S01]  /*5cb0*/  STG.E desc[UR10][R2.64], R8 ;  /* 0x0000000802007986 */ /* 0x000fe2000c10190a */
[----:B------:R-:W-:Y:S05]  /*5cc0*/  EXIT ;  /* 0x000000000000794d */ /* 0x000fea0003800000 */
.L_x_114:
        /* <DEDUP_REMOVED lines=11> */
.L_x_992:


//--------------------- .text._ZN6thrust24THRUST_300001_SM_1000_NS8cuda_cub4core6detail13_kernel_agentINS1_8__reduce10DrainAgentIlEEJN3cub18CUB_300001_SM_10009GridQueueIyEElEEEvDpT0_ --------------------------
	.section	.text._ZN6thrust24THRUST_300001_SM_1000_NS8cuda_cub4core6detail13_kernel_agentINS1_8__reduce10DrainAgentIlEEJN3cub18CUB_300001_SM_10009GridQueueIyEElEEEvDpT0_,"ax",@progbits
	.align	128
        .global         _ZN6thrust24THRUST_300001_SM_1000_NS8cuda_cub4core6detail13_kernel_agentINS1_8__reduce10DrainAgentIlEEJN3cub18CUB_300001_SM_10009GridQueueIyEElEEEvDpT0_
        .type           _ZN6thrust24THRUST_300001_SM_1000_NS8cuda_cub4core6detail13_kernel_agentINS1_8__reduce10DrainAgentIlEEJN3cub18CUB_300001_SM_10009GridQueueIyEElEEEvDpT0_,@function
        .size           _ZN6thrust24THRUST_300001_SM_1000_NS8cuda_cub4core6detail13_kernel_agentINS1_8__reduce10DrainAgentIlEEJN3cub18CUB_300001_SM_10009GridQueueIyEElEEEvDpT0_,(.L_x_993 - _ZN6thrust24THRUST_300001_SM_1000_NS8cuda_cub4core6detail13_kernel_agentINS1_8__reduce10DrainAgentIlEEJN3cub18CUB_300001_SM_10009GridQueueIyEElEEEvDpT0_)
        .other          _ZN6thrust24THRUST_300001_SM_1000_NS8cuda_cub4core6detail13_kernel_agentINS1_8__reduce10DrainAgentIlEEJN3cub18CUB_300001_SM_10009GridQueueIyEElEEEvDpT0_,@"STO_CUDA_ENTRY STV_DEFAULT"
_ZN6thrust24THRUST_300001_SM_1000_NS8cuda_cub4core6detail13_kernel_agentINS1_8__reduce10DrainAgentIlEEJN3cub18CUB_300001_SM_10009GridQueueIyEElEEEvDpT0_:
.text._ZN6thrust24THRUST_300001_SM_1000_NS8cuda_cub4core6detail13_kernel_agentINS1_8__reduce10DrainAgentIlEEJN3cub18CUB_300001_SM_10009GridQueueIyEElEEEvDpT0_:
[----:B------:R-:W-:Y:S08]  /*0000*/  LDC R1, c[0x0][0x37c] ;  /* 0x0000df00ff017b82 */ /* 0x000ff00000000800 */
[----:B------:R-:W0:Y:S01]  /*0010*/  LDC.64 R2, c[0x0][0x380] ;  /* 0x0000e000ff027b82 */ /* 0x000e220000000a00 */
[----:B------:R-:W0:Y:S07]  /*0020*/  LDCU.64 UR4, c[0x0][0x358] ;  /* 0x00006b00ff0477ac */ /* 0x000e2e0008000a00 */
[----:B------:R-:W1:Y:S01]  /*0030*/  LDC.64 R4, c[0x0][0x388] ;  /* 0x0000e200ff047b82 */ /* 0x000e620000000a00 */
[----:B0-----:R-:W-:Y:S04]  /*0040*/  STG.E.64 desc[UR4][R2.64+0x8], RZ ;  /* 0x000008ff02007986 */ /* 0x001fe8000c101b04 */
[----:B-1----:R-:W-:Y:S01]  /*0050*/  STG.E.64 desc[UR4][R2.64], R4 ;  /* 0x0000000402007986 */ /* 0x002fe2000c101b04 */
[----:B------:R-:W-:Y:S05]  /*0060*/  EXIT ;  /* 0x000000000000794d */ /* 0x000fea0003800000 */
.L_x_115:
        /* <DEDUP_REMOVED lines=9> */
.L_x_993:


//--------------------- .text._ZN6thrust24THRUST_300001_SM_1000_NS8cuda_cub4core6detail13_kernel_agentINS1_8__reduce11ReduceAgentINS0_12zip_iteratorIN4cuda3std3__45tupleIJNS0_10device_ptrIiEENS0_17counting_iteratorIlNS0_11use_defaultESF_SF_EEEEEEEPNSB_IJilEEESJ_lNS1_9__extrema9arg_max_fIilNSA_4lessIiEEEEEEJSI_SK_lN3cub18CUB_300001_SM_100013GridEvenShareIlEENSS_9GridQueueIyEESP_EEEvDpT0_ --------------------------
	.section	.text._ZN6thrust24THRUST_300001_SM_1000_NS8cuda_cub4core6detail13_kernel_agentINS1_8__reduce11ReduceAgentINS0_12zip_iteratorIN4cuda3std3__45tupleIJNS0_10device_ptrIiEENS0_17counting_iteratorIlNS0_11use_defaultESF_SF_EEEEEEEPNSB_IJilEEESJ_lNS1_9__extrema9arg_max_fIilNSA_4lessIiEEEEEEJSI_SK_lN3cub18CUB_300001_SM_100013GridEvenShareIlEENSS_9GridQueueIyEESP_EEEvDpT0_,"ax",@progbits
	.align	128
        .global         _ZN6thrust24THRUST_300001_SM_1000_NS8cuda_cub4core6detail13_kernel_agentINS1_8__reduce11ReduceAgentINS0_12zip_iteratorIN4cuda3std3__45tupleIJNS0_10device_ptrIiEENS0_17counting_iteratorIlNS0_11use_defaultESF_SF_EEEEEEEPNSB_IJilEEESJ_lNS1_9__extrema9arg_max_fIilNSA_4lessIiEEEEEEJSI_SK_lN3cub18CUB_300001_SM_100013GridEvenShareIlEENSS_9GridQueueIyEESP_EEEvDpT0_
        .type           _ZN6thrust24THRUST_300001_SM_1000_NS8cuda_cub4core6detail13_kernel_agentINS1_8__reduce11ReduceAgentINS0_12zip_iteratorIN4cuda3std3__45tupleIJNS0_10device_ptrIiEENS0_17counting_iteratorIlNS0_11use_defaultESF_SF_EEEEEEEPNSB_IJilEEESJ_lNS1_9__extrema9arg_max_fIilNSA_4lessIiEEEEEEJSI_SK_lN3cub18CUB_300001_SM_100013GridEvenShareIlEENSS_9GridQueueIyEESP_EEEvDpT0_,@function
        .size           _ZN6thrust24THRUST_300001_SM_1000_NS8cuda_cub4core6detail13_kernel_agentINS1_8__reduce11ReduceAgentINS0_12zip_iteratorIN4cuda3std3__45tupleIJNS0_10device_ptrIiEENS0_17counting_iteratorIlNS0_11use_defaultESF_SF_EEEEEEEPNSB_IJilEEESJ_lNS1_9__extrema9arg_max_fIilNSA_4lessIiEEEEEEJSI_SK_lN3cub18CUB_300001_SM_100013GridEvenShareIlEENSS_9GridQueueIyEESP_EEEvDpT0_,(.L_x_994 - _ZN6thrust24THRUST_300001_SM_1000_NS8cuda_cub4core6detail13_kernel_agentINS1_8__reduce11ReduceAgentINS0_12zip_iteratorIN4cuda3std3__45tupleIJNS0_10device_ptrIiEENS0_17counting_iteratorIlNS0_11use_defaultESF_SF_EEEEEEEPNSB_IJilEEESJ_lNS1_9__extrema9arg_max_fIilNSA_4lessIiEEEEEEJSI_SK_lN3cub18CUB_300001_SM_100013GridEvenShareIlEENSS_9GridQueueIyEESP_EEEvDpT0_)
        .other          _ZN6thrust24THRUST_300001_SM_1000_NS8cuda_cub4core6detail13_kernel_agentINS1_8__reduce11ReduceAgentINS0_12zip_iteratorIN4cuda3std3__45tupleIJNS0_10device_ptrIiEENS0_17counting_iteratorIlNS0_11use_defaultESF_SF_EEEEEEEPNSB_IJilEEESJ_lNS1_9__extrema9arg_max_fIilNSA_4lessIiEEEEEEJSI_SK_lN3cub18CUB_300001_SM_100013GridEvenShareIlEENSS_9GridQueueIyEESP_EEEvDpT0_,@"STO_CUDA_ENTRY STV_DEFAULT"
_ZN6thrust24THRUST_300001_SM_1000_NS8cuda_cub4core6detail13_kernel_agentINS1_8__reduce11ReduceAgentINS0_12zip_iteratorIN4cuda3std3__45tupleIJNS0_10device_ptrIiEENS0_17counting_iteratorIlNS0_11use_defaultESF_SF_EEEEEEEPNSB_IJilEEESJ_lNS1_9__extrema9arg_max_fIilNSA_4lessIiEEEEEEJSI_SK_lN3cub18CUB_300001_SM_100013GridEvenShareIlEENSS_9GridQueueIyEESP_EEEvDpT0_:
.text._ZN6thrust24THRUST_300001_SM_1000_NS8cuda_cub4core6detail13_kernel_agentINS1_8__reduce11ReduceAgentINS0_12zip_iteratorIN4cuda3std3__45tupleIJNS0_10device_ptrIiEENS0_17counting_iteratorIlNS0_11use_defaultESF_SF_EEEEEEEPNSB_IJilEEESJ_lNS1_9__extrema9arg_max_fIilNSA_4lessIiEEEEEEJSI_SK_lN3cub18CUB_300001_SM_100013GridEvenShareIlEENSS_9GridQueueIyEESP_EEEvDpT0_:
[----:B------:R-:W-:Y:S01]  /*0000*/  LDC R1, c[0x0][0x37c] ;  /* 0x0000df00ff017b82 */ /* 0x000fe20000000800 */
[----:B------:R-:W0:Y:S01]  /*0010*/  S2R R0, SR_CTAID.X ;  /* 0x0000000000007919 */ /* 0x000e220000002500 */
[----:B------:R-:W1:Y:S01]  /*0020*/  LDCU.64 UR4, c[0x0][0x398] ;  /* 0x00007300ff0477ac */ /* 0x000e620008000a00 */
[----:B------:R-:W-:Y:S01]  /*0030*/  BSSY.RECONVERGENT B0, `(.L_x_116) ;  /* 0x00005a5000007945 */ /* 0x000fe20003800200 */
[----:B------:R-:W2:Y:S01]  /*0040*/  LDCU UR6, c[0x0][0x370] ;  /* 0x00006e00ff0677ac */ /* 0x000ea20008000800 */
[----:B------:R-:W3:Y:S01]  /*0050*/  LDCU.64 UR10, c[0x0][0x358] ;  /* 0x00006b00ff0a77ac */ /* 0x000ee20008000a00 */
[----:B-1----:R-:W-:Y:S02]  /*0060*/  IMAD.U32 R7, RZ, RZ, UR4 ;  /* 0x00000004ff077e24 */ /* 0x002fe4000f8e00ff */
[----:B------:R-:W-:Y:S01]  /*0070*/  IMAD.U32 R18, RZ, RZ, UR5 ;  /* 0x00000005ff127e24 */ /* 0x000fe2000f8e00ff */
[----:B--2---:R-:W-:Y:S01]  /*0080*/  UIMAD UR6, UR6, 0x500, URZ ;  /* 0x00000500060678a4 */ /* 0x004fe2000f8e02ff */
[----:B0-----:R-:W-:-:S05]  /*0090*/  IMAD R6, R0, 0x500, RZ ;  /* 0x0000050000067824 */ /* 0x001fca00078e02ff */
[----:B------:R-:W-:-:S04]  /*00a0*/  IADD3 R2, P1, PT, R6, 0x500, RZ ;  /* 0x0000050006027810 */ /* 0x000fc80007f3e0ff */
[----:B------:R-:W-:Y:S01]  /*00b0*/  ISETP.GT.U32.AND P0, PT, R2, R7, PT ;  /* 0x000000070200720c */ /* 0x000fe20003f04070 */
[----:B------:R-:W-:-:S05]  /*00c0*/  IMAD.X R3, RZ, RZ, RZ, P1 ;  /* 0x000000ffff037224 */ /* 0x000fca00008e06ff */
[----:B------:R-:W-:-:S13]  /*00d0*/  ISETP.GT.AND.EX P0, PT, R3, R18, PT, P0 ;  /* 0x000000120300720c */ /* 0x000fda0003f04300 */
[----:B---3--:R-:W-:Y:S05]  /*00e0*/  @!P0 BRA `(.L_x_117) ;  /* 0x0000003000d48947 */ /* 0x008fea0003800000 */
[----:B------:R-:W0:Y:S01]  /*00f0*/  S2R R9, SR_TID.X ;  /* 0x0000000000097919 */ /* 0x000e220000002100 */
[----:B------:R-:W-:Y:S01]  /*0100*/  IMAD.IADD R10, R7, 0x1, -R6 ;  /* 0x00000001070a7824 */ /* 0x000fe200078e0a06 */
[----:B------:R-:W-:Y:S01]  /*0110*/  BSSY.RECONVERGENT B1, `(.L_x_118) ;  /* 0x0000010000017945 */ /* 0x000fe20003800200 */
[----:B------:R-:W-:Y:S02]  /*0120*/  IMAD.MOV.U32 R12, RZ, RZ, RZ ;  /* 0x000000ffff0c7224 */ /* 0x000fe400078e00ff */
[----:B------:R-:W-:Y:S02]  /*0130*/  IMAD.MOV.U32 R11, RZ, RZ, RZ ;  /* 0x000000ffff0b7224 */ /* 0x000fe400078e00ff */
[----:B------:R-:W-:Y:S01]  /*0140*/  IMAD.MOV.U32 R8, RZ, RZ, RZ ;  /* 0x000000ffff087224 */ /* 0x000fe200078e00ff */
[----:B0-----:R-:W-:Y:S01]  /*0150*/  ISETP.GE.AND P0, PT, R9, R10, PT ;  /* 0x0000000a0900720c */ /* 0x001fe20003f06270 */
[----:B------:R-:W-:-:S12]  /*0160*/  IMAD.MOV.U32 R13, RZ, RZ, R9 ;  /* 0x000000ffff0d7224 */ /* 0x000fd800078e0009 */
[----:B------:R-:W-:Y:S05]  /*0170*/  @P0 BRA `(.L_x_119) ;  /* 0x0000000000240947 */ /* 0x000fea0003800000 */
[----:B------:R-:W0:Y:S01]  /*0180*/  LDCU.128 UR4, c[0x0][0x380] ;  /* 0x00007000ff0477ac */ /* 0x000e220008000c00 */
[----:B------:R-:W-:-:S05]  /*0190*/  IADD3 R11, P0, PT, R6, R9, RZ ;  /* 0x00000009060b7210 */ /* 0x000fca0007f1e0ff */
[----:B------:R-:W-:Y:S01]  /*01a0*/  IMAD.X R8, RZ, RZ, RZ, P0 ;  /* 0x000000ffff087224 */ /* 0x000fe200000e06ff */
[----:B0-----:R-:W-:-:S04]  /*01b0*/  LEA R2, P1, R11, UR4, 0x2 ;  /* 0x000000040b027c11 */ /* 0x001fc8000f8210ff */
[----:B------:R-:W-:-:S05]  /*01c0*/  LEA.HI.X R3, R11, UR5, R8, 0x2, P1 ;  /* 0x000000050b037c11 */ /* 0x000fca00088f1408 */
[----:B------:R0:W5:Y:S01]  /*01d0*/  LDG.E R12, desc[UR10][R2.64] ;  /* 0x0000000a020c7981 */ /* 0x000162000c1e1900 */
[----:B------:R-:W-:Y:S01]  /*01e0*/  IADD3 R11, P0, PT, R11, UR6, RZ ;  /* 0x000000060b0b7c10 */ /* 0x000fe2000ff1e0ff */
[----:B------:R-:W-:-:S03]  /*01f0*/  VIADD R13, R9, 0x100 ;  /* 0x00000100090d7836 */ /* 0x000fc60000000000 */
[----:B------:R-:W-:-:S09]  /*0200*/  IADD3.X R8, PT, PT, R8, UR7, RZ, P0, !PT ;  /* 0x0000000708087c10 */ /* 0x000fd200087fe4ff */
.L_x_119:
[----:B------:R-:W-:Y:S05]  /*0210*/  BSYNC.RECONVERGENT B1 ;  /* 0x0000000000017941 */ /* 0x000fea0003800200 */
.L_x_118:
[----:B------:R-:W-:Y:S01]  /*0220*/  ISETP.GE.AND P0, PT, R13, R10, PT ;  /* 0x0000000a0d00720c */ /* 0x000fe20003f06270 */
[----:B------:R-:W-:-:S12]  /*0230*/  BSSY.RECONVERGENT B1, `(.L_x_120) ;  /* 0x0000099000017945 */ /* 0x000fd80003800200 */
[----:B------:R-:W-:Y:S05]  /*0240*/  @P0 BRA `(.L_x_121) ;  /* 0x00000008005c0947 */ /* 0x000fea0003800000 */
[----:B0-----:R-:W-:Y:S01]  /*0250*/  LOP3.LUT R2, RZ, R13, RZ, 0x33, !PT ;  /* 0x0000000dff027212 */ /* 0x001fe200078e33ff */
[----:B------:R-:W-:Y:S03]  /*0260*/  BSSY.RECONVERGENT B2, `(.L_x_122) ;  /* 0x000002e000027945 */ /* 0x000fe60003800200 */
[----:B------:R-:W-:-:S04]  /*0270*/  IADD3 R15, PT, PT, -R6, R7, R2 ;  /* 0x00000007060f7210 */ /* 0x000fc80007ffe102 */
[----:B------:R-:W-:-:S04]  /*0280*/  LOP3.LUT R2, R15, 0x300, RZ, 0xc0, !PT ;  /* 0x000003000f027812 */ /* 0x000fc800078ec0ff */
[----:B------:R-:W-:-:S13]  /*0290*/  ISETP.NE.AND P0, PT, R2, 0x300, PT ;  /* 0x000003000200780c */ /* 0x000fda0003f05270 */
[----:B------:R-:W-:Y:S05]  /*02a0*/  @!P0 BRA `(.L_x_123) ;  /* 0x0000000000a48947 */ /* 0x000fea0003800000 */
[----:B------:R-:W0:Y:S01]  /*02b0*/  LDCU.128 UR4, c[0x0][0x380] ;  /* 0x00007000ff0477ac */ /* 0x000e220008000c00 */
[----:B------:R-:W-:Y:S02]  /*02c0*/  IADD3 R3, P0, PT, R6, R13, RZ ;  /* 0x0000000d06037210 */ /* 0x000fe40007f1e0ff */
[----:B------:R-:W-:-:S03]  /*02d0*/  LEA.HI R2, R15, 0x1, RZ, 0x18 ;  /* 0x000000010f027811 */ /* 0x000fc600078fc0ff */
[----:B------:R-:W-:Y:S01]  /*02e0*/  IMAD.X R14, RZ, RZ, RZ, P0 ;  /* 0x000000ffff0e7224 */ /* 0x000fe200000e06ff */
[----:B------:R-:W-:-:S05]  /*02f0*/  LOP3.LUT R2, R2, 0x3, RZ, 0xc0, !PT ;  /* 0x0000000302027812 */ /* 0x000fca00078ec0ff */
[----:B------:R-:W-:Y:S01]  /*0300*/  IMAD.MOV R4, RZ, RZ, -R2 ;  /* 0x000000ffff047224 */ /* 0x000fe200078e0a02 */
[C---:B0-----:R-:W-:Y:S02]  /*0310*/  LEA R5, P2, R3.reuse, UR4, 0x2 ;  /* 0x0000000403057c11 */ /* 0x041fe4000f8410ff */
[C---:B------:R-:W-:Y:S02]  /*0320*/  IADD3 R7, P1, PT, R3.reuse, UR6, RZ ;  /* 0x0000000603077c10 */ /* 0x040fe4000ff3e0ff */
[----:B------:R-:W-:Y:S02]  /*0330*/  LEA.HI.X R3, R3, UR5, R14, 0x2, P2 ;  /* 0x0000000503037c11 */ /* 0x000fe400090f140e */
[----:B------:R-:W-:-:S09]  /*0340*/  IADD3.X R14, PT, PT, R14, UR7, RZ, P1, !PT ;  /* 0x000000070e0e7c10 */ /* 0x000fd20008ffe4ff */
.L_x_126:
[----:B------:R-:W-:-:S05]  /*0350*/  IMAD.MOV.U32 R2, RZ, RZ, R5 ;  /* 0x000000ffff027224 */ /* 0x000fca00078e0005 */
[----:B------:R-:W2:Y:S01]  /*0360*/  LDG.E R19, desc[UR10][R2.64] ;  /* 0x0000000a02137981 */ /* 0x000ea2000c1e1900 */
[----:B------:R-:W-:Y:S01]  /*0370*/  VIADD R4, R4, 0x1 ;  /* 0x0000000104047836 */ /* 0x000fe20000000000 */
[----:B------:R-:W-:Y:S01]  /*0380*/  BSSY.RECONVERGENT B3, `(.L_x_124) ;  /* 0x0000016000037945 */ /* 0x000fe20003800200 */
[----:B------:R-:W-:Y:S01]  /*0390*/  IMAD.MOV.U32 R18, RZ, RZ, R11 ;  /* 0x000000ffff127224 */ /* 0x000fe200078e000b */
[----:B------:R-:W-:Y:S01]  /*03a0*/  IADD3 R5, P3, PT, R5, 0x400, RZ ;  /* 0x0000040005057810 */ /* 0x000fe20007f7e0ff */
[----:B------:R-:W-:Y:S01]  /*03b0*/  IMAD.MOV.U32 R17, RZ, RZ, R8 ;  /* 0x000000ffff117224 */ /* 0x000fe200078e0008 */
[----:B------:R-:W-:Y:S01]  /*03c0*/  ISETP.NE.AND P2, PT, R4, RZ, PT ;  /* 0x000000ff0400720c */ /* 0x000fe20003f45270 */
[----:B-----5:R-:W-:Y:S02]  /*03d0*/  IMAD.MOV.U32 R16, RZ, RZ, R12 ;  /* 0x000000ffff107224 */ /* 0x020fe400078e000c */
[----:B------:R-:W-:Y:S02]  /*03e0*/  IMAD.MOV.U32 R11, RZ, RZ, R7 ;  /* 0x000000ffff0b7224 */ /* 0x000fe400078e0007 */
[----:B------:R-:W-:Y:S01]  /*03f0*/  IMAD.MOV.U32 R8, RZ, RZ, R14 ;  /* 0x000000ffff087224 */ /* 0x000fe200078e000e */
[----:B--2---:R-:W-:Y:S01]  /*0400*/  ISETP.GE.AND P0, PT, R12, R19, PT ;  /* 0x000000130c00720c */ /* 0x004fe20003f06270 */
[----:B------:R-:W-:-:S12]  /*0410*/  IMAD.MOV.U32 R12, RZ, RZ, R19 ;  /* 0x000000ffff0c7224 */ /* 0x000fd800078e0013 */
        /* <DEDUP_REMOVED lines=12> */
.L_x_125:
[----:B------:R-:W-:Y:S05]  /*04e0*/  BSYNC.RECONVERGENT B3 ;  /* 0x0000000000037941 */ /* 0x000fea0003800200 */
.L_x_124:
[----:B------:R-:W-:Y:S01]  /*04f0*/  IADD3 R7, P0, PT, R7, 0x100, RZ ;  /* 0x0000010007077810 */ /* 0x000fe20007f1e0ff */
[----:B------:R-:W-:Y:S02]  /*0500*/  VIADD R13, R13, 0x100 ;  /* 0x000001000d0d7836 */ /* 0x000fe40000000000 */
[----:B------:R-:W-:Y:S02]  /*0510*/  IMAD.X R3, RZ, RZ, R3, P3 ;  /* 0x000000ffff037224 */ /* 0x000fe400018e0603 */
[----:B------:R-:W-:Y:S01]  /*0520*/  IMAD.X R14, RZ, RZ, R14, P0 ;  /* 0x000000ffff0e7224 */ /* 0x000fe200000e060e */
[----:B------:R-:W-:Y:S07]  /*0530*/  @P2 BRA `(.L_x_126) ;  /* 0xfffffffc00842947 */ /* 0x000fee000383ffff */
.L_x_123:
[----:B------:R-:W-:Y:S05]  /*0540*/  BSYNC.RECONVERGENT B2 ;  /* 0x0000000000027941 */ /* 0x000fea0003800200 */
.L_x_122:
[----:B------:R-:W-:-:S13]  /*0550*/  ISETP.GE.U32.AND P0, PT, R15, 0x300, PT ;  /* 0x000003000f00780c */ /* 0x000fda0003f06070 */
[----:B------:R-:W-:Y:S05]  /*0560*/  @!P0 BRA `(.L_x_121) ;  /* 0x0000000400948947 */ /* 0x000fea0003800000 */
[----:B------:R-:W0:Y:S01]  /*0570*/  LDC.64 R4, c[0x0][0x380] ;  /* 0x0000e000ff047b82 */ /* 0x000e220000000a00 */
[----:B------:R-:W-:-:S07]  /*0580*/  VIADD R7, R13, 0x200 ;  /* 0x000002000d077836 */ /* 0x000fce0000000000 */
[----:B------:R-:W1:Y:S02]  /*0590*/  LDC.64 R2, c[0x0][0x388] ;  /* 0x0000e200ff027b82 */ /* 0x000e640000000a00 */
.L_x_135:
[----:B------:R-:W-:-:S05]  /*05a0*/  VIADD R13, R7, 0xfffffe00 ;  /* 0xfffffe00070d7836 */ /* 0x000fca0000000000 */
[----:B------:R-:W-:-:S04]  /*05b0*/  IADD3 R19, P0, PT, R6, R13, RZ ;  /* 0x0000000d06137210 */ /* 0x000fc80007f1e0ff */
[----:B------:R-:W-:Y:S02]  /*05c0*/  LEA.HI.X.SX32 R18, R13, RZ, 0x1, P0 ;  /* 0x000000ff0d127211 */ /* 0x000fe400000f0eff */
[----:B0-----:R-:W-:-:S04]  /*05d0*/  LEA R16, P0, R19, R4, 0x2 ;  /* 0x0000000413107211 */ /* 0x001fc800078010ff */
[----:B------:R-:W-:-:S05]  /*05e0*/  LEA.HI.X R17, R19, R5, R18, 0x2, P0 ;  /* 0x0000000513117211 */ /* 0x000fca00000f1412 */
[----:B------:R-:W2:Y:S04]  /*05f0*/  LDG.E R25, desc[UR10][R16.64] ;  /* 0x0000000a10197981 */ /* 0x000ea8000c1e1900 */
[----:B-----5:R0:W5:Y:S04]  /*0600*/  LDG.E R15, desc[UR10][R16.64+0x400] ;  /* 0x0004000a100f7981 */ /* 0x020168000c1e1900 */
[----:B------:R0:W5:Y:S04]  /*0610*/  LDG.E R13, desc[UR10][R16.64+0x800] ;  /* 0x0008000a100d7981 */ /* 0x000168000c1e1900 */
[----:B------:R0:W5:Y:S01]  /*0620*/  LDG.E R14, desc[UR10][R16.64+0xc00] ;  /* 0x000c000a100e7981 */ /* 0x000162000c1e1900 */
[----:B-1----:R-:W-:Y:S01]  /*0630*/  IADD3 R20, P1, PT, R19, R2, RZ ;  /* 0x0000000213147210 */ /* 0x002fe20007f3e0ff */
[----:B------:R-:W-:Y:S01]  /*0640*/  BSSY.RECONVERGENT B2, `(.L_x_127) ;  /* 0x0000013000027945 */ /* 0x000fe20003800200 */
[----:B------:R-:W-:-:S03]  /*0650*/  VIADD R19, R7, 0xffffff00 ;  /* 0xffffff0007137836 */ /* 0x000fc60000000000 */
[----:B------:R-:W-:Y:S02]  /*0660*/  IMAD.X R23, R18, 0x1, R3, P1 ;  /* 0x0000000112177824 */ /* 0x000fe400008e0603 */
[----:B------:R-:W-:Y:S02]  /*0670*/  IMAD.MOV.U32 R21, RZ, RZ, R20 ;  /* 0x000000ffff157224 */ /* 0x000fe400078e0014 */
[----:B------:R-:W-:Y:S01]  /*0680*/  IMAD.MOV.U32 R22, RZ, RZ, R23 ;  /* 0x000000ffff167224 */ /* 0x000fe200078e0017 */
[----:B--2---:R-:W-:Y:S01]  /*0690*/  ISETP.GE.AND P0, PT, R12, R25, PT ;  /* 0x000000190c00720c */ /* 0x004fe20003f06270 */
[----:B------:R-:W-:-:S12]  /*06a0*/  IMAD.MOV.U32 R18, RZ, RZ, R25 ;  /* 0x000000ffff127224 */ /* 0x000fd800078e0019 */
[----:B0-----:R-:W-:Y:S05]  /*06b0*/  @!P0 BRA `(.L_x_128) ;  /* 0x00000000002c8947 */ /* 0x001fea0003800000 */
        /* <DEDUP_REMOVED lines=11> */
.L_x_128:
[----:B------:R-:W-:Y:S05]  /*0770*/  BSYNC.RECONVERGENT B2 ;  /* 0x0000000000027941 */ /* 0x000fea0003800200 */
.L_x_127:
[----:B-----5:R-:W-:Y:S01]  /*0780*/  ISETP.GE.AND P0, PT, R18, R15, PT ;  /* 0x0000000f1200720c */ /* 0x020fe20003f06270 */
[----:B------:R-:W-:Y:S01]  /*0790*/  BSSY.RECONVERGENT B2, `(.L_x_129) ;  /* 0x0000013000027945 */ /* 0x000fe20003800200 */
[----:B------:R-:W-:Y:S02]  /*07a0*/  SHF.R.S32.HI R8, RZ, 0x1f, R19 ;  /* 0x0000001fff087819 */ /* 0x000fe40000011413 */
[----:B------:R-:W-:-:S04]  /*07b0*/  IADD3 R12, P1, P2, R19, R2, R6 ;  /* 0x00000002130c7210 */ /* 0x000fc80007a3e006 */
[----:B------:R-:W-:Y:S01]  /*07c0*/  IADD3.X R11, PT, PT, R8, R3, RZ, P1, P2 ;  /* 0x00000003080b7210 */ /* 0x000fe20000fe44ff */
[----:B------:R-:W-:Y:S02]  /*07d0*/  IMAD.MOV.U32 R19, RZ, RZ, R12 ;  /* 0x000000ffff137224 */ /* 0x000fe400078e000c */
[----:B------:R-:W-:Y:S02]  /*07e0*/  IMAD.MOV.U32 R8, RZ, RZ, R15 ;  /* 0x000000ffff087224 */ /* 0x000fe400078e000f */
[----:B------:R-:W-:Y:S01]  /*07f0*/  IMAD.MOV.U32 R20, RZ, RZ, R11 ;  /* 0x000000ffff147224 */ /* 0x000fe200078e000b */
[----:B------:R-:W-:Y:S06]  /*0800*/  @!P0 BRA `(.L_x_130) ;  /* 0x00000000002c8947 */ /* 0x000fec0003800000 */
        /* <DEDUP_REMOVED lines=11> */
.L_x_130:
[----:B------:R-:W-:Y:S05]  /*08c0*/  BSYNC.RECONVERGENT B2 ;  /* 0x0000000000027941 */ /* 0x000fea0003800200 */
.L_x_129:
[----:B------:R-:W-:Y:S01]  /*08d0*/  ISETP.GE.AND P0, PT, R8, R13, PT ;  /* 0x0000000d0800720c */ /* 0x000fe20003f06270 */
[C---:B------:R-:W-:Y:S01]  /*08e0*/  VIADD R11, R7.reuse, 0x100 ;  /* 0x00000100070b7836 */ /* 0x040fe20000000000 */
[----:B------:R-:W-:Y:S01]  /*08f0*/  SHF.R.S32.HI R12, RZ, 0x1f, R7 ;  /* 0x0000001fff0c7819 */ /* 0x000fe20000011407 */
[----:B------:R-:W-:Y:S01]  /*0900*/  BSSY.RECONVERGENT B2, `(.L_x_131) ;  /* 0x0000014000027945 */ /* 0x000fe20003800200 */
[-CC-:B------:R-:W-:Y:S01]  /*0910*/  IADD3 R18, P1, P4, R7, R2.reuse, R6.reuse ;  /* 0x0000000207127210 */ /* 0x180fe20007c3e006 */
[----:B------:R-:W-:Y:S01]  /*0920*/  IMAD.MOV.U32 R15, RZ, RZ, R13 ;  /* 0x000000ffff0f7224 */ /* 0x000fe200078e000d */
[----:B------:R-:W-:Y:S02]  /*0930*/  IADD3 R23, P2, P3, R11, R2, R6 ;  /* 0x000000020b177210 */ /* 0x000fe40007b5e006 */
[----:B------:R-:W-:Y:S01]  /*0940*/  IADD3.X R21, PT, PT, R12, R3, RZ, P1, P4 ;  /* 0x000000030c157210 */ /* 0x000fe20000fe84ff */
[----:B------:R-:W-:Y:S01]  /*0950*/  IMAD.MOV.U32 R16, RZ, RZ, R18 ;  /* 0x000000ffff107224 */ /* 0x000fe200078e0012 */
[----:B------:R-:W-:-:S03]  /*0960*/  SHF.R.S32.HI R12, RZ, 0x1f, R11 ;  /* 0x0000001fff0c7819 */ /* 0x000fc6000001140b */
        /* <DEDUP_REMOVED lines=13> */
.L_x_132:
[----:B------:R-:W-:Y:S05]  /*0a40*/  BSYNC.RECONVERGENT B2 ;  /* 0x0000000000027941 */ /* 0x000fea0003800200 */
.L_x_131:
[----:B------:R-:W-:Y:S01]  /*0a50*/  ISETP.GE.AND P0, PT, R15, R14, PT ;  /* 0x0000000e0f00720c */ /* 0x000fe20003f06270 */
[----:B------:R-:W-:Y:S01]  /*0a60*/  BSSY.RECONVERGENT B2, `(.L_x_133) ;  /* 0x0000011000027945 */ /* 0x000fe20003800200 */
[----:B------:R-:W-:Y:S01]  /*0a70*/  IADD3.X R18, PT, PT, R12, R3, RZ, P2, P3 ;  /* 0x000000030c127210 */ /* 0x000fe200017e64ff */
[----:B------:R-:W-:Y:S02]  /*0a80*/  IMAD.MOV.U32 R11, RZ, RZ, R23 ;  /* 0x000000ffff0b7224 */ /* 0x000fe400078e0017 */
[----:B------:R-:W-:Y:S02]  /*0a90*/  IMAD.MOV.U32 R12, RZ, RZ, R14 ;  /* 0x000000ffff0c7224 */ /* 0x000fe400078e000e */
[----:B------:R-:W-:-:S06]  /*0aa0*/  IMAD.MOV.U32 R8, RZ, RZ, R18 ;  /* 0x000000ffff087224 */ /* 0x000fcc00078e0012 */
        /* <DEDUP_REMOVED lines=12> */
.L_x_134:
[----:B------:R-:W-:Y:S05]  /*0b70*/  BSYNC.RECONVERGENT B2 ;  /* 0x0000000000027941 */ /* 0x000fea0003800200 */
.L_x_133:
[C---:B------:R-:W-:Y:S02]  /*0b80*/  VIADD R13, R7.reuse, 0x200 ;  /* 0x00000200070d7836 */ /* 0x040fe40000000000 */
[----:B------:R-:W-:-:S03]  /*0b90*/  VIADD R7, R7, 0x400 ;  /* 0x0000040007077836 */ /* 0x000fc60000000000 */
[----:B------:R-:W-:-:S13]  /*0ba0*/  ISETP.GE.AND P0, PT, R13, R10, PT ;  /* 0x0000000a0d00720c */ /* 0x000fda0003f06270 */
[----:B------:R-:W-:Y:S05]  /*0bb0*/  @!P0 BRA `(.L_x_135) ;  /* 0xfffffff800788947 */ /* 0x000fea000383ffff */
.L_x_121:
[----:B------:R-:W-:Y:S05]  /*0bc0*/  BSYNC.RECONVERGENT B1 ;  /* 0x0000000000017941 */ /* 0x000fea0003800200 */
.L_x_120:
[----:B------:R-:W-:-:S13]  /*0bd0*/  ISETP.GE.AND P0, PT, R10, 0x100, PT ;  /* 0x000001000a00780c */ /* 0x000fda0003f06270 */
[----:B------:R-:W-:Y:S05]  /*0be0*/  @!P0 BRA `(.L_x_136) ;  /* 0x00000010008c8947 */ /* 0x000fea0003800000 */
[----:B------:R-:W1:Y:S01]  /*0bf0*/  S2R R10, SR_LANEID ;  /* 0x00000000000a7919 */ /* 0x000e620000000000 */
[----:B------:R-:W-:Y:S01]  /*0c00*/  BSSY.RECONVERGENT B1, `(.L_x_137) ;  /* 0x000001b000017945 */ /* 0x000fe20003800200 */
[----:B------:R-:W-:Y:S01]  /*0c10*/  IMAD.MOV.U32 R6, RZ, RZ, R11 ;  /* 0x000000ffff067224 */ /* 0x000fe200078e000b */
[----:B0----5:R0:W2:Y:S01]  /*0c20*/  SHFL.DOWN PT, R3, R12, 0x1, 0x1f ;  /* 0x08201f000c037f89 */ /* 0x0210a200000e0000 */
[----:B------:R-:W-:Y:S02]  /*0c30*/  IMAD.MOV.U32 R7, RZ, RZ, R8 ;  /* 0x000000ffff077224 */ /* 0x000fe400078e0008 */
[----:B------:R-:W-:Y:S01]  /*0c40*/  IMAD.MOV.U32 R2, RZ, RZ, R12 ;  /* 0x000000ffff027224 */ /* 0x000fe200078e000c */
[----:B------:R0:W3:Y:S04]  /*0c50*/  SHFL.DOWN PT, R4, R11, 0x1, 0x1f ;  /* 0x08201f000b047f89 */ /* 0x0000e800000e0000 */
[----:B------:R0:W4:Y:S01]  /*0c60*/  SHFL.DOWN PT, R5, R8, 0x1, 0x1f ;  /* 0x08201f0008057f89 */ /* 0x00012200000e0000 */
[----:B-1----:R-:W-:-:S02]  /*0c70*/  ISETP.GT.AND P0, PT, R10, 0x1e, PT ;  /* 0x0000001e0a00780c */ /* 0x002fc40003f04270 */
[C---:B------:R-:W-:Y:S02]  /*0c80*/  ISETP.GT.AND P1, PT, R10.reuse, 0x1d, PT ;  /* 0x0000001d0a00780c */ /* 0x040fe40003f24270 */
[----:B------:R-:W-:-:S09]  /*0c90*/  ISETP.GT.AND P3, PT, R10, 0x1b, PT ;  /* 0x0000001b0a00780c */ /* 0x000fd20003f64270 */
[----:B0-234-:R-:W-:Y:S05]  /*0ca0*/  @P0 BRA `(.L_x_138) ;  /* 0x0000000000400947 */ /* 0x01dfea0003800000 */
        /* <DEDUP_REMOVED lines=16> */
.L_x_138:
[----:B------:R-:W-:Y:S05]  /*0db0*/  BSYNC.RECONVERGENT B1 ;  /* 0x0000000000017941 */ /* 0x000fea0003800200 */
.L_x_137:
        /* <DEDUP_REMOVED lines=27> */
.L_x_140:
[----:B------:R-:W-:Y:S05]  /*0f70*/  BSYNC.RECONVERGENT B1 ;  /* 0x0000000000017941 */ /* 0x000fea0003800200 */
.L_x_139:
        /* <DEDUP_REMOVED lines=9> */
[----:B0-----:R-:W-:Y:S02]  /*1010*/  IMAD.MOV.U32 R6, RZ, RZ, R11 ;  /* 0x000000ffff067224 */ /* 0x001fe400078e000b */
[----:B-1----:R-:W-:Y:S02]  /*1020*/  IMAD.MOV.U32 R7, RZ, RZ, R10 ;  /* 0x000000ffff077224 */ /* 0x002fe400078e000a */
        /* <DEDUP_REMOVED lines=13> */
.L_x_142:
[----:B------:R-:W-:Y:S05]  /*1100*/  BSYNC.RECONVERGENT B1 ;  /* 0x0000000000017941 */ /* 0x000fea0003800200 */
.L_x_141:
        /* <DEDUP_REMOVED lines=9> */
[----:B---3--:R-:W-:Y:S02]  /*11a0*/  IMAD.MOV.U32 R4, RZ, RZ, R13 ;  /* 0x000000ffff047224 */ /* 0x008fe400078e000d */
        /* <DEDUP_REMOVED lines=14> */
.L_x_144:
[----:B------:R-:W-:Y:S05]  /*1290*/  BSYNC.RECONVERGENT B1 ;  /* 0x0000000000017941 */ /* 0x000fea0003800200 */
.L_x_143:
[----:B0-----:R0:W0:Y:S01]  /*12a0*/  SHFL.DOWN PT, R2, R3, 0x10, 0x1f ;  /* 0x0a001f0003027f89 */ /* 0x00102200000e0000 */
[----:B------:R-:W-:Y:S01]  /*12b0*/  BSSY.RECONVERGENT B1, `(.L_x_145) ;  /* 0x0000017000017945 */ /* 0x000fe20003800200 */
[----:B--2---:R-:W-:Y:S02]  /*12c0*/  IMAD.MOV.U32 R7, RZ, RZ, R4 ;  /* 0x000000ffff077224 */ /* 0x004fe400078e0004 */
[----:B------:R2:W0:Y:S01]  /*12d0*/  SHFL.DOWN PT, R11, R4, 0x10, 0x1f ;  /* 0x0a001f00040b7f89 */ /* 0x00042200000e0000 */
[----:B----4-:R-:W-:Y:S02]  /*12e0*/  IMAD.MOV.U32 R8, RZ, RZ, R5 ;  /* 0x000000ffff087224 */ /* 0x010fe400078e0005 */
[----:B------:R-:W-:Y:S01]  /*12f0*/  IMAD.MOV.U32 R6, RZ, RZ, R3 ;  /* 0x000000ffff067224 */ /* 0x000fe200078e0003 */
[----:B-1----:R2:W1:Y:S01]  /*1300*/  SHFL.DOWN PT, R10, R5, 0x10, 0x1f ;  /* 0x0a001f00050a7f89 */ /* 0x00246200000e0000 */
[----:B------:R-:W-:Y:S05]  /*1310*/  @P4 BRA `(.L_x_146) ;  /* 0x0000000000404947 */ /* 0x000fea0003800000 */
        /* <DEDUP_REMOVED lines=16> */
.L_x_146:
[----:B------:R-:W-:Y:S05]  /*1420*/  BSYNC.RECONVERGENT B1 ;  /* 0x0000000000017941 */ /* 0x000fea0003800200 */
.L_x_145:
[----:B------:R-:W-:Y:S04]  /*1430*/  BSSY.RECONVERGENT B1, `(.L_x_147) ;  /* 0x000000c000017945 */ /* 0x000fe80003800200 */
[----:B------:R-:W-:Y:S05]  /*1440*/  @P2 BRA `(.L_x_148) ;  /* 0x0000000000282947 */ /* 0x000fea0003800000 */
[----:B--2---:R-:W2:Y:S01]  /*1450*/  S2R R4, SR_CgaCtaId ;  /* 0x0000000000047919 */ /* 0x004ea20000008800 */
        /* <DEDUP_REMOVED lines=9> */
.L_x_148:
[----:B------:R-:W-:Y:S05]  /*14f0*/  BSYNC.RECONVERGENT B1 ;  /* 0x0000000000017941 */ /* 0x000fea0003800200 */
.L_x_147:
[----:B------:R-:W-:Y:S01]  /*1500*/  BAR.SYNC.DEFER_BLOCKING 0x0 ;  /* 0x0000000000007b1d */ /* 0x000fe20000010000 */
[----:B------:R-:W-:-:S13]  /*1510*/  ISETP.NE.AND P2, PT, R9, RZ, PT ;  /* 0x000000ff0900720c */ /* 0x000fda0003f45270 */
[----:B------:R-:W-:Y:S05]  /*1520*/  @P2 BRA `(.L_x_149) ;  /* 0x0000004400542947 */ /* 0x000fea0003800000 */
[----:B0---4-:R-:W0:Y:S01]  /*1530*/  S2R R3, SR_CgaCtaId ;  /* 0x0000000000037919 */ /* 0x011e220000008800 */
[----:B------:R-:W-:Y:S01]  /*1540*/  MOV R2, 0x400 ;  /* 0x0000040000027802 */ /* 0x000fe20000000f00 */
[----:B------:R-:W-:Y:S03]  /*1550*/  BSSY.RECONVERGENT B1, `(.L_x_150) ;  /* 0x0000016000017945 */ /* 0x000fe60003800200 */
[----:B0-----:R-:W-:-:S05]  /*1560*/  LEA R26, R3, R2, 0x18 ;  /* 0x00000002031a7211 */ /* 0x001fca00078ec0ff */
[----:B--2---:R-:W0:Y:S04]  /*1570*/  LDS R5, [R26+0x18] ;  /* 0x000018001a057984 */ /* 0x004e280000000800 */
[----:B------:R2:W4:Y:S04]  /*1580*/  LDS.64 R2, [R26+0x20] ;  /* 0x000020001a027984 */ /* 0x0005280000000a00 */
[----:B------:R2:W1:Y:S04]  /*1590*/  LDS R22, [R26+0x28] ;  /* 0x000028001a167984 */ /* 0x0004680000000800 */
[----:B------:R2:W1:Y:S01]  /*15a0*/  LDS R16, [R26+0x38] ;  /* 0x000038001a107984 */ /* 0x0004620000000800 */
[----:B0-----:R-:W-:Y:S01]  /*15b0*/  ISETP.GE.AND P0, PT, R6, R5, PT ;  /* 0x000000050600720c */ /* 0x001fe20003f06270 */
[----:B------:R-:W-:-:S12]  /*15c0*/  IMAD.MOV.U32 R21, RZ, RZ, R5 ;  /* 0x000000ffff157224 */ /* 0x000fd800078e0005 */
[----:B-12-4-:R-:W-:Y:S05]  /*15d0*/  @!P0 BRA `(.L_x_151) ;  /* 0x0000000000348947 */ /* 0x016fea0003800000 */
        /* <DEDUP_REMOVED lines=13> */
.L_x_151:
[----:B------:R-:W-:Y:S05]  /*16b0*/  BSYNC.RECONVERGENT B1 ;  /* 0x0000000000017941 */ /* 0x000fea0003800200 */
.L_x_150:
        /* <DEDUP_REMOVED lines=21> */
[C---:B------:R-:W-:Y:S02]  /*1810*/  @P3 ISETP.LT.U32.AND P1, PT, R2.reuse, R6, PT ;  /* 0x000000060200320c */ /* 0x040fe40003f21070 */
[CC--:B------:R-:W-:Y:S02]  /*1820*/  @P3 ISETP.GE.AND.EX P0, PT, R3.reuse, R7.reuse, PT, P0 ;  /* 0x000000070300320c */ /* 0x0c0fe40003f06300 */
[----:B------:R-:W-:Y:S02]  /*1830*/  @P3 ISETP.LT.AND.EX P1, PT, R3, R7, PT, P1 ;  /* 0x000000070300320c */ /* 0x000fe40003f21310 */
[----:B------:R-:W-:Y:S02]  /*1840*/  @P3 SEL R23, R21, R22, !P0 ;  /* 0x0000001615173207 */ /* 0x000fe40004000000 */
[----:B------:R-:W-:-:S02]  /*1850*/  @P3 SEL R25, R2, R6, P1 ;  /* 0x0000000602193207 */ /* 0x000fc40000800000 */
[----:B------:R-:W-:-:S07]  /*1860*/  @P3 SEL R24, R3, R7, P1 ;  /* 0x0000000703183207 */ /* 0x000fce0000800000 */
.L_x_153:
[----:B------:R-:W-:Y:S05]  /*1870*/  BSYNC.RECONVERGENT B1 ;  /* 0x0000000000017941 */ /* 0x000fea0003800200 */
.L_x_152:
        /* <DEDUP_REMOVED lines=17> */
.L_x_155:
[----:B------:R-:W-:Y:S05]  /*1990*/  BSYNC.RECONVERGENT B1 ;  /* 0x0000000000017941 */ /* 0x000fea0003800200 */
.L_x_154:
        /* <DEDUP_REMOVED lines=17> */
.L_x_157:
[----:B------:R-:W-:Y:S05]  /*1ab0*/  BSYNC.RECONVERGENT B1 ;  /* 0x0000000000017941 */ /* 0x000fea0003800200 */
.L_x_156:
        /* <DEDUP_REMOVED lines=17> */
.L_x_159:
[----:B------:R-:W-:Y:S05]  /*1bd0*/  BSYNC.RECONVERGENT B1 ;  /* 0x0000000000017941 */ /* 0x000fea0003800200 */
.L_x_158:
        /* <DEDUP_REMOVED lines=17> */
.L_x_161:
[----:B------:R-:W-:Y:S05]  /*1cf0*/  BSYNC.RECONVERGENT B1 ;  /* 0x0000000000017941 */ /* 0x000fea0003800200 */
.L_x_160:
        /* <DEDUP_REMOVED lines=18> */
.L_x_136:
[----:B------:R-:W1:Y:S01]  /*1e20*/  S2R R14, SR_LANEID ;  /* 0x00000000000e7919 */ /* 0x000e620000000000 */
[----:B0-----:R-:W-:Y:S01]  /*1e30*/  LOP3.LUT R2, R9, 0x3e0, RZ, 0xc0, !PT ;  /* 0x000003e009027812 */ /* 0x001fe200078ec0ff */
[----:B------:R-:W-:Y:S01]  /*1e40*/  BSSY.RECONVERGENT B1, `(.L_x_162) ;  /* 0x0000027000017945 */ /* 0x000fe20003800200 */
[----:B------:R-:W-:Y:S02]  /*1e50*/  IMAD.MOV.U32 R16, RZ, RZ, R8 ;  /* 0x000000ffff107224 */ /* 0x000fe400078e0008 */
[----:B------:R-:W-:Y:S01]  /*1e60*/  LOP3.LUT R5, RZ, R2, RZ, 0x33, !PT ;  /* 0x00000002ff057212 */ /* 0x000fe200078e33ff */
[----:B------:R-:W-:-:S05]  /*1e70*/  VIADD R3, R2, 0x20 ;  /* 0x0000002002037836 */ /* 0x000fca0000000000 */
[----:B------:R-:W-:Y:S01]  /*1e80*/  ISETP.GT.AND P0, PT, R3, R10, PT ;  /* 0x0000000a0300720c */ /* 0x000fe20003f04270 */
[----:B------:R-:W-:-:S05]  /*1e90*/  IMAD.IADD R3, R10, 0x1, R5 ;  /* 0x000000010a037824 */ /* 0x000fca00078e0205 */
[----:B------:R-:W-:-:S05]  /*1ea0*/  SEL R3, R3, 0x1f, P0 ;  /* 0x0000001f03037807 */ /* 0x000fca0000000000 */
[----:B-----5:R0:W2:Y:S04]  /*1eb0*/  SHFL.DOWN PT, R5, R12, 0x1, R3 ;  /* 0x082000000c057989 */ /* 0x0200a800000e0003 */
[----:B------:R0:W3:Y:S01]  /*1ec0*/  SHFL.DOWN PT, R7, R8, 0x1, R3 ;  /* 0x0820000008077989 */ /* 0x0000e200000e0003 */
[CC--:B-1----:R-:W-:Y:S01]  /*1ed0*/  ISETP.GE.AND P0, PT, R14.reuse, R3.reuse, PT ;  /* 0x000000030e00720c */ /* 0x0c2fe20003f06270 */
[C---:B------:R-:W-:Y:S01]  /*1ee0*/  VIADD R4, R14.reuse, 0x4 ;  /* 0x000000040e047836 */ /* 0x040fe20000000000 */
[C---:B------:R-:W-:Y:S01]  /*1ef0*/  ISETP.NE.AND P2, PT, R14.reuse, RZ, PT ;  /* 0x000000ff0e00720c */ /* 0x040fe20003f45270 */
[C---:B------:R-:W-:Y:S02]  /*1f00*/  VIADD R2, R14.reuse, 0x2 ;  /* 0x000000020e027836 */ /* 0x040fe40000000000 */
[----:B------:R-:W-:Y:S01]  /*1f10*/  VIADD R6, R14, 0x8 ;  /* 0x000000080e067836 */ /* 0x000fe20000000000 */
[-C--:B------:R-:W-:Y:S01]  /*1f20*/  ISETP.GT.AND P5, PT, R4, R3.reuse, PT ;  /* 0x000000030400720c */ /* 0x080fe20003fa4270 */
[----:B------:R-:W-:Y:S01]  /*1f30*/  VIADD R14, R14, 0x10 ;  /* 0x000000100e0e7836 */ /* 0x000fe20000000000 */
[----:B------:R0:W1:Y:S01]  /*1f40*/  SHFL.DOWN PT, R4, R11, 0x1, R3 ;  /* 0x082000000b047989 */ /* 0x00006200000e0003 */
[-C--:B------:R-:W-:Y:S01]  /*1f50*/  ISETP.GT.AND P1, PT, R2, R3.reuse, PT ;  /* 0x000000030200720c */ /* 0x080fe20003f24270 */
[----:B------:R-:W-:Y:S01]  /*1f60*/  IMAD.MOV.U32 R2, RZ, RZ, R12 ;  /* 0x000000ffff027224 */ /* 0x000fe200078e000c */
[-C--:B------:R-:W-:Y:S01]  /*1f70*/  ISETP.GT.AND P4, PT, R6, R3.reuse, PT ;  /* 0x000000030600720c */ /* 0x080fe20003f84270 */
[----:B------:R-:W-:Y:S01]  /*1f80*/  IMAD.MOV.U32 R6, RZ, RZ, R11 ;  /* 0x000000ffff067224 */ /* 0x000fe200078e000b */
[----:B------:R-:W-:Y:S01]  /*1f90*/  ISETP.GT.AND P3, PT, R14, R3, PT ;  /* 0x000000030e00720c */ /* 0x000fe20003f64270 */
[----:B--2---:R-:W-:-:S12]  /*1fa0*/  @P0 BRA `(.L_x_163) ;  /* 0x0000000000400947 */ /* 0x004fd80003800000 */
[----:B------:R-:W-:Y:S01]  /*1fb0*/  ISETP.GE.AND P0, PT, R12, R5, PT ;  /* 0x000000050c00720c */ /* 0x000fe20003f06270 */
        /* <DEDUP_REMOVED lines=15> */
.L_x_163:
[----:B------:R-:W-:Y:S05]  /*20b0*/  BSYNC.RECONVERGENT B1 ;  /* 0x0000000000017941 */ /* 0x000fea0003800200 */
.L_x_162:
[----:B------:R2:W4:Y:S01]  /*20c0*/  SHFL.DOWN PT, R5, R2, 0x2, R3 ;  /* 0x0840000002057989 */ /* 0x00052200000e0003 */
[----:B------:R-:W-:Y:S01]  /*20d0*/  BSSY.RECONVERGENT B1, `(.L_x_164) ;  /* 0x0000017000017945 */ /* 0x000fe20003800200 */
[----:B-1----:R-:W-:Y:S02]  /*20e0*/  IMAD.MOV.U32 R4, RZ, RZ, R2 ;  /* 0x000000ffff047224 */ /* 0x002fe400078e0002 */
[----:B---3--:R2:W1:Y:S01]  /*20f0*/  SHFL.DOWN PT, R7, R6, 0x2, R3 ;  /* 0x0840000006077989 */ /* 0x00846200000e0003 */
[----:B0-----:R-:W-:Y:S02]  /*2100*/  IMAD.MOV.U32 R12, RZ, RZ, R6 ;  /* 0x000000ffff0c7224 */ /* 0x001fe400078e0006 */
[----:B------:R-:W-:Y:S01]  /*2110*/  IMAD.MOV.U32 R14, RZ, RZ, R16 ;  /* 0x000000ffff0e7224 */ /* 0x000fe200078e0010 */
[----:B------:R2:W0:Y:S01]  /*2120*/  SHFL.DOWN PT, R11, R16, 0x2, R3 ;  /* 0x08400000100b7989 */ /* 0x00042200000e0003 */
[----:B------:R-:W-:Y:S05]  /*2130*/  @P1 BRA `(.L_x_165) ;  /* 0x0000000000401947 */ /* 0x000fea0003800000 */
[----:B----4-:R-:W-:Y:S01]  /*2140*/  ISETP.GE.AND P0, PT, R2, R5, PT ;  /* 0x000000050200720c */ /* 0x010fe20003f06270 */
[----:B------:R-:W-:Y:S02]  /*2150*/  IMAD.MOV.U32 R4, RZ, RZ, R5 ;  /* 0x000000ffff047224 */ /* 0x000fe400078e0005 */
[----:B-1----:R-:W-:Y:S02]  /*2160*/  IMAD.MOV.U32 R12, RZ, RZ, R7 ;  /* 0x000000ffff0c7224 */ /* 0x002fe400078e0007 */
        /* <DEDUP_REMOVED lines=13> */
.L_x_165:
[----:B------:R-:W-:Y:S05]  /*2240*/  BSYNC.RECONVERGENT B1 ;  /* 0x0000000000017941 */ /* 0x000fea0003800200 */
.L_x_164:
[----:B----4-:R3:W4:Y:S01]  /*2250*/  SHFL.DOWN PT, R5, R4, 0x4, R3 ;  /* 0x0880000004057989 */ /* 0x01072200000e0003 */
[----:B------:R-:W-:Y:S01]  /*2260*/  BSSY.RECONVERGENT B1, `(.L_x_166) ;  /* 0x0000017000017945 */ /* 0x000fe20003800200 */
[----:B--2---:R-:W-:Y:S02]  /*2270*/  IMAD.MOV.U32 R2, RZ, RZ, R4 ;  /* 0x000000ffff027224 */ /* 0x004fe400078e0004 */
[----:B-1----:R3:W1:Y:S01]  /*2280*/  SHFL.DOWN PT, R7, R12, 0x4, R3 ;  /* 0x088000000c077989 */ /* 0x00266200000e0003 */
[----:B------:R-:W-:Y:S02]  /*2290*/  IMAD.MOV.U32 R6, RZ, RZ, R12 ;  /* 0x000000ffff067224 */ /* 0x000fe400078e000c */
[----:B------:R-:W-:Y:S01]  /*22a0*/  IMAD.MOV.U32 R8, RZ, RZ, R14 ;  /* 0x000000ffff087224 */ /* 0x000fe200078e000e */
[----:B0-----:R3:W0:Y:S01]  /*22b0*/  SHFL.DOWN PT, R11, R14, 0x4, R3 ;  /* 0x088000000e0b7989 */ /* 0x00162200000e0003 */
        /* <DEDUP_REMOVED lines=17> */
.L_x_167:
[----:B------:R-:W-:Y:S05]  /*23d0*/  BSYNC.RECONVERGENT B1 ;  /* 0x0000000000017941 */ /* 0x000fea0003800200 */
.L_x_166:
[----:B----4-:R2:W4:Y:S01]  /*23e0*/  SHFL.DOWN PT, R5, R2, 0x8, R3 ;  /* 0x0900000002057989 */ /* 0x01052200000e0003 */
[----:B------:R-:W-:Y:S01]  /*23f0*/  BSSY.RECONVERGENT B1, `(.L_x_168) ;  /* 0x0000017000017945 */ /* 0x000fe20003800200 */
[----:B---3--:R-:W-:Y:S02]  /*2400*/  IMAD.MOV.U32 R4, RZ, RZ, R2 ;  /* 0x000000ffff047224 */ /* 0x008fe400078e0002 */
        /* <DEDUP_REMOVED lines=21> */
.L_x_169:
[----:B------:R-:W-:Y:S05]  /*2560*/  BSYNC.RECONVERGENT B1 ;  /* 0x0000000000017941 */ /* 0x000fea0003800200 */
.L_x_168:
[----:B----4-:R3:W4:Y:S01]  /*2570*/  SHFL.DOWN PT, R5, R4, 0x10, R3 ;  /* 0x0a00000004057989 */ /* 0x01072200000e0003 */
[----:B------:R-:W-:Y:S01]  /*2580*/  BSSY.RECONVERGENT B1, `(.L_x_170) ;  /* 0x0000017000017945 */ /* 0x000fe20003800200 */
[----:B--2---:R-:W-:Y:S02]  /*2590*/  IMAD.MOV.U32 R6, RZ, RZ, R4 ;  /* 0x000000ffff067224 */ /* 0x004fe400078e0004 */
[----:B0-----:R3:W0:Y:S01]  /*25a0*/  SHFL.DOWN PT, R11, R12, 0x10, R3 ;  /* 0x0a0000000c0b7989 */ /* 0x00162200000e0003 */
[----:B-1----:R-:W-:Y:S02]  /*25b0*/  IMAD.MOV.U32 R7, RZ, RZ, R12 ;  /* 0x000000ffff077224 */ /* 0x002fe400078e000c */
[----:B------:R-:W-:Y:S01]  /*25c0*/  IMAD.MOV.U32 R8, RZ, RZ, R14 ;  /* 0x000000ffff087224 */ /* 0x000fe200078e000e */
[----:B------:R3:W1:Y:S01]  /*25d0*/  SHFL.DOWN PT, R13, R14, 0x10, R3 ;  /* 0x0a0000000e0d7989 */ /* 0x00066200000e0003 */
        /* <DEDUP_REMOVED lines=17> */
.L_x_171:
[----:B------:R-:W-:Y:S05]  /*26f0*/  BSYNC.RECONVERGENT B1 ;  /* 0x0000000000017941 */ /* 0x000fea0003800200 */
.L_x_170:
[----:B------:R-:W-:Y:S04]  /*2700*/  BSSY.RECONVERGENT B1, `(.L_x_172) ;  /* 0x000000c000017945 */ /* 0x000fe80003800200 */
[----:B------:R-:W-:Y:S05]  /*2710*/  @P2 BRA `(.L_x_173) ;  /* 0x0000000000282947 */ /* 0x000fea0003800000 */
[----:B---3--:R-:W2:Y:S01]  /*2720*/  S2R R4, SR_CgaCtaId ;  /* 0x0000000000047919 */ /* 0x008ea20000008800 */
[----:B------:R-:W-:Y:S02]  /*2730*/  MOV R3, 0x400 ;  /* 0x0000040000037802 */ /* 0x000fe40000000f00 */
[----:B------:R-:W-:-:S04]  /*2740*/  SHF.R.U32.HI R2, RZ, 0x1, R9 ;  /* 0x00000001ff027819 */ /* 0x000fc80000011609 */
[----:B------:R-:W-:Y:S02]  /*2750*/  LOP3.LUT R2, R2, 0x1f0, RZ, 0xc0, !PT ;  /* 0x000001f002027812 */ /* 0x000fe400078ec0ff */
[----:B--2---:R-:W-:-:S05]  /*2760*/  LEA R3, R4, R3, 0x18 ;  /* 0x0000000304037211 */ /* 0x004fca00078ec0ff */
[----:B----4-:R-:W-:Y:S02]  /*2770*/  IMAD.IADD R5, R2, 0x1, R3 ;  /* 0x0000000102057824 */ /* 0x010fe400078e0203 */
[----:B------:R-:W-:Y:S02]  /*2780*/  IMAD.MOV.U32 R2, RZ, RZ, R7 ;  /* 0x000000ffff027224 */ /* 0x000fe400078e0007 */
[----:B------:R-:W-:Y:S01]  /*2790*/  IMAD.MOV.U32 R3, RZ, RZ, R8 ;  /* 0x000000ffff037224 */ /* 0x000fe200078e0008 */
[----:B------:R2:W-:Y:S04]  /*27a0*/  STS [R5+0x8], R6 ;  /* 0x0000080605007388 */ /* 0x0005e80000000800 */
[----:B------:R2:W-:Y:S02]  /*27b0*/  STS.64 [R5+0x10], R2 ;  /* 0x0000100205007388 */ /* 0x0005e40000000a00 */
.L_x_173:
[----:B------:R-:W-:Y:S05]  /*27c0*/  BSYNC.RECONVERGENT B1 ;  /* 0x0000000000017941 */ /* 0x000fea0003800200 */
.L_x_172:
[----:B------:R-:W-:Y:S01]  /*27d0*/  BAR.SYNC.DEFER_BLOCKING 0x0 ;  /* 0x0000000000007b1d */ /* 0x000fe20000010000 */
[----:B------:R-:W-:-:S13]  /*27e0*/  ISETP.NE.AND P2, PT, R9, RZ, PT ;  /* 0x000000ff0900720c */ /* 0x000fda0003f45270 */
[----:B------:R-:W-:Y:S05]  /*27f0*/  @P2 BRA `(.L_x_149) ;  /* 0x0000003000a02947 */ /* 0x000fea0003800000 */
[C---:B------:R-:W-:Y:S01]  /*2800*/  ISETP.GE.AND P0, PT, R10.reuse, 0x21, PT ;  /* 0x000000210a00780c */ /* 0x040fe20003f06270 */
[----:B--2---:R-:W-:Y:S01]  /*2810*/  IMAD.MOV.U32 R2, RZ, RZ, R6 ;  /* 0x000000ffff027224 */ /* 0x004fe200078e0006 */
[C---:B------:R-:W-:Y:S01]  /*2820*/  ISETP.GE.AND P5, PT, R10.reuse, 0x41, PT ;  /* 0x000000410a00780c */ /* 0x040fe20003fa6270 */
[----:B0-----:R-:W-:Y:S01]  /*2830*/  IMAD.MOV.U32 R11, RZ, RZ, R7 ;  /* 0x000000ffff0b7224 */ /* 0x001fe200078e0007 */
[C---:B------:R-:W-:Y:S01]  /*2840*/  ISETP.GE.AND P4, PT, R10.reuse, 0x61, PT ;  /* 0x000000610a00780c */ /* 0x040fe20003f86270 */
[----:B---3--:R-:W-:Y:S01]  /*2850*/  IMAD.MOV.U32 R4, RZ, RZ, R8 ;  /* 0x000000ffff047224 */ /* 0x008fe200078e0008 */
[----:B------:R-:W-:-:S07]  /*2860*/  ISETP.GE.AND P3, PT, R10, 0x81, PT ;  /* 0x000000810a00780c */ /* 0x000fce0003f66270 */
[----:B------:R-:W-:Y:S06]  /*2870*/  @!P0 BRA `(.L_x_174) ;  /* 0x00000000005c8947 */ /* 0x000fec0003800000 */
[----:B------:R-:W0:Y:S01]  /*2880*/  S2UR UR5, SR_CgaCtaId ;  /* 0x00000000000579c3 */ /* 0x000e220000008800 */
[----:B------:R-:W-:Y:S01]  /*2890*/  UMOV UR4, 0x400 ;  /* 0x0000040000047882 */ /* 0x000fe20000000000 */
[----:B------:R-:W-:Y:S01]  /*28a0*/  BSSY.RECONVERGENT B1, `(.L_x_174) ;  /* 0x0000014000017945 */ /* 0x000fe20003800200 */
        /* <DEDUP_REMOVED lines=19> */
.L_x_175:
[----:B------:R-:W-:Y:S05]  /*29e0*/  BSYNC.RECONVERGENT B1 ;  /* 0x0000000000017941 */ /* 0x000fea0003800200 */
.L_x_174:
[----:B------:R-:W-:Y:S02]  /*29f0*/  IMAD.MOV.U32 R3, RZ, RZ, R2 ;  /* 0x000000ffff037224 */ /* 0x000fe400078e0002 */
[----:B------:R-:W-:Y:S02]  /*2a00*/  IMAD.MOV.U32 R9, RZ, RZ, R11 ;  /* 0x000000ffff097224 */ /* 0x000fe400078e000b */
[----:B------:R-:W-:Y:S01]  /*2a10*/  IMAD.MOV.U32 R8, RZ, RZ, R4 ;  /* 0x000000ffff087224 */ /* 0x000fe200078e0004 */
[----:B------:R-:W-:Y:S06]  /*2a20*/  @!P5 BRA `(.L_x_176) ;  /* 0x00000000005cd947 */ /* 0x000fec0003800000 */
[----:B------:R-:W0:Y:S01]  /*2a30*/  S2UR UR5, SR_CgaCtaId ;  /* 0x00000000000579c3 */ /* 0x000e220000008800 */
[----:B------:R-:W-:Y:S01]  /*2a40*/  UMOV UR4, 0x400 ;  /* 0x0000040000047882 */ /* 0x000fe20000000000 */
[----:B------:R-:W-:Y:S01]  /*2a50*/  BSSY.RECONVERGENT B1, `(.L_x_176) ;  /* 0x0000014000017945 */ /* 0x000fe20003800200 */
[----:B0-----:R-:W-:-:S09]  /*2a60*/  ULEA UR4, UR5, UR4, 0x18 ;  /* 0x0000000405047291 */ /* 0x001fd2000f8ec0ff */
[----:B----4-:R-:W0:Y:S04]  /*2a70*/  LDS R5, [UR4+0x28] ;  /* 0x00002804ff057984 */ /* 0x010e280008000800 */
        /* <DEDUP_REMOVED lines=17> */
.L_x_177:
[----:B------:R-:W-:Y:S05]  /*2b90*/  BSYNC.RECONVERGENT B1 ;  /* 0x0000000000017941 */ /* 0x000fea0003800200 */
.L_x_176:
[C---:B------:R-:W-:Y:S01]  /*2ba0*/  ISETP.GE.AND P1, PT, R10.reuse, 0xa1, PT ;  /* 0x000000a10a00780c */ /* 0x040fe20003f26270 */
[----:B------:R-:W-:Y:S01]  /*2bb0*/  IMAD.MOV.U32 R2, RZ, RZ, R3 ;  /* 0x000000ffff027224 */ /* 0x000fe200078e0003 */
[C---:B------:R-:W-:Y:S01]  /*2bc0*/  ISETP.GE.AND P5, PT, R10.reuse, 0xc1, PT ;  /* 0x000000c10a00780c */ /* 0x040fe20003fa6270 */
[----:B------:R-:W-:Y:S01]  /*2bd0*/  IMAD.MOV.U32 R7, RZ, RZ, R9 ;  /* 0x000000ffff077224 */ /* 0x000fe200078e0009 */
[----:B------:R-:W-:Y:S01]  /*2be0*/  ISETP.GE.AND P6, PT, R10, 0xe1, PT ;  /* 0x000000e10a00780c */ /* 0x000fe20003fc6270 */
[----:B------:R-:W-:Y:S01]  /*2bf0*/  IMAD.MOV.U32 R6, RZ, RZ, R8 ;  /* 0x000000ffff067224 */ /* 0x000fe200078e0008 */
[----:B------:R-:W-:Y:S11]  /*2c00*/  @!P4 BRA `(.L_x_178) ;  /* 0x00000000005cc947 */ /* 0x000ff60003800000 */
        /* <DEDUP_REMOVED lines=22> */
.L_x_179:
[----:B------:R-:W-:Y:S05]  /*2d70*/  BSYNC.RECONVERGENT B1 ;  /* 0x0000000000017941 */ /* 0x000fea0003800200 */
.L_x_178:
        /* <DEDUP_REMOVED lines=26> */
.L_x_181:
[----:B------:R-:W-:Y:S05]  /*2f20*/  BSYNC.RECONVERGENT B1 ;  /* 0x0000000000017941 */ /* 0x000fea0003800200 */
.L_x_180:
        /* <DEDUP_REMOVED lines=26> */
.L_x_183:
[----:B------:R-:W-:Y:S05]  /*30d0*/  BSYNC.RECONVERGENT B1 ;  /* 0x0000000000017941 */ /* 0x000fea0003800200 */
.L_x_182:
        /* <DEDUP_REMOVED lines=26> */
.L_x_185:
[----:B------:R-:W-:Y:S05]  /*3280*/  BSYNC.RECONVERGENT B1 ;  /* 0x0000000000017941 */ /* 0x000fea0003800200 */
.L_x_184:
[----:B------:R-:W-:Y:S02]  /*3290*/  IMAD.MOV.U32 R6, RZ, RZ, R3 ;  /* 0x000000ffff067224 */ /* 0x000fe400078e0003 */
[----:B------:R-:W-:Y:S02]  /*32a0*/  IMAD.MOV.U32 R7, RZ, RZ, R9 ;  /* 0x000000ffff077224 */ /* 0x000fe400078e0009 */
[----:B------:R-:W-:Y:S01]  /*32b0*/  IMAD.MOV.U32 R8, RZ, RZ, R4 ;  /* 0x000000ffff087224 */ /* 0x000fe200078e0004 */
[----:B------:R-:W-:Y:S06]  /*32c0*/  @!P6 BRA `(.L_x_149) ;  /* 0x0000002400ece947 */ /* 0x000fec0003800000 */
[----:B------:R-:W0:Y:S01]  /*32d0*/  S2UR UR5, SR_CgaCtaId ;  /* 0x00000000000579c3 */ /* 0x000e220000008800 */
[----:B------:R-:W-:Y:S02]  /*32e0*/  UMOV UR4, 0x400 ;  /* 0x0000040000047882 */ /* 0x000fe40000000000 */
        /* <DEDUP_REMOVED lines=21> */
.L_x_117:
[----:B------:R-:W0:Y:S01]  /*3440*/  S2R R11, SR_TID.X ;  /* 0x00000000000b7919 */ /* 0x000e220000002100 */
[----:B------:R-:W1:Y:S02]  /*3450*/  LDCU.128 UR12, c[0x0][0x380] ;  /* 0x00007000ff0c77ac */ /* 0x000e640008000c00 */
[----:B-1----:R-:W-:Y:S02]  /*3460*/  IMAD.U32 R12, RZ, RZ, UR12 ;  /* 0x0000000cff0c7e24 */ /* 0x002fe4000f8e00ff */
[----:B------:R-:W-:Y:S01]  /*3470*/  IMAD.U32 R13, RZ, RZ, UR13 ;  /* 0x0000000dff0d7e24 */ /* 0x000fe2000f8e00ff */
[----:B0-----:R-:W-:-:S05]  /*3480*/  IADD3 R3, P0, PT, R6, R11, RZ ;  /* 0x0000000b06037210 */ /* 0x001fca0007f1e0ff */
[----:B------:R-:W-:Y:S01]  /*3490*/  IMAD.X R4, RZ, RZ, RZ, P0 ;  /* 0x000000ffff047224 */ /* 0x000fe200000e06ff */
[----:B------:R-:W-:-:S04]  /*34a0*/  LEA R2, P0, R3, R12, 0x2 ;  /* 0x0000000c03027211 */ /* 0x000fc800078010ff */
[----:B------:R-:W-:-:S05]  /*34b0*/  LEA.HI.X R3, R3, R13, R4, 0x2, P0 ;  /* 0x0000000d03037211 */ /* 0x000fca00000f1404 */
[----:B------:R-:W2:Y:S04]  /*34c0*/  LDG.E R4, desc[UR10][R2.64] ;  /* 0x0000000a02047981 */ /* 0x000ea8000c1e1900 */
[----:B------:R-:W2:Y:S04]  /*34d0*/  LDG.E R5, desc[UR10][R2.64+0x400] ;  /* 0x0004000a02057981 */ /* 0x000ea8000c1e1900 */
[----:B------:R-:W3:Y:S04]  /*34e0*/  LDG.E R8, desc[UR10][R2.64+0x800] ;  /* 0x0008000a02087981 */ /* 0x000ee8000c1e1900 */
[----:B------:R-:W4:Y:S04]  /*34f0*/  LDG.E R9, desc[UR10][R2.64+0xc00] ;  /* 0x000c000a02097981 */ /* 0x000f28000c1e1900 */
[----:B------:R-:W5:Y:S01]  /*3500*/  LDG.E R10, desc[UR10][R2.64+0x1000] ;  /* 0x0010000a020a7981 */ /* 0x000f62000c1e1900 */
[----:B--2---:R-:W-:-:S02]  /*3510*/  VIMNMX R15, PT, PT, R4, R5, !PT ;  /* 0x00000005040f7248 */ /* 0x004fc40007fe0100 */
[----:B------:R-:W-:Y:S01]  /*3520*/  ISETP.GE.AND P0, PT, R4, R5, PT ;  /* 0x000000050400720c */ /* 0x000fe20003f06270 */
[----:B------:R-:W-:Y:S01]  /*3530*/  VIADD R4, R11, 0x200 ;  /* 0x000002000b047836 */ /* 0x000fe20000000000 */
[----:B---3--:R-:W-:Y:S02]  /*3540*/  VIMNMX R14, PT, PT, R8, R15, !PT ;  /* 0x0000000f080e7248 */ /* 0x008fe40007fe0100 */
[----:B------:R-:W-:Y:S01]  /*3550*/  ISETP.GE.AND P1, PT, R15, R8, PT ;  /* 0x000000080f00720c */ /* 0x000fe20003f26270 */
[----:B------:R-:W-:Y:S01]  /*3560*/  VIADD R8, R11, 0x100 ;  /* 0x000001000b087836 */ /* 0x000fe20000000000 */
[----:B----4-:R-:W-:Y:S01]  /*3570*/  ISETP.GE.AND P3, PT, R14, R9, PT ;  /* 0x000000090e00720c */ /* 0x010fe20003f66270 */
[----:B------:R-:W-:Y:S01]  /*3580*/  IMAD.U32 R15, RZ, RZ, UR15 ;  /* 0x0000000fff0f7e24 */ /* 0x000fe2000f8e00ff */
[----:B------:R-:W-:Y:S01]  /*3590*/  VIMNMX R17, PT, PT, R9, R14, !PT ;  /* 0x0000000e09117248 */ /* 0x000fe20007fe0100 */
[----:B------:R-:W-:Y:S01]  /*35a0*/  IMAD.U32 R14, RZ, RZ, UR14 ;  /* 0x0000000eff0e7e24 */ /* 0x000fe2000f8e00ff */
[----:B------:R-:W-:-:S02]  /*35b0*/  LOP3.LUT R9, R11, 0x400, RZ, 0xfc, !PT ;  /* 0x000004000b097812 */ /* 0x000fc400078efcff */
[----:B-----5:R-:W-:Y:S02]  /*35c0*/  ISETP.GE.AND P2, PT, R17, R10, PT ;  /* 0x0000000a1100720c */ /* 0x020fe40003f46270 */
[----:B------:R-:W-:-:S03]  /*35d0*/  IADD3 R2, P4, PT, R6, R14, RZ ;  /* 0x0000000e06027210 */ /* 0x000fc60007f9e0ff */
[----:B------:R-:W-:Y:S02]  /*35e0*/  @P1 SEL R4, R8, R11, !P0 ;  /* 0x0000000b08041207 */ /* 0x000fe40004000000 */
[----:B------:R-:W-:Y:S01]  /*35f0*/  ISETP.LE.U32.AND P1, PT, R7, UR6, PT ;  /* 0x0000000607007c0c */ /* 0x000fe2000bf23070 */
[----:B------:R-:W-:Y:S02]  /*3600*/  @!P3 VIADD R4, R11, 0x300 ;  /* 0x000003000b04b836 */ /* 0x000fe40000000000 */
[----:B------:R-:W-:Y:S01]  /*3610*/  IMAD.X R3, RZ, RZ, R15, P4 ;  /* 0x000000ffff037224 */ /* 0x000fe200020e060f */
[----:B------:R-:W-:Y:S02]  /*3620*/  ISETP.GE.U32.AND.EX P1, PT, RZ, R18, PT, P1 ;  /* 0x00000012ff00720c */ /* 0x000fe40003f26110 */
[----:B------:R-:W-:Y:S02]  /*3630*/  @P2 ISETP.GE.U32.AND P0, PT, R4, R9, PT ;  /* 0x000000090400220c */ /* 0x000fe40003f06070 */
[----:B------:R-:W-:-:S02]  /*3640*/  IADD3 R9, P3, PT, R9, R2, RZ ;  /* 0x0000000209097210 */ /* 0x000fc40007f7e0ff */
[----:B------:R-:W-:Y:S02]  /*3650*/  @P2 IADD3 R2, P4, PT, R4, R2, RZ ;  /* 0x0000000204022210 */ /* 0x000fe40007f9e0ff */
[----:B------:R-:W-:Y:S01]  /*3660*/  @P2 ISETP.GE.U32.AND.EX P0, PT, RZ, RZ, PT, P0 ;  /* 0x000000ffff00220c */ /* 0x000fe20003f06100 */
[--C-:B------:R-:W-:Y:S02]  /*3670*/  IMAD.X R8, RZ, RZ, R3.reuse, P3 ;  /* 0x000000ffff087224 */ /* 0x100fe400018e0603 */
[----:B------:R-:W-:Y:S01]  /*3680*/  @P2 IMAD.X R3, RZ, RZ, R3, P4 ;  /* 0x000000ffff032224 */ /* 0x000fe200020e0603 */
[----:B------:R-:W-:-:S04]  /*3690*/  @P2 ISETP.LT.OR P0, PT, R10, R17, !P0 ;  /* 0x000000110a00220c */ /* 0x000fc80004701670 */
[----:B------:R-:W-:Y:S02]  /*36a0*/  @P2 SEL R10, R17, R10, P0 ;  /* 0x0000000a110a2207 */ /* 0x000fe40000000000 */
[----:B------:R-:W-:Y:S02]  /*36b0*/  @P2 SEL R9, R2, R9, P0 ;  /* 0x0000000902092207 */ /* 0x000fe40000000000 */
[----:B------:R-:W-:Y:S01]  /*36c0*/  @P2 SEL R8, R3, R8, P0 ;  /* 0x0000000803082207 */ /* 0x000fe20000000000 */
[----:B------:R-:W-:Y:S06]  /*36d0*/  @P1 BRA `(.L_x_186) ;  /* 0x0000001000641947 */ /* 0x000fec0003800000 */
[----:B------:R-:W0:Y:S01]  /*36e0*/  LDCU.64 UR8, c[0x0][0x3e8] ;  /* 0x00007d00ff0877ac */ /* 0x000e220008000a00 */
[----:B------:R-:W-:Y:S01]  /*36f0*/  ISETP.NE.AND P0, PT, R11, RZ, PT ;  /* 0x000000ff0b00720c */ /* 0x000fe20003f05270 */
[----:B------:R-:W-:Y:S01]  /*3700*/  BSSY.RECONVERGENT B1, `(.L_x_187) ;  /* 0x0000012000017945 */ /* 0x000fe20003800200 */
[----:B------:R-:W-:Y:S01]  /*3710*/  UMOV UR4, 0x8 ;  /* 0x0000000800047882 */ /* 0x000fe20000000000 */
[----:B------:R-:W-:Y:S02]  /*3720*/  UMOV UR5, 0x0 ;  /* 0x0000000000057882 */ /* 0x000fe40000000000 */
[----:B0-----:R-:W-:-:S04]  /*3730*/  UIMAD.WIDE.U32 UR4, UR8, 0x1, UR4 ;  /* 0x00000001080478a5 */ /* 0x001fc8000f8e0004 */
[----:B------:R-:W-:Y:S02]  /*3740*/  UIADD3 UR7, UPT, UPT, UR5, UR9, URZ ;  /* 0x0000000905077290 */ /* 0x000fe4000fffe0ff */
[----:B------:R-:W-:Y:S02]  /*3750*/  IMAD.U32 R3, RZ, RZ, UR5 ;  /* 0x00000005ff037e24 */ /* 0x000fe4000f8e00ff */
[----:B------:R-:W-:Y:S02]  /*3760*/  IMAD.U32 R2, RZ, RZ, UR4 ;  /* 0x00000004ff027e24 */ /* 0x000fe4000f8e00ff */
[----:B------:R-:W-:Y:S01]  /*3770*/  IMAD.U32 R3, RZ, RZ, UR7 ;  /* 0x00000007ff037e24 */ /* 0x000fe2000f8e00ff */
[----:B------:R-:W-:Y:S06]  /*3780*/  @P0 BRA `(.L_x_188) ;  /* 0x0000000000240947 */ /* 0x000fec0003800000 */
[----:B------:R-:W-:Y:S02]  /*3790*/  IMAD.MOV.U32 R16, RZ, RZ, 0x500 ;  /* 0x00000500ff107424 */ /* 0x000fe400078e00ff */
[----:B------:R-:W-:-:S05]  /*37a0*/  IMAD.MOV.U32 R17, RZ, RZ, 0x0 ;  /* 0x00000000ff117424 */ /* 0x000fca00078e00ff */
[----:B------:R-:W2:Y:S01]  /*37b0*/  ATOMG.E.ADD.64.STRONG.GPU PT, R4, desc[UR10][R2.64], R16 ;  /* 0x80000010020479a8 */ /* 0x000ea200081ef50a */
[----:B------:R-:W0:Y:S01]  /*37c0*/  S2UR UR5, SR_CgaCtaId ;  /* 0x00000000000579c3 */ /* 0x000e220000008800 */
[----:B------:R-:W-:Y:S02]  /*37d0*/  UMOV UR4, 0x400 ;  /* 0x0000040000047882 */ /* 0x000fe40000000000 */
[----:B0-----:R-:W-:Y:S01]  /*37e0*/  ULEA UR4, UR5, UR4, 0x18 ;  /* 0x0000000405047291 */ /* 0x001fe2000f8ec0ff */
[----:B--2---:R-:W-:-:S05]  /*37f0*/  IADD3 R4, P0, PT, R4, UR6, RZ ;  /* 0x0000000604047c10 */ /* 0x004fca000ff1e0ff */
[----:B------:R-:W-:-:S05]  /*3800*/  IMAD.X R5, RZ, RZ, R5, P0 ;  /* 0x000000ffff057224 */ /* 0x000fca00000e0605 */
[----:B------:R0:W-:Y:S03]  /*3810*/  STS.64 [UR4+0x98], R4 ;  /* 0x00009804ff007988 */ /* 0x0001e60008000a04 */
.L_x_188:
[----:B------:R-:W-:Y:S05]  /*3820*/  BSYNC.RECONVERGENT B1 ;  /* 0x0000000000017941 */ /* 0x000fea0003800200 */
.L_x_187:
[----:B------:R-:W1:Y:S08]  /*3830*/  S2UR UR5, SR_CgaCtaId ;  /* 0x00000000000579c3 */ /* 0x000e700000008800 */
[----:B------:R-:W-:Y:S06]  /*3840*/  BAR.SYNC.DEFER_BLOCKING 0x0 ;  /* 0x0000000000007b1d */ /* 0x000fec0000010000 */
[----:B------:R-:W-:-:S02]  /*3850*/  UMOV UR4, 0x400 ;  /* 0x0000040000047882 */ /* 0x000fc40000000000 */
[----:B-1----:R-:W-:-:S06]  /*3860*/  ULEA UR4, UR5, UR4, 0x18 ;  /* 0x0000000405047291 */ /* 0x002fcc000f8ec0ff */
[----:B------:R-:W-:-:S05]  /*3870*/  IMAD.U32 R23, RZ, RZ, UR4 ;  /* 0x00000004ff177e24 */ /* 0x000fca000f8e00ff */
[----:B0-----:R-:W0:Y:S02]  /*3880*/  LDS.64 R4, [R23+0x98] ;  /* 0x0000980017047984 */ /* 0x001e240000000a00 */
[----:B0-----:R-:W-:-:S04]  /*3890*/  IADD3 R6, P1, PT, R4, 0x500, RZ ;  /* 0x0000050004067810 */ /* 0x001fc80007f3e0ff */
[----:B------:R-:W-:Y:S01]  /*38a0*/  ISETP.GT.U32.AND P0, PT, R6, R7, PT ;  /* 0x000000070600720c */ /* 0x000fe20003f04070 */
[----:B------:R-:W-:-:S05]  /*38b0*/  IMAD.X R17, RZ, RZ, R5, P1 ;  /* 0x000000ffff117224 */ /* 0x000fca00008e0605 */
[----:B------:R-:W-:-:S13]  /*38c0*/  ISETP.GT.AND.EX P0, PT, R17, R18, PT, P0 ;  /* 0x000000121100720c */ /* 0x000fda0003f04300 */
[----:B------:R-:W-:Y:S05]  /*38d0*/  @P0 BRA `(.L_x_189) ;  /* 0x0000000400700947 */ /* 0x000fea0003800000 */
[----:B------:R-:W-:Y:S01]  /*38e0*/  BSSY.RECONVERGENT B1, `(.L_x_189) ;  /* 0x000005b000017945 */ /* 0x000fe20003800200 */
[----:B------:R-:W-:Y:S01]  /*38f0*/  IMAD.MOV.U32 R16, RZ, RZ, R10 ;  /* 0x000000ffff107224 */ /* 0x000fe200078e000a */
[----:B------:R-:W0:Y:S01]  /*3900*/  LDCU.64 UR8, c[0x0][0x398] ;  /* 0x00007300ff0877ac */ /* 0x000e220008000a00 */
[----:B------:R-:W-:Y:S02]  /*3910*/  IMAD.MOV.U32 R19, RZ, RZ, R9 ;  /* 0x000000ffff137224 */ /* 0x000fe400078e0009 */
[----:B------:R-:W-:Y:S01]  /*3920*/  IMAD.MOV.U32 R6, RZ, RZ, R8 ;  /* 0x000000ffff067224 */ /* 0x000fe200078e0008 */
[----:B------:R-:W1:Y:S06]  /*3930*/  LDCU.128 UR12, c[0x0][0x380] ;  /* 0x00007000ff0c77ac */ /* 0x000e6c0008000c00 */
.L_x_192:
[----:B------:R-:W-:Y:S01]  /*3940*/  IADD3 R9, P0, PT, R11, R4, RZ ;  /* 0x000000040b097210 */ /* 0x000fe20007f1e0ff */
[----:B-1----:R-:W-:Y:S02]  /*3950*/  IMAD.U32 R12, RZ, RZ, UR12 ;  /* 0x0000000cff0c7e24 */ /* 0x002fe4000f8e00ff */
[----:B------:R-:W-:Y:S02]  /*3960*/  IMAD.U32 R13, RZ, RZ, UR13 ;  /* 0x0000000dff0d7e24 */ /* 0x000fe4000f8e00ff */
[----:B------:R-:W-:Y:S01]  /*3970*/  IMAD.X R8, RZ, RZ, R5, P0 ;  /* 0x000000ffff087224 */ /* 0x000fe200000e0605 */
[----:B------:R-:W-:-:S04]  /*3980*/  LEA R4, P0, R9, R12, 0x2 ;  /* 0x0000000c09047211 */ /* 0x000fc800078010ff */
[----:B------:R-:W-:-:S05]  /*3990*/  LEA.HI.X R5, R9, R13, R8, 0x2, P0 ;  /* 0x0000000d09057211 */ /* 0x000fca00000f1408 */
[----:B------:R-:W2:Y:S04]  /*39a0*/  LDG.E R7, desc[UR10][R4.64] ;  /* 0x0000000a04077981 */ /* 0x000ea8000c1e1900 */
[----:B------:R-:W3:Y:S04]  /*39b0*/  LDG.E R24, desc[UR10][R4.64+0x400] ;  /* 0x0004000a04187981 */ /* 0x000ee8000c1e1900 */
[----:B------:R-:W4:Y:S04]  /*39c0*/  LDG.E R18, desc[UR10][R4.64+0x800] ;  /* 0x0008000a04127981 */ /* 0x000f28000c1e1900 */
[----:B------:R-:W4:Y:S01]  /*39d0*/  LDG.E R17, desc[UR10][R4.64+0xc00] ;  /* 0x000c000a04117981 */ /* 0x000f22000c1e1900 */
[----:B------:R-:W-:-:S02]  /*39e0*/  IMAD.U32 R14, RZ, RZ, UR14 ;  /* 0x0000000eff0e7e24 */ /* 0x000fc4000f8e00ff */
[----:B------:R-:W-:Y:S01]  /*39f0*/  IMAD.U32 R15, RZ, RZ, UR15 ;  /* 0x0000000fff0f7e24 */ /* 0x000fe2000f8e00ff */
[----:B------:R1:W5:Y:S01]  /*3a00*/  LDG.E R10, desc[UR10][R4.64+0x1000] ;  /* 0x0010000a040a7981 */ /* 0x000362000c1e1900 */
[----:B------:R-:W-:Y:S01]  /*3a10*/  BSSY.RECONVERGENT B2, `(.L_x_190) ;  /* 0x000002c000027945 */ /* 0x000fe20003800200 */
[----:B------:R-:W-:Y:S01]  /*3a20*/  BAR.SYNC.DEFER_BLOCKING 0x0 ;  /* 0x0000000000007b1d */ /* 0x000fe20000010000 */
[----:B------:R-:W-:-:S04]  /*3a30*/  IADD3 R26, P0, PT, R9, R14, RZ ;  /* 0x0000000e091a7210 */ /* 0x000fc80007f1e0ff */
[----:B------:R-:W-:Y:S01]  /*3a40*/  IADD3 R20, P3, PT, R26, 0x100, RZ ;  /* 0x000001001a147810 */ /* 0x000fe20007f7e0ff */
[----:B------:R-:W-:Y:S01]  /*3a50*/  IMAD.X R27, R8, 0x1, R15, P0 ;  /* 0x00000001081b7824 */ /* 0x000fe200000e060f */
[C---:B------:R-:W-:Y:S02]  /*3a60*/  IADD3 R21, P4, PT, R26.reuse, 0x200, RZ ;  /* 0x000002001a157810 */ /* 0x040fe40007f9e0ff */
[----:B------:R-:W-:Y:S01]  /*3a70*/  IADD3 R9, P6, PT, R26, 0x400, RZ ;  /* 0x000004001a097810 */ /* 0x000fe20007fde0ff */
[--C-:B------:R-:W-:Y:S01]  /*3a80*/  IMAD.X R25, RZ, RZ, R27.reuse, P3 ;  /* 0x000000ffff197224 */ /* 0x100fe200018e061b */
[----:B------:R-:W-:Y:S01]  /*3a90*/  ISETP.NE.AND P3, PT, R11, RZ, PT ;  /* 0x000000ff0b00720c */ /* 0x000fe20003f65270 */
[--C-:B------:R-:W-:Y:S02]  /*3aa0*/  IMAD.X R22, RZ, RZ, R27.reuse, P4 ;  /* 0x000000ffff167224 */ /* 0x100fe400020e061b */
[----:B------:R-:W-:Y:S01]  /*3ab0*/  IMAD.X R8, RZ, RZ, R27, P6 ;  /* 0x000000ffff087224 */ /* 0x000fe200030e061b */
[----:B--2---:R-:W-:-:S13]  /*3ac0*/  ISETP.GE.AND P2, PT, R16, R7, PT ;  /* 0x000000071000720c */ /* 0x004fda0003f46270 */
[----:B------:R-:W-:-:S04]  /*3ad0*/  @P2 ISETP.GE.U32.AND P0, PT, R19, R26, PT ;  /* 0x0000001a1300220c */ /* 0x000fc80003f06070 */
[----:B------:R-:W-:-:S04]  /*3ae0*/  @P2 ISETP.GE.AND.EX P0, PT, R6, R27, PT, P0 ;  /* 0x0000001b0600220c */ /* 0x000fc80003f06300 */
[----:B------:R-:W-:-:S04]  /*3af0*/  @P2 ISETP.LT.OR P0, PT, R7, R16, !P0 ;  /* 0x000000100700220c */ /* 0x000fc80004701670 */
[----:B------:R-:W-:Y:S02]  /*3b00*/  @P2 SEL R7, R16, R7, P0 ;  /* 0x0000000710072207 */ /* 0x000fe40000000000 */
[----:B------:R-:W-:Y:S02]  /*3b10*/  IADD3 R16, P5, PT, R26, 0x300, RZ ;  /* 0x000003001a107810 */ /* 0x000fe40007fbe0ff */
[----:B---3--:R-:W-:Y:S02]  /*3b20*/  ISETP.GE.AND P1, PT, R7, R24, PT ;  /* 0x000000180700720c */ /* 0x008fe40003f26270 */
[----:B------:R-:W-:Y:S01]  /*3b30*/  @P2 SEL R26, R19, R26, P0 ;  /* 0x0000001a131a2207 */ /* 0x000fe20000000000 */
[----:B------:R-:W-:Y:S01]  /*3b40*/  IMAD.X R19, RZ, RZ, R27, P5 ;  /* 0x000000ffff137224 */ /* 0x000fe200028e061b */
[----:B------:R-:W-:-:S09]  /*3b50*/  @P2 SEL R27, R6, R27, P0 ;  /* 0x0000001b061b2207 */ /* 0x000fd20000000000 */
[----:B------:R-:W-:-:S04]  /*3b60*/  @P1 ISETP.GE.U32.AND P0, PT, R26, R20, PT ;  /* 0x000000141a00120c */ /* 0x000fc80003f06070 */
[----:B------:R-:W-:-:S04]  /*3b70*/  @P1 ISETP.GE.AND.EX P0, PT, R27, R25, PT, P0 ;  /* 0x000000191b00120c */ /* 0x000fc80003f06300 */
[----:B------:R-:W-:-:S04]  /*3b80*/  @P1 ISETP.LT.OR P0, PT, R24, R7, !P0 ;  /* 0x000000071800120c */ /* 0x000fc80004701670 */
[----:B------:R-:W-:Y:S02]  /*3b90*/  @P1 SEL R24, R7, R24, P0 ;  /* 0x0000001807181207 */ /* 0x000fe40000000000 */
[----:B------:R-:W-:Y:S02]  /*3ba0*/  @P1 SEL R20, R26, R20, P0 ;  /* 0x000000141a141207 */ /* 0x000fe40000000000 */
[----:B----4-:R-:W-:Y:S02]  /*3bb0*/  ISETP.GE.AND P2, PT, R24, R18, PT ;  /* 0x000000121800720c */ /* 0x010fe40003f46270 */
[----:B------:R-:W-:-:S11]  /*3bc0*/  @P1 SEL R25, R27, R25, P0 ;  /* 0x000000191b191207 */ /* 0x000fd60000000000 */
[----:B------:R-:W-:-:S04]  /*3bd0*/  @P2 ISETP.GE.U32.AND P0, PT, R20, R21, PT ;  /* 0x000000151400220c */ /* 0x000fc80003f06070 */
[----:B------:R-:W-:-:S04]  /*3be0*/  @P2 ISETP.GE.AND.EX P0, PT, R25, R22, PT, P0 ;  /* 0x000000161900220c */ /* 0x000fc80003f06300 */
[----:B------:R-:W-:-:S04]  /*3bf0*/  @P2 ISETP.LT.OR P0, PT, R18, R24, !P0 ;  /* 0x000000181200220c */ /* 0x000fc80004701670 */
[----:B------:R-:W-:-:S04]  /*3c00*/  @P2 SEL R18, R24, R18, P0 ;  /* 0x0000001218122207 */ /* 0x000fc80000000000 */
[----:B------:R-:W-:Y:S01]  /*3c10*/  ISETP.GE.AND P1, PT, R18, R17, PT ;  /* 0x000000111200720c */ /* 0x000fe20003f26270 */
[----:B-1----:R-:W-:-:S12]  /*3c20*/  @P3 BRA `(.L_x_191) ;  /* 0x0000000000283947 */ /* 0x002fd80003800000 */
[----:B------:R-:W-:Y:S02]  /*3c30*/  IMAD.MOV.U32 R4, RZ, RZ, 0x500 ;  /* 0x00000500ff047424 */ /* 0x000fe400078e00ff */
[----:B------:R-:W-:-:S06]  /*3c40*/  IMAD.MOV.U32 R5, RZ, RZ, 0x0 ;  /* 0x00000000ff057424 */ /* 0x000fcc00078e00ff */
[----:B------:R-:W2:Y:S01]  /*3c50*/  ATOMG.E.ADD.64.STRONG.GPU PT, R4, desc[UR10][R2.64], R4 ;  /* 0x80000004020479a8 */ /* 0x000ea200081ef50a */
[----:B------:R-:W1:Y:S01]  /*3c60*/  S2UR UR5, SR_CgaCtaId ;  /* 0x00000000000579c3 */ /* 0x000e620000008800 */
[----:B------:R-:W-:Y:S02]  /*3c70*/  UMOV UR4, 0x400 ;  /* 0x0000040000047882 */ /* 0x000fe40000000000 */
[----:B-1----:R-:W-:-:S06]  /*3c80*/  ULEA UR4, UR5, UR4, 0x18 ;  /* 0x0000000405047291 */ /* 0x002fcc000f8ec0ff */
[----:B------:R-:W-:Y:S01]  /*3c90*/  IMAD.U32 R23, RZ, RZ, UR4 ;  /* 0x00000004ff177e24 */ /* 0x000fe2000f8e00ff */
[----:B--2---:R-:W-:-:S05]  /*3ca0*/  IADD3 R6, P3, PT, R4, UR6, RZ ;  /* 0x0000000604067c10 */ /* 0x004fca000ff7e0ff */
[----:B------:R-:W-:-:S05]  /*3cb0*/  IMAD.X R7, RZ, RZ, R5, P3 ;  /* 0x000000ffff077224 */ /* 0x000fca00018e0605 */
[----:B------:R1:W-:Y:S03]  /*3cc0*/  STS.64 [R23+0x98], R6 ;  /* 0x0000980617007388 */ /* 0x0003e60000000a00 */
.L_x_191:
[----:B0-----:R-:W-:Y:S05]  /*3cd0*/  BSYNC.RECONVERGENT B2 ;  /* 0x0000000000027941 */ /* 0x001fea0003800200 */
.L_x_190:
[----:B------:R-:W-:Y:S01]  /*3ce0*/  BAR.SYNC.DEFER_BLOCKING 0x0 ;  /* 0x0000000000007b1d */ /* 0x000fe20000010000 */
[----:B------:R-:W-:Y:S01]  /*3cf0*/  @P2 SEL R21, R20, R21, P0 ;  /* 0x0000001514152207 */ /* 0x000fe20000000000 */
[----:B-1----:R-:W-:Y:S01]  /*3d00*/  IMAD.U32 R7, RZ, RZ, UR8 ;  /* 0x00000008ff077e24 */ /* 0x002fe2000f8e00ff */
[----:B------:R-:W-:Y:S02]  /*3d10*/  @P2 SEL R22, R25, R22, P0 ;  /* 0x0000001619162207 */ /* 0x000fe40000000000 */
[----:B------:R-:W-:-:S04]  /*3d20*/  @P1 ISETP.GE.U32.AND P0, PT, R21, R16, PT ;  /* 0x000000101500120c */ /* 0x000fc80003f06070 */
[----:B------:R-:W-:-:S04]  /*3d30*/  @P1 ISETP.GE.AND.EX P0, PT, R22, R19, PT, P0 ;  /* 0x000000131600120c */ /* 0x000fc80003f06300 */
[----:B------:R-:W-:-:S04]  /*3d40*/  @P1 ISETP.LT.OR P0, PT, R17, R18, !P0 ;  /* 0x000000121100120c */ /* 0x000fc80004701670 */
[----:B------:R-:W-:Y:S01]  /*3d50*/  @P1 SEL R17, R18, R17, P0 ;  /* 0x0000001112111207 */ /* 0x000fe20000000000 */
[----:B------:R-:W-:Y:S01]  /*3d60*/  IMAD.U32 R18, RZ, RZ, UR9 ;  /* 0x00000009ff127e24 */ /* 0x000fe2000f8e00ff */
[----:B------:R-:W-:Y:S02]  /*3d70*/  @P1 SEL R16, R21, R16, P0 ;  /* 0x0000001015101207 */ /* 0x000fe40000000000 */
[----:B-----5:R-:W-:Y:S02]  /*3d80*/  ISETP.GE.AND P2, PT, R17, R10, PT ;  /* 0x0000000a1100720c */ /* 0x020fe40003f46270 */
[----:B------:R-:W-:Y:S01]  /*3d90*/  @P1 SEL R19, R22, R19, P0 ;  /* 0x0000001316131207 */ /* 0x000fe20000000000 */
[----:B------:R-:W0:Y:S10]  /*3da0*/  LDS.64 R4, [R23+0x98] ;  /* 0x0000980017047984 */ /* 0x000e340000000a00 */
[----:B------:R-:W-:-:S04]  /*3db0*/  @P2 ISETP.GE.U32.AND P0, PT, R16, R9, PT ;  /* 0x000000091000220c */ /* 0x000fc80003f06070 */
[----:B------:R-:W-:-:S04]  /*3dc0*/  @P2 ISETP.GE.AND.EX P0, PT, R19, R8, PT, P0 ;  /* 0x000000081300220c */ /* 0x000fc80003f06300 */
[----:B------:R-:W-:-:S04]  /*3dd0*/  @P2 ISETP.LT.OR P0, PT, R10, R17, !P0 ;  /* 0x000000110a00220c */ /* 0x000fc80004701670 */
[----:B------:R-:W-:Y:S02]  /*3de0*/  @P2 SEL R10, R17, R10, P0 ;  /* 0x0000000a110a2207 */ /* 0x000fe40000000000 */
[----:B------:R-:W-:Y:S02]  /*3df0*/  @P2 SEL R9, R16, R9, P0 ;  /* 0x0000000910092207 */ /* 0x000fe40000000000 */
[----:B------:R-:W-:Y:S01]  /*3e00*/  @P2 SEL R8, R19, R8, P0 ;  /* 0x0000000813082207 */ /* 0x000fe20000000000 */
[----:B------:R-:W-:Y:S02]  /*3e10*/  IMAD.MOV.U32 R16, RZ, RZ, R10 ;  /* 0x000000ffff107224 */ /* 0x000fe400078e000a */
[----:B------:R-:W-:Y:S01]  /*3e20*/  IMAD.MOV.U32 R19, RZ, RZ, R9 ;  /* 0x000000ffff137224 */ /* 0x000fe200078e0009 */
[----:B0-----:R-:W-:-:S04]  /*3e30*/  IADD3 R6, P3, PT, R4, 0x500, RZ ;  /* 0x0000050004067810 */ /* 0x001fc80007f7e0ff */
[----:B------:R-:W-:Y:S01]  /*3e40*/  ISETP.GT.U32.AND P1, PT, R6, R7, PT ;  /* 0x000000070600720c */ /* 0x000fe20003f24070 */
[----:B------:R-:W-:Y:S02]  /*3e50*/  IMAD.X R21, RZ, RZ, R5, P3 ;  /* 0x000000ffff157224 */ /* 0x000fe400018e0605 */
[----:B------:R-:W-:-:S03]  /*3e60*/  IMAD.MOV.U32 R6, RZ, RZ, R8 ;  /* 0x000000ffff067224 */ /* 0x000fc600078e0008 */
[----:B------:R-:W-:-:S13]  /*3e70*/  ISETP.GT.AND.EX P0, PT, R21, R18, PT, P1 ;  /* 0x000000121500720c */ /* 0x000fda0003f04310 */
[----:B------:R-:W-:Y:S05]  /*3e80*/  @!P0 BRA `(.L_x_192) ;  /* 0xfffffff800ac8947 */ /* 0x000fea000383ffff */
[----:B------:R-:W-:Y:S05]  /*3e90*/  BSYNC.RECONVERGENT B1 ;  /* 0x0000000000017941 */ /* 0x000fea0003800200 */
.L_x_189:
[----:B------:R-:W-:Y:S01]  /*3ea0*/  ISETP.GE.U32.AND P0, PT, R4, R7, PT ;  /* 0x000000070400720c */ /* 0x000fe20003f06070 */
[----:B------:R-:W-:Y:S03]  /*3eb0*/  BSSY.RECONVERGENT B1, `(.L_x_186) ;  /* 0x000009b000017945 */ /* 0x000fe60003800200 */
[----:B------:R-:W-:-:S13]  /*3ec0*/  ISETP.GE.AND.EX P0, PT, R5, R18, PT, P0 ;  /* 0x000000120500720c */ /* 0x000fda0003f06300 */
[----:B------:R-:W-:Y:S05]  /*3ed0*/  @P0 BRA `(.L_x_193) ;  /* 0x0000000800600947 */ /* 0x000fea0003800000 */
[----:B------:R-:W-:-:S05]  /*3ee0*/  IMAD.IADD R16, R7, 0x1, -R4 ;  /* 0x0000000107107824 */ /* 0x000fca00078e0a04 */
[----:B------:R-:W-:-:S13]  /*3ef0*/  ISETP.GE.AND P0, PT, R11, R16, PT ;  /* 0x000000100b00720c */ /* 0x000fda0003f06270 */
[----:B------:R-:W-:Y:S05]  /*3f00*/  @P0 BRA `(.L_x_193) ;  /* 0x0000000800540947 */ /* 0x000fea0003800000 */
[----:B------:R-:W-:Y:S01]  /*3f10*/  LOP3.LUT R2, RZ, R11, RZ, 0x33, !PT ;  /* 0x0000000bff027212 */ /* 0x000fe200078e33ff */
[----:B------:R-:W-:Y:S01]  /*3f20*/  BSSY.RECONVERGENT B2, `(.L_x_194) ;  /* 0x000002f000027945 */ /* 0x000fe20003800200 */
[----:B------:R-:W-:Y:S02]  /*3f30*/  IMAD.MOV.U32 R17, RZ, RZ, R11 ;  /* 0x000000ffff117224 */ /* 0x000fe400078e000b */
[----:B------:R-:W-:-:S04]  /*3f40*/  IADD3 R7, PT, PT, -R4, R7, R2 ;  /* 0x0000000704077210 */ /* 0x000fc80007ffe102 */
[----:B------:R-:W-:-:S04]  /*3f50*/  LOP3.LUT R2, R7, 0x300, RZ, 0xc0, !PT ;  /* 0x0000030007027812 */ /* 0x000fc800078ec0ff */
[----:B------:R-:W-:-:S13]  /*3f60*/  ISETP.NE.AND P0, PT, R2, 0x300, PT ;  /* 0x000003000200780c */ /* 0x000fda0003f05270 */
[----:B------:R-:W-:Y:S05]  /*3f70*/  @!P0 BRA `(.L_x_195) ;  /* 0x0000000000a48947 */ /* 0x000fea0003800000 */
[----:B------:R-:W-:Y:S01]  /*3f80*/  IADD3 R3, P0, PT, R11, R4, RZ ;  /* 0x000000040b037210 */ /* 0x000fe20007f1e0ff */
[----:B------:R-:W-:Y:S01]  /*3f90*/  IMAD.MOV.U32 R17, RZ, RZ, R11 ;  /* 0x000000ffff117224 */ /* 0x000fe200078e000b */
[----:B------:R-:W-:Y:S02]  /*3fa0*/  LEA.HI R2, R7, 0x1, RZ, 0x18 ;  /* 0x0000000107027811 */ /* 0x000fe400078fc0ff */
[C---:B------:R-:W-:Y:S01]  /*3fb0*/  LEA R12, P1, R3.reuse, R12, 0x2 ;  /* 0x0000000c030c7211 */ /* 0x040fe200078210ff */
[----:B------:R-:W-:Y:S01]  /*3fc0*/  IMAD.X R6, RZ, RZ, R5, P0 ;  /* 0x000000ffff067224 */ /* 0x000fe200000e0605 */
[C---:B------:R-:W-:Y:S02]  /*3fd0*/  IADD3 R14, P0, PT, R3.reuse, R14, RZ ;  /* 0x0000000e030e7210 */ /* 0x040fe40007f1e0ff */
[----:B------:R-:W-:Y:S02]  /*3fe0*/  LOP3.LUT R2, R2, 0x3, RZ, 0xc0, !PT ;  /* 0x0000000302027812 */ /* 0x000fe400078ec0ff */
[----:B------:R-:W-:Y:S01]  /*3ff0*/  LEA.HI.X R3, R3, R13, R6, 0x2, P1 ;  /* 0x0000000d03037211 */ /* 0x000fe200008f1406 */
[----:B------:R-:W-:-:S02]  /*4000*/  IMAD.X R15, R6, 0x1, R15, P0 ;  /* 0x00000001060f7824 */ /* 0x000fc400000e060f */
[----:B------:R-:W-:-:S07]  /*4010*/  IMAD.MOV R6, RZ, RZ, -R2 ;  /* 0x000000ffff067224 */ /* 0x000fce00078e0a02 */
.L_x_198:
[----:B------:R-:W-:-:S06]  /*4020*/  IMAD.MOV.U32 R2, RZ, RZ, R12 ;  /* 0x000000ffff027224 */ /* 0x000fcc00078e000c */
[----:B------:R-:W2:Y:S01]  /*4030*/  LDG.E R2, desc[UR10][R2.64] ;  /* 0x0000000a02027981 */ /* 0x000ea2000c1e1900 */
[----:B------:R-:W-:Y:S01]  /*4040*/  VIADD R6, R6, 0x1 ;  /* 0x0000000106067836 */ /* 0x000fe20000000000 */
[----:B------:R-:W-:Y:S01]  /*4050*/  BSSY.RECONVERGENT B3, `(.L_x_196) ;  /* 0x0000016000037945 */ /* 0x000fe20003800200 */
[----:B------:R-:W-:Y:S01]  /*4060*/  IMAD.MOV.U32 R13, RZ, RZ, R9 ;  /* 0x000000ffff0d7224 */ /* 0x000fe200078e0009 */
[----:B------:R-:W-:Y:S01]  /*4070*/  IADD3 R12, P3, PT, R12, 0x400, RZ ;  /* 0x000004000c0c7810 */ /* 0x000fe20007f7e0ff */
[----:B------:R-:W-:Y:S01]  /*4080*/  IMAD.MOV.U32 R18, RZ, RZ, R8 ;  /* 0x000000ffff127224 */ /* 0x000fe200078e0008 */
[----:B------:R-:W-:Y:S01]  /*4090*/  ISETP.NE.AND P2, PT, R6, RZ, PT ;  /* 0x000000ff0600720c */ /* 0x000fe20003f45270 */
[----:B------:R-:W-:Y:S02]  /*40a0*/  IMAD.MOV.U32 R19, RZ, RZ, R10 ;  /* 0x000000ffff137224 */ /* 0x000fe400078e000a */
        /* <DEDUP_REMOVED lines=16> */
.L_x_197:
[----:B------:R-:W-:Y:S05]  /*41b0*/  BSYNC.RECONVERGENT B3 ;  /* 0x0000000000037941 */ /* 0x000fea0003800200 */
.L_x_196:
[----:B------:R-:W-:Y:S01]  /*41c0*/  IADD3 R14, P0, PT, R14, 0x100, RZ ;  /* 0x000001000e0e7810 */ /* 0x000fe20007f1e0ff */
[----:B------:R-:W-:Y:S02]  /*41d0*/  VIADD R17, R17, 0x100 ;  /* 0x0000010011117836 */ /* 0x000fe40000000000 */
[----:B------:R-:W-:Y:S02]  /*41e0*/  IMAD.X R3, RZ, RZ, R3, P3 ;  /* 0x000000ffff037224 */ /* 0x000fe400018e0603 */
[----:B------:R-:W-:Y:S01]  /*41f0*/  IMAD.X R15, RZ, RZ, R15, P0 ;  /* 0x000000ffff0f7224 */ /* 0x000fe200000e060f */
[----:B------:R-:W-:Y:S07]  /*4200*/  @P2 BRA `(.L_x_198) ;  /* 0xfffffffc00842947 */ /* 0x000fee000383ffff */
.L_x_195:
[----:B------:R-:W-:Y:S05]  /*4210*/  BSYNC.RECONVERGENT B2 ;  /* 0x0000000000027941 */ /* 0x000fea0003800200 */
.L_x_194:
[----:B------:R-:W-:-:S13]  /*4220*/  ISETP.GE.U32.AND P0, PT, R7, 0x300, PT ;  /* 0x000003000700780c */ /* 0x000fda0003f06070 */
[----:B------:R-:W-:Y:S05]  /*4230*/  @!P0 BRA `(.L_x_193) ;  /* 0x0000000400888947 */ /* 0x000fea0003800000 */
[----:B------:R-:W0:Y:S01]  /*4240*/  LDC.64 R6, c[0x0][0x380] ;  /* 0x0000e000ff067b82 */ /* 0x000e220000000a00 */
[----:B------:R-:W-:-:S07]  /*4250*/  VIADD R13, R17, 0x200 ;  /* 0x00000200110d7836 */ /* 0x000fce0000000000 */
[----:B------:R-:W1:Y:S02]  /*4260*/  LDC.64 R2, c[0x0][0x388] ;  /* 0x0000e200ff027b82 */ /* 0x000e640000000a00 */
.L_x_207:
[----:B------:R-:W-:-:S05]  /*4270*/  VIADD R15, R13, 0xfffffe00 ;  /* 0xfffffe000d0f7836 */ /* 0x000fca0000000000 */
[----:B------:R-:W-:-:S05]  /*4280*/  IADD3 R19, P0, PT, R15, R4, RZ ;  /* 0x000000040f137210 */ /* 0x000fca0007f1e0ff */
[----:B------:R-:W-:Y:S01]  /*4290*/  IMAD.X R20, RZ, RZ, R5, P0 ;  /* 0x000000ffff147224 */ /* 0x000fe200000e0605 */
[----:B0-----:R-:W-:-:S04]  /*42a0*/  LEA R14, P0, R19, R6, 0x2 ;  /* 0x00000006130e7211 */ /* 0x001fc800078010ff */
[----:B------:R-:W-:-:S05]  /*42b0*/  LEA.HI.X R15, R19, R7, R20, 0x2, P0 ;  /* 0x00000007130f7211 */ /* 0x000fca00000f1414 */
[----:B------:R-:W2:Y:S04]  /*42c0*/  LDG.E R25, desc[UR10][R14.64] ;  /* 0x0000000a0e197981 */ /* 0x000ea8000c1e1900 */
[----:B------:R0:W5:Y:S04]  /*42d0*/  LDG.E R18, desc[UR10][R14.64+0x400] ;  /* 0x0004000a0e127981 */ /* 0x000168000c1e1900 */
        /* <DEDUP_REMOVED lines=22> */
.L_x_200:
[----:B------:R-:W-:Y:S05]  /*4440*/  BSYNC.RECONVERGENT B2 ;  /* 0x0000000000027941 */ /* 0x000fea0003800200 */
.L_x_199:
[----:B-----5:R-:W-:Y:S01]  /*4450*/  ISETP.GE.AND P0, PT, R19, R18, PT ;  /* 0x000000121300720c */ /* 0x020fe20003f06270 */
[----:B------:R-:W-:Y:S01]  /*4460*/  BSSY.RECONVERGENT B2, `(.L_x_201) ;  /* 0x0000013000027945 */ /* 0x000fe20003800200 */
[----:B------:R-:W-:Y:S01]  /*4470*/  IADD3 R21, P1, P2, R4, R2, R21 ;  /* 0x0000000204157210 */ /* 0x000fe20007a3e015 */
[----:B------:R-:W-:Y:S02]  /*4480*/  VIADD R15, R13, 0x100 ;  /* 0x000001000d0f7836 */ /* 0x000fe40000000000 */
[----:B------:R-:W-:Y:S01]  /*4490*/  IMAD.MOV.U32 R9, RZ, RZ, R18 ;  /* 0x000000ffff097224 */ /* 0x000fe200078e0012 */
[----:B------:R-:W-:Y:S01]  /*44a0*/  IADD3.X R23, PT, PT, R5, R3, RZ, P1, P2 ;  /* 0x0000000305177210 */ /* 0x000fe20000fe44ff */
[----:B------:R-:W-:-:S04]  /*44b0*/  IMAD.MOV.U32 R8, RZ, RZ, R21 ;  /* 0x000000ffff087224 */ /* 0x000fc800078e0015 */
[----:B------:R-:W-:Y:S02]  /*44c0*/  IMAD.MOV.U32 R10, RZ, RZ, R23 ;  /* 0x000000ffff0a7224 */ /* 0x000fe400078e0017 */
        /* <DEDUP_REMOVED lines=12> */
.L_x_202:
[----:B------:R-:W-:Y:S05]  /*4590*/  BSYNC.RECONVERGENT B2 ;  /* 0x0000000000027941 */ /* 0x000fea0003800200 */
.L_x_201:
[----:B------:R-:W-:Y:S01]  /*45a0*/  ISETP.GE.AND P0, PT, R9, R12, PT ;  /* 0x0000000c0900720c */ /* 0x000fe20003f06270 */
[----:B------:R-:W-:Y:S01]  /*45b0*/  BSSY.RECONVERGENT B2, `(.L_x_203) ;  /* 0x0000013000027945 */ /* 0x000fe20003800200 */
[CC--:B------:R-:W-:Y:S01]  /*45c0*/  IADD3 R19, P1, P4, R4.reuse, R2.reuse, R13 ;  /* 0x0000000204137210 */ /* 0x0c0fe20007c3e00d */
[----:B------:R-:W-:Y:S01]  /*45d0*/  IMAD.MOV.U32 R14, RZ, RZ, R12 ;  /* 0x000000ffff0e7224 */ /* 0x000fe200078e000c */
[----:B------:R-:W-:Y:S02]  /*45e0*/  IADD3 R20, P2, P3, R4, R2, R15 ;  /* 0x0000000204147210 */ /* 0x000fe40007b5e00f */
        /* <DEDUP_REMOVED lines=15> */
.L_x_204:
[----:B------:R-:W-:Y:S05]  /*46e0*/  BSYNC.RECONVERGENT B2 ;  /* 0x0000000000027941 */ /* 0x000fea0003800200 */
.L_x_203:
        /* <DEDUP_REMOVED lines=18> */
.L_x_206:
[----:B------:R-:W-:Y:S05]  /*4810*/  BSYNC.RECONVERGENT B2 ;  /* 0x0000000000027941 */ /* 0x000fea0003800200 */
.L_x_205:
[C---:B------:R-:W-:Y:S02]  /*4820*/  VIADD R15, R13.reuse, 0x200 ;  /* 0x000002000d0f7836 */ /* 0x040fe40000000000 */
[----:B------:R-:W-:-:S03]  /*4830*/  VIADD R13, R13, 0x400 ;  /* 0x000004000d0d7836 */ /* 0x000fc60000000000 */
[----:B------:R-:W-:-:S13]  /*4840*/  ISETP.GE.AND P0, PT, R15, R16, PT ;  /* 0x000000100f00720c */ /* 0x000fda0003f06270 */
[----:B------:R-:W-:Y:S05]  /*4850*/  @!P0 BRA `(.L_x_207) ;  /* 0xfffffff800848947 */ /* 0x000fea000383ffff */
.L_x_193:
[----:B------:R-:W-:Y:S05]  /*4860*/  BSYNC.RECONVERGENT B1 ;  /* 0x0000000000017941 */ /* 0x000fea0003800200 */
.L_x_186:
        /* <DEDUP_REMOVED lines=31> */
.L_x_209:
[----:B------:R-:W-:Y:S05]  /*4a60*/  BSYNC.RECONVERGENT B1 ;  /* 0x0000000000017941 */ /* 0x000fea0003800200 */
.L_x_208:
        /* <DEDUP_REMOVED lines=24> */
.L_x_211:
[----:B------:R-:W-:Y:S05]  /*4bf0*/  BSYNC.RECONVERGENT B1 ;  /* 0x0000000000017941 */ /* 0x000fea0003800200 */
.L_x_210:
        /* <DEDUP_REMOVED lines=24> */
.L_x_213:
[----:B------:R-:W-:Y:S05]  /*4d80*/  BSYNC.RECONVERGENT B1 ;  /* 0x0000000000017941 */ /* 0x000fea0003800200 */
.L_x_212:
        /* <DEDUP_REMOVED lines=24> */
.L_x_215:
[----:B------:R-:W-:Y:S05]  /*4f10*/  BSYNC.RECONVERGENT B1 ;  /* 0x0000000000017941 */ /* 0x000fea0003800200 */
.L_x_214:
[----:B0-----:R0:W0:Y:S01]  /*4f20*/  SHFL.DOWN PT, R2, R3, 0x10, 0x1f ;  /* 0x0a001f0003027f89 */ /* 0x00102200000e0000 */
[----:B------:R-:W-:Y:S01]  /*4f30*/  BSSY.RECONVERGENT B1, `(.L_x_216) ;  /* 0x0000017000017945 */ /* 0x000fe20003800200 */
[----:B--2---:R-:W-:Y:S02]  /*4f40*/  IMAD.MOV.U32 R6, RZ, RZ, R3 ;  /* 0x000000ffff067224 */ /* 0x004fe400078e0003 */
[----:B------:R2:W0:Y:S01]  /*4f50*/  SHFL.DOWN PT, R9, R4, 0x10, 0x1f ;  /* 0x0a001f0004097f89 */ /* 0x00042200000e0000 */
[----:B------:R-:W-:Y:S02]  /*4f60*/  IMAD.MOV.U32 R7, RZ, RZ, R4 ;  /* 0x000000ffff077224 */ /* 0x000fe400078e0004 */
[----:B----4-:R-:W-:Y:S01]  /*4f70*/  IMAD.MOV.U32 R8, RZ, RZ, R5 ;  /* 0x000000ffff087224 */ /* 0x010fe200078e0005 */
        /* <DEDUP_REMOVED lines=18> */
.L_x_217:
[----:B------:R-:W-:Y:S05]  /*50a0*/  BSYNC.RECONVERGENT B1 ;  /* 0x0000000000017941 */ /* 0x000fea0003800200 */
.L_x_216:
        /* <DEDUP_REMOVED lines=12> */
.L_x_219:
[----:B------:R-:W-:Y:S05]  /*5170*/  BSYNC.RECONVERGENT B1 ;  /* 0x0000000000017941 */ /* 0x000fea0003800200 */
.L_x_218:
[----:B------:R-:W-:Y:S01]  /*5180*/  BAR.SYNC.DEFER_BLOCKING 0x0 ;  /* 0x0000000000007b1d */ /* 0x000fe20000010000 */
[----:B------:R-:W-:-:S13]  /*5190*/  ISETP.NE.AND P2, PT, R11, RZ, PT ;  /* 0x000000ff0b00720c */ /* 0x000fda0003f45270 */
[----:B------:R-:W-:Y:S05]  /*51a0*/  @P2 BRA `(.L_x_149) ;  /* 0x0000000800342947 */ /* 0x000fea0003800000 */
[----:B0---4-:R-:W0:Y:S01]  /*51b0*/  S2R R3, SR_CgaCtaId ;  /* 0x0000000000037919 */ /* 0x011e220000008800 */
[----:B------:R-:W-:Y:S01]  /*51c0*/  MOV R2, 0x400 ;  /* 0x0000040000027802 */ /* 0x000fe20000000f00 */
[----:B------:R-:W-:Y:S03]  /*51d0*/  BSSY.RECONVERGENT B1, `(.L_x_220) ;  /* 0x0000016000017945 */ /* 0x000fe60003800200 */
[----:B0-----:R-:W-:-:S05]  /*51e0*/  LEA R25, R3, R2, 0x18 ;  /* 0x0000000203197211 */ /* 0x001fca00078ec0ff */
[----:B------:R-:W0:Y:S04]  /*51f0*/  LDS R3, [R25+0x18] ;  /* 0x0000180019037984 */ /* 0x000e280000000800 */
[----:B--2---:R-:W2:Y:S04]  /*5200*/  LDS.64 R4, [R25+0x20] ;  /* 0x0000200019047984 */ /* 0x004ea80000000a00 */
        /* <DEDUP_REMOVED lines=18> */
.L_x_221:
[----:B------:R-:W-:Y:S05]  /*5330*/  BSYNC.RECONVERGENT B1 ;  /* 0x0000000000017941 */ /* 0x000fea0003800200 */
.L_x_220:
        /* <DEDUP_REMOVED lines=10> */
[----:B------:R0:W1:Y:S04]  /*53e0*/  LDS.64 R10, [R25+0x60] ;  /* 0x00006000190a7984 */ /* 0x0000680000000a00 */
[----:B---3--:R3:W1:Y:S04]  /*53f0*/  LDS.64 R12, [R25+0x70] ;  /* 0x00007000190c7984 */ /* 0x0086680000000a00 */
        /* <DEDUP_REMOVED lines=15> */
.L_x_223:
[----:B------:R-:W-:Y:S05]  /*54f0*/  BSYNC.RECONVERGENT B1 ;  /* 0x0000000000017941 */ /* 0x000fea0003800200 */
.L_x_222:
        /* <DEDUP_REMOVED lines=17> */
.L_x_225:
[----:B------:R-:W-:Y:S05]  /*5610*/  BSYNC.RECONVERGENT B1 ;  /* 0x0000000000017941 */ /* 0x000fea0003800200 */
.L_x_224:
        /* <DEDUP_REMOVED lines=17> */
.L_x_227:
[----:B------:R-:W-:Y:S05]  /*5730*/  BSYNC.RECONVERGENT B1 ;  /* 0x0000000000017941 */ /* 0x000fea0003800200 */
.L_x_226:
        /* <DEDUP_REMOVED lines=17> */
.L_x_229:
[----:B------:R-:W-:Y:S05]  /*5850*/  BSYNC.RECONVERGENT B1 ;  /* 0x0000000000017941 */ /* 0x000fea0003800200 */
.L_x_228:
        /* <DEDUP_REMOVED lines=17> */
.L_x_231:
[----:B------:R-:W-:Y:S05]  /*5970*/  BSYNC.RECONVERGENT B1 ;  /* 0x0000000000017941 */ /* 0x000fea0003800200 */
.L_x_230:
        /* <DEDUP_REMOVED lines=16> */
.L_x_149:
[----:B------:R-:W-:Y:S05]  /*5a80*/  BSYNC.RECONVERGENT B0 ;  /* 0x0000000000007941 */ /* 0x000fea0003800200 */
.L_x_116:
[----:B------:R-:W-:Y:S05]  /*5a90*/  @P2 EXIT ;  /* 0x000000000000294d */ /* 0x000fea0003800000 */
[----:B0-234-:R-:W0:Y:S01]  /*5aa0*/  LDC.64 R2, c[0x0][0x390] ;  /* 0x0000e400ff027b82 */ /* 0x01de220000000a00 */
[----:B------:R-:W-:Y:S02]  /*5ab0*/  IMAD.MOV.U32 R9, RZ, RZ, R8 ;  /* 0x000000ffff097224 */ /* 0x000fe400078e0008 */
[----:B------:R-:W-:Y:S02]  /*5ac0*/  IMAD.MOV.U32 R8, RZ, RZ, R7 ;  /* 0x000000ffff087224 */ /* 0x000fe400078e0007 */
[----:B0-----:R-:W-:-:S05]  /*5ad0*/  IMAD.WIDE.U32 R2, R0, 0x10, R2 ;  /* 0x0000001000027825 */ /* 0x001fca00078e0002 */
[----:B------:R-:W-:Y:S04]  /*5ae0*/  STG.E.64 desc[UR10][R2.64+0x8], R8 ;  /* 0x0000080802007986 */ /* 0x000fe8000c101b0a */
[----:B------:R-:W-:Y:S01]  /*5af0*/  STG.E desc[UR10][R2.64], R6 ;  /* 0x0000000602007986 */ /* 0x000fe2000c10190a */
[----:B------:R-:W-:Y:S05]  /*5b00*/  EXIT ;  /* 0x000000000000794d */ /* 0x000fea0003800000 */
.L_x_232:
        /* <DEDUP_REMOVED lines=15> */
.L_x_994:


//--------------------- .text._ZN6thrust24THRUST_300001_SM_1000_NS8cuda_cub4core6detail13_kernel_agentINS1_8__reduce11ReduceAgentINS0_12zip_iteratorIN4cuda3std3__45tupleIJNS0_10device_ptrIiEENS0_17counting_iteratorIlNS0_11use_defaultESF_SF_EEEEEEEPNSB_IJilEEESJ_lNS1_9__extrema9arg_max_fIilNSA_4lessIiEEEEEEJSI_SK_lSP_EEEvDpT0_ --------------------------
	.section	.text._ZN6thrust24THRUST_300001_SM_1000_NS8cuda_cub4core6detail13_kernel_agentINS1_8__reduce11ReduceAgentINS0_12zip_iteratorIN4cuda3std3__45tupleIJNS0_10device_ptrIiEENS0_17counting_iteratorIlNS0_11use_defaultESF_SF_EEEEEEEPNSB_IJilEEESJ_lNS1_9__extrema9arg_max_fIilNSA_4lessIiEEEEEEJSI_SK_lSP_EEEvDpT0_,"ax",@progbits
	.align	128
        .global         _ZN6thrust24THRUST_300001_SM_1000_NS8cuda_cub4core6detail13_kernel_agentINS1_8__reduce11ReduceAgentINS0_12zip_iteratorIN4cuda3std3__45tupleIJNS0_10device_ptrIiEENS0_17counting_iteratorIlNS0_11use_defaultESF_SF_EEEEEEEPNSB_IJilEEESJ_lNS1_9__extrema9arg_max_fIilNSA_4lessIiEEEEEEJSI_SK_lSP_EEEvDpT0_
        .type           _ZN6thrust24THRUST_300001_SM_1000_NS8cuda_cub4core6detail13_kernel_agentINS1_8__reduce11ReduceAgentINS0_12zip_iteratorIN4cuda3std3__45tupleIJNS0_10device_ptrIiEENS0_17counting_iteratorIlNS0_11use_defaultESF_SF_EEEEEEEPNSB_IJilEEESJ_lNS1_9__extrema9arg_max_fIilNSA_4lessIiEEEEEEJSI_SK_lSP_EEEvDpT0_,@function
        .size           _ZN6thrust24THRUST_300001_SM_1000_NS8cuda_cub4core6detail13_kernel_agentINS1_8__reduce11ReduceAgentINS0_12zip_iteratorIN4cuda3std3__45tupleIJNS0_10device_ptrIiEENS0_17counting_iteratorIlNS0_11use_defaultESF_SF_EEEEEEEPNSB_IJilEEESJ_lNS1_9__extrema9arg_max_fIilNSA_4lessIiEEEEEEJSI_SK_lSP_EEEvDpT0_,(.L_x_995 - _ZN6thrust24THRUST_300001_SM_1000_NS8cuda_cub4core6detail13_kernel_agentINS1_8__reduce11ReduceAgentINS0_12zip_iteratorIN4cuda3std3__45tupleIJNS0_10device_ptrIiEENS0_17counting_iteratorIlNS0_11use_defaultESF_SF_EEEEEEEPNSB_IJilEEESJ_lNS1_9__extrema9arg_max_fIilNSA_4lessIiEEEEEEJSI_SK_lSP_EEEvDpT0_)
        .other          _ZN6thrust24THRUST_300001_SM_1000_NS8cuda_cub4core6detail13_kernel_agentINS1_8__reduce11ReduceAgentINS0_12zip_iteratorIN4cuda3std3__45tupleIJNS0_10device_ptrIiEENS0_17counting_iteratorIlNS0_11use_defaultESF_SF_EEEEEEEPNSB_IJilEEESJ_lNS1_9__extrema9arg_max_fIilNSA_4lessIiEEEEEEJSI_SK_lSP_EEEvDpT0_,@"STO_CUDA_ENTRY STV_DEFAULT"
_ZN6thrust24THRUST_300001_SM_1000_NS8cuda_cub4core6detail13_kernel_agentINS1_8__reduce11ReduceAgentINS0_12zip_iteratorIN4cuda3std3__45tupleIJNS0_10device_ptrIiEENS0_17counting_iteratorIlNS0_11use_defaultESF_SF_EEEEEEEPNSB_IJilEEESJ_lNS1_9__extrema9arg_max_fIilNSA_4lessIiEEEEEEJSI_SK_lSP_EEEvDpT0_:
.text._ZN6thrust24THRUST_300001_SM_1000_NS8cuda_cub4core6detail13_kernel_agentINS1_8__reduce11ReduceAgentINS0_12zip_iteratorIN4cuda3std3__45tupleIJNS0_10device_ptrIiEENS0_17counting_iteratorIlNS0_11use_defaultESF_SF_EEEEEEEPNSB_IJilEEESJ_lNS1_9__extrema9arg_max_fIilNSA_4lessIiEEEEEEJSI_SK_lSP_EEEvDpT0_:
[----:B------:R-:W-:Y:S01]  /*0000*/  LDC R1, c[0x0][0x37c] ;  /* 0x0000df00ff017b82 */ /* 0x000fe20000000800 */
[----:B------:R-:W0:Y:S02]  /*0010*/  LDCU.64 UR4, c[0x0][0x398] ;  /* 0x00007300ff0477ac */ /* 0x000e240008000a00 */
[----:B0-----:R-:W-:-:S04]  /*0020*/  ISETP.NE.U32.AND P0, PT, RZ, UR4, PT ;  /* 0x00000004ff007c0c */ /* 0x001fc8000bf05070 */
[----:B------:R-:W-:-:S13]  /*0030*/  ISETP.NE.AND.EX P0, PT, RZ, UR5, PT, P0 ;  /* 0x00000005ff007c0c */ /* 0x000fda000bf05300 */
[----:B------:R-:W-:Y:S05]  /*0040*/  @!P0 EXIT ;  /* 0x000000000000894d */ /* 0x000fea0003800000 */
[----:B------:R-:W-:Y:S01]  /*0050*/  UISETP.GT.U32.AND UP0, UPT, UR4, 0x4ff, UPT ;  /* 0x000004ff0400788c */ /* 0x000fe2000bf04070 */
[----:B------:R-:W-:Y:S01]  /*0060*/  BSSY.RECONVERGENT B0, `(.L_x_233) ;  /* 0x0000558000007945 */ /* 0x000fe20003800200 */
[----:B------:R-:W0:Y:S02]  /*0070*/  LDCU.64 UR8, c[0x0][0x358] ;  /* 0x00006b00ff0877ac */ /* 0x000e240008000a00 */
[----:B------:R-:W-:-:S09]  /*0080*/  UISETP.GT.AND.EX UP0, UPT, UR5, URZ, UPT, UP0 ;  /* 0x000000ff0500728c */ /* 0x000fd2000bf04300 */
[----:B------:R-:W-:Y:S05]  /*0090*/  BRA.U UP0, `(.L_x_234) ;  /* 0x0000003100a87547 */ /* 0x000fea000b800000 */
[----:B------:R-:W1:Y:S01]  /*00a0*/  S2R R0, SR_TID.X ;  /* 0x0000000000007919 */ /* 0x000e620000002100 */
[----:B------:R-:W2:Y:S01]  /*00b0*/  LDCU UR5, c[0x0][0x398] ;  /* 0x00007300ff0577ac */ /* 0x000ea20008000800 */
[----:B------:R-:W-:Y:S01]  /*00c0*/  BSSY.RECONVERGENT B1, `(.L_x_235) ;  /* 0x000000d000017945 */ /* 0x000fe20003800200 */
[----:B------:R-:W-:Y:S01]  /*00d0*/  CS2R R6, SRZ ;  /* 0x0000000000067805 */ /* 0x000fe2000001ff00 */
[----:B------:R-:W-:Y:S01]  /*00e0*/  IMAD.MOV.U32 R8, RZ, RZ, RZ ;  /* 0x000000ffff087224 */ /* 0x000fe200078e00ff */
[----:B-1----:R-:W-:Y:S01]  /*00f0*/  ISETP.GE.AND P0, PT, R0, UR4, PT ;  /* 0x0000000400007c0c */ /* 0x002fe2000bf06270 */
[----:B------:R-:W-:-:S12]  /*0100*/  IMAD.MOV.U32 R9, RZ, RZ, R0 ;  /* 0x000000ffff097224 */ /* 0x000fd800078e0000 */
[----:B--2---:R-:W-:Y:S05]  /*0110*/  @P0 BRA `(.L_x_236) ;  /* 0x00000000001c0947 */ /* 0x004fea0003800000 */
[----:B------:R-:W1:Y:S01]  /*0120*/  LDC.64 R2, c[0x0][0x380] ;  /* 0x0000e000ff027b82 */ /* 0x000e620000000a00 */
[----:B------:R-:W2:Y:S01]  /*0130*/  LDCU.64 UR6, c[0x0][0x388] ;  /* 0x00007100ff0677ac */ /* 0x000ea20008000a00 */
[----:B-1----:R-:W-:-:S05]  /*0140*/  IMAD.WIDE.U32 R2, R0, 0x4, R2 ;  /* 0x0000000400027825 */ /* 0x002fca00078e0002 */
[----:B0-----:R1:W5:Y:S01]  /*0150*/  LDG.E R6, desc[UR8][R2.64] ;  /* 0x0000000802067981 */ /* 0x001362000c1e1900 */
[C---:B--2---:R-:W-:Y:S01]  /*0160*/  IADD3 R7, P0, PT, R0.reuse, UR6, RZ ;  /* 0x0000000600077c10 */ /* 0x044fe2000ff1e0ff */
[----:B------:R-:W-:-:S04]  /*0170*/  VIADD R9, R0, 0x100 ;  /* 0x0000010000097836 */ /* 0x000fc80000000000 */
[----:B------:R-:W-:-:S08]  /*0180*/  IMAD.X R8, RZ, RZ, UR7, P0 ;  /* 0x00000007ff087e24 */ /* 0x000fd000080e06ff */
.L_x_236:
[----:B0-----:R-:W-:Y:S05]  /*0190*/  BSYNC.RECONVERGENT B1 ;  /* 0x0000000000017941 */ /* 0x001fea0003800200 */
.L_x_235:
        /* <DEDUP_REMOVED lines=10> */
[----:B------:R-:W1:Y:S01]  /*0240*/  LDCU.64 UR6, c[0x0][0x388] ;  /* 0x00007100ff0677ac */ /* 0x000e620008000a00 */
[----:B------:R-:W-:-:S04]  /*0250*/  LEA.HI R4, R11, 0x1, RZ, 0x18 ;  /* 0x000000010b047811 */ /* 0x000fc800078fc0ff */
[----:B------:R-:W-:-:S05]  /*0260*/  LOP3.LUT R4, R4, 0x3, RZ, 0xc0, !PT ;  /* 0x0000000304047812 */ /* 0x000fca00078ec0ff */
[----:B------:R-:W-:Y:S01]  /*0270*/  IMAD.MOV R4, RZ, RZ, -R4 ;  /* 0x000000ffff047224 */ /* 0x000fe200078e0a04 */
[C---:B-1----:R-:W-:Y:S01]  /*0280*/  IADD3 R5, P0, PT, R9.reuse, UR6, RZ ;  /* 0x0000000609057c10 */ /* 0x042fe2000ff1e0ff */
[----:B0-----:R-:W-:-:S04]  /*0290*/  IMAD.WIDE.U32 R2, R9, 0x4, R2 ;  /* 0x0000000409027825 */ /* 0x001fc800078e0002 */
[----:B------:R-:W-:-:S08]  /*02a0*/  IMAD.X R10, RZ, RZ, UR7, P0 ;  /* 0x00000007ff0a7e24 */ /* 0x000fd000080e06ff */
.L_x_243:
[----:B------:R0:W2:Y:S01]  /*02b0*/  LDG.E R15, desc[UR8][R2.64] ;  /* 0x00000008020f7981 */ /* 0x0000a2000c1e1900 */
[----:B------:R-:W-:Y:S01]  /*02c0*/  VIADD R4, R4, 0x1 ;  /* 0x0000000104047836 */ /* 0x000fe20000000000 */
[----:B------:R-:W-:Y:S01]  /*02d0*/  BSSY.RECONVERGENT B3, `(.L_x_241) ;  /* 0x0000016000037945 */ /* 0x000fe20003800200 */
[----:B------:R-:W-:Y:S02]  /*02e0*/  IMAD.MOV.U32 R14, RZ, RZ, R7 ;  /* 0x000000ffff0e7224 */ /* 0x000fe400078e0007 */
[----:B------:R-:W-:Y:S01]  /*02f0*/  IMAD.MOV.U32 R13, RZ, RZ, R8 ;  /* 0x000000ffff0d7224 */ /* 0x000fe200078e0008 */
[----:B------:R-:W-:Y:S01]  /*0300*/  ISETP.NE.AND P2, PT, R4, RZ, PT ;  /* 0x000000ff0400720c */ /* 0x000fe20003f45270 */
[----:B-----5:R-:W-:Y:S02]  /*0310*/  IMAD.MOV.U32 R12, RZ, RZ, R6 ;  /* 0x000000ffff0c7224 */ /* 0x020fe400078e0006 */
[----:B------:R-:W-:Y:S01]  /*0320*/  IMAD.MOV.U32 R7, RZ, RZ, R5 ;  /* 0x000000ffff077224 */ /* 0x000fe200078e0005 */
[----:B0-----:R-:W-:Y:S01]  /*0330*/  IADD3 R2, P3, PT, R2, 0x400, RZ ;  /* 0x0000040002027810 */ /* 0x001fe20007f7e0ff */
        /* <DEDUP_REMOVED lines=15> */
.L_x_242:
[----:B------:R-:W-:Y:S05]  /*0430*/  BSYNC.RECONVERGENT B3 ;  /* 0x0000000000037941 */ /* 0x000fea0003800200 */
.L_x_241:
[----:B------:R-:W-:Y:S01]  /*0440*/  IADD3 R5, P0, PT, R5, 0x100, RZ ;  /* 0x0000010005057810 */ /* 0x000fe20007f1e0ff */
[----:B------:R-:W-:Y:S02]  /*0450*/  VIADD R9, R9, 0x100 ;  /* 0x0000010009097836 */ /* 0x000fe40000000000 */
[----:B------:R-:W-:Y:S02]  /*0460*/  IMAD.X R3, RZ, RZ, R3, P3 ;  /* 0x000000ffff037224 */ /* 0x000fe400018e0603 */
[----:B------:R-:W-:Y:S01]  /*0470*/  IMAD.X R10, RZ, RZ, R10, P0 ;  /* 0x000000ffff0a7224 */ /* 0x000fe200000e060a */
[----:B------:R-:W-:Y:S07]  /*0480*/  @P2 BRA `(.L_x_243) ;  /* 0xfffffffc00882947 */ /* 0x000fee000383ffff */
.L_x_240:
[----:B------:R-:W-:Y:S05]  /*0490*/  BSYNC.RECONVERGENT B2 ;  /* 0x0000000000027941 */ /* 0x000fea0003800200 */
.L_x_239:
[----:B------:R-:W-:-:S13]  /*04a0*/  ISETP.GE.U32.AND P0, PT, R11, 0x300, PT ;  /* 0x000003000b00780c */ /* 0x000fda0003f06070 */
[----:B------:R-:W-:Y:S05]  /*04b0*/  @!P0 BRA `(.L_x_238) ;  /* 0x00000004007c8947 */ /* 0x000fea0003800000 */
[----:B------:R-:W0:Y:S01]  /*04c0*/  LDC.64 R4, c[0x0][0x380] ;  /* 0x0000e000ff047b82 */ /* 0x000e220000000a00 */
[----:B------:R-:W-:-:S07]  /*04d0*/  VIADD R10, R9, 0x200 ;  /* 0x00000200090a7836 */ /* 0x000fce0000000000 */
[----:B------:R-:W1:Y:S02]  /*04e0*/  LDC.64 R2, c[0x0][0x388] ;  /* 0x0000e200ff027b82 */ /* 0x000e640000000a00 */
.L_x_252:
[----:B------:R-:W-:-:S04]  /*04f0*/  VIADD R15, R10, 0xfffffe00 ;  /* 0xfffffe000a0f7836 */ /* 0x000fc80000000000 */
[----:B0-----:R-:W-:-:S05]  /*0500*/  IMAD.WIDE R12, R15, 0x4, R4 ;  /* 0x000000040f0c7825 */ /* 0x001fca00078e0204 */
[----:B------:R-:W2:Y:S04]  /*0510*/  LDG.E R21, desc[UR8][R12.64] ;  /* 0x000000080c157981 */ /* 0x000ea8000c1e1900 */
[----:B-----5:R0:W5:Y:S04]  /*0520*/  LDG.E R23, desc[UR8][R12.64+0x400] ;  /* 0x000400080c177981 */ /* 0x020168000c1e1900 */
[----:B------:R0:W5:Y:S04]  /*0530*/  LDG.E R9, desc[UR8][R12.64+0x800] ;  /* 0x000800080c097981 */ /* 0x000168000c1e1900 */
[----:B------:R0:W5:Y:S01]  /*0540*/  LDG.E R11, desc[UR8][R12.64+0xc00] ;  /* 0x000c00080c0b7981 */ /* 0x000162000c1e1900 */
[C---:B-1----:R-:W-:Y:S01]  /*0550*/  IADD3 R18, P1, PT, R15.reuse, R2, RZ ;  /* 0x000000020f127210 */ /* 0x042fe20007f3e0ff */
[----:B------:R-:W-:Y:S03]  /*0560*/  BSSY.RECONVERGENT B2, `(.L_x_244) ;  /* 0x0000013000027945 */ /* 0x000fe60003800200 */
[----:B------:R-:W-:Y:S01]  /*0570*/  LEA.HI.X.SX32 R19, R15, R3, 0x1, P1 ;  /* 0x000000030f137211 */ /* 0x000fe200008f0eff */
[----:B------:R-:W-:-:S02]  /*0580*/  VIADD R15, R10, 0xffffff00 ;  /* 0xffffff000a0f7836 */ /* 0x000fc40000000000 */
        /* <DEDUP_REMOVED lines=16> */
.L_x_245:
[----:B------:R-:W-:Y:S05]  /*0690*/  BSYNC.RECONVERGENT B2 ;  /* 0x0000000000027941 */ /* 0x000fea0003800200 */
.L_x_244:
[----:B-----5:R-:W-:Y:S01]  /*06a0*/  ISETP.GE.AND P0, PT, R14, R23, PT ;  /* 0x000000170e00720c */ /* 0x020fe20003f06270 */
[----:B------:R-:W-:Y:S01]  /*06b0*/  BSSY.RECONVERGENT B2, `(.L_x_246) ;  /* 0x0000013000027945 */ /* 0x000fe20003800200 */
[C---:B------:R-:W-:Y:S01]  /*06c0*/  IADD3 R13, P1, PT, R15.reuse, R2, RZ ;  /* 0x000000020f0d7210 */ /* 0x040fe20007f3e0ff */
[----:B------:R-:W-:Y:S02]  /*06d0*/  VIADD R7, R10, 0x100 ;  /* 0x000001000a077836 */ /* 0x000fe40000000000 */
[----:B------:R-:W-:Y:S01]  /*06e0*/  IMAD.MOV.U32 R6, RZ, RZ, R23 ;  /* 0x000000ffff067224 */ /* 0x000fe200078e0017 */
[----:B------:R-:W-:Y:S01]  /*06f0*/  LEA.HI.X.SX32 R12, R15, R3, 0x1, P1 ;  /* 0x000000030f0c7211 */ /* 0x000fe200008f0eff */
        /* <DEDUP_REMOVED lines=14> */
.L_x_247:
[----:B------:R-:W-:Y:S05]  /*07e0*/  BSYNC.RECONVERGENT B2 ;  /* 0x0000000000027941 */ /* 0x000fea0003800200 */
.L_x_246:
[----:B------:R-:W-:Y:S01]  /*07f0*/  ISETP.GE.AND P0, PT, R6, R9, PT ;  /* 0x000000090600720c */ /* 0x000fe20003f06270 */
[----:B------:R-:W-:Y:S01]  /*0800*/  BSSY.RECONVERGENT B2, `(.L_x_248) ;  /* 0x0000013000027945 */ /* 0x000fe20003800200 */
[CC--:B------:R-:W-:Y:S01]  /*0810*/  IADD3 R17, P1, PT, R10.reuse, R2.reuse, RZ ;  /* 0x000000020a117210 */ /* 0x0c0fe20007f3e0ff */
[----:B------:R-:W-:Y:S01]  /*0820*/  IMAD.MOV.U32 R12, RZ, RZ, R9 ;  /* 0x000000ffff0c7224 */ /* 0x000fe200078e0009 */
[----:B------:R-:W-:Y:S02]  /*0830*/  IADD3 R18, P2, PT, R7, R2, RZ ;  /* 0x0000000207127210 */ /* 0x000fe40007f5e0ff */
        /* <DEDUP_REMOVED lines=15> */
.L_x_249:
[----:B------:R-:W-:Y:S05]  /*0930*/  BSYNC.RECONVERGENT B2 ;  /* 0x0000000000027941 */ /* 0x000fea0003800200 */
.L_x_248:
[----:B------:R-:W-:Y:S01]  /*0940*/  ISETP.GE.AND P0, PT, R12, R11, PT ;  /* 0x0000000b0c00720c */ /* 0x000fe20003f06270 */
[----:B------:R-:W-:Y:S01]  /*0950*/  BSSY.RECONVERGENT B2, `(.L_x_250) ;  /* 0x0000011000027945 */ /* 0x000fe20003800200 */
[----:B------:R-:W-:Y:S01]  /*0960*/  LEA.HI.X.SX32 R9, R7, R3, 0x1, P2 ;  /* 0x0000000307097211 */ /* 0x000fe200010f0eff */
        /* <DEDUP_REMOVED lines=15> */
.L_x_251:
[----:B------:R-:W-:Y:S05]  /*0a60*/  BSYNC.RECONVERGENT B2 ;  /* 0x0000000000027941 */ /* 0x000fea0003800200 */
.L_x_250:
[C---:B------:R-:W-:Y:S02]  /*0a70*/  VIADD R9, R10.reuse, 0x200 ;  /* 0x000002000a097836 */ /* 0x040fe40000000000 */
[----:B------:R-:W-:-:S03]  /*0a80*/  VIADD R10, R10, 0x400 ;  /* 0x000004000a0a7836 */ /* 0x000fc60000000000 */
[----:B------:R-:W-:-:S13]  /*0a90*/  ISETP.GE.AND P0, PT, R9, UR5, PT ;  /* 0x0000000509007c0c */ /* 0x000fda000bf06270 */
[----:B------:R-:W-:Y:S05]  /*0aa0*/  @!P0 BRA `(.L_x_252) ;  /* 0xfffffff800908947 */ /* 0x000fea000383ffff */
.L_x_238:
[----:B------:R-:W-:Y:S05]  /*0ab0*/  BSYNC.RECONVERGENT B1 ;  /* 0x0000000000017941 */ /* 0x000fea0003800200 */
.L_x_237:
[----:B------:R-:W0:Y:S02]  /*0ac0*/  LDCU UR6, c[0x0][0x398] ;  /* 0x00007300ff0677ac */ /* 0x000e240008000800 */
[----:B0-----:R-:W-:-:S09]  /*0ad0*/  UISETP.GE.AND UP0, UPT, UR6, 0x100, UPT ;  /* 0x000001000600788c */ /* 0x001fd2000bf06270 */
[----:B------:R-:W-:Y:S05]  /*0ae0*/  BRA.U !UP0, `(.L_x_253) ;  /* 0x00000011088c7547 */ /* 0x000fea000b800000 */
[----:B------:R-:W0:Y:S01]  /*0af0*/  S2R R11, SR_LANEID ;  /* 0x00000000000b7919 */ /* 0x000e220000000000 */
[----:B------:R-:W-:Y:S01]  /*0b00*/  BSSY.RECONVERGENT B1, `(.L_x_254) ;  /* 0x000001b000017945 */ /* 0x000fe20003800200 */
[----:B------:R-:W-:Y:S01]  /*0b10*/  IMAD.MOV.U32 R9, RZ, RZ, R7 ;  /* 0x000000ffff097224 */ /* 0x000fe200078e0007 */
[----:B-1---5:R1:W2:Y:S01]  /*0b20*/  SHFL.DOWN PT, R3, R6, 0x1, 0x1f ;  /* 0x08201f0006037f89 */ /* 0x0222a200000e0000 */
        /* <DEDUP_REMOVED lines=24> */
.L_x_255:
[----:B------:R-:W-:Y:S05]  /*0cb0*/  BSYNC.RECONVERGENT B1 ;  /* 0x0000000000017941 */ /* 0x000fea0003800200 */
.L_x_254:
[C---:B------:R-:W-:Y:S01]  /*0cc0*/  ISETP.GT.AND P5, PT, R11.reuse, 0x17, PT ;  /* 0x000000170b00780c */ /* 0x040fe20003fa4270 */
[----:B------:R0:W1:Y:S01]  /*0cd0*/  SHFL.DOWN PT, R7, R2, 0x2, 0x1f ;  /* 0x08401f0002077f89 */ /* 0x00006200000e0000 */
[C---:B------:R-:W-:Y:S01]  /*0ce0*/  ISETP.GT.AND P4, PT, R11.reuse, 0xf, PT ;  /* 0x0000000f0b00780c */ /* 0x040fe20003f84270 */
[----:B------:R-:W-:Y:S01]  /*0cf0*/  BSSY.RECONVERGENT B1, `(.L_x_256) ;  /* 0x0000018000017945 */ /* 0x000fe20003800200 */
[----:B------:R-:W-:Y:S01]  /*0d00*/  ISETP.NE.AND P2, PT, R11, RZ, PT ;  /* 0x000000ff0b00720c */ /* 0x000fe20003f45270 */
[----:B------:R0:W2:Y:S01]  /*0d10*/  SHFL.DOWN PT, R6, R9, 0x2, 0x1f ;  /* 0x08401f0009067f89 */ /* 0x0000a200000e0000 */
[----:B------:R-:W-:Y:S02]  /*0d20*/  IMAD.MOV.U32 R4, RZ, RZ, R9 ;  /* 0x000000ffff047224 */ /* 0x000fe400078e0009 */
[----:B------:R-:W-:Y:S01]  /*0d30*/  IMAD.MOV.U32 R5, RZ, RZ, R10 ;  /* 0x000000ffff057224 */ /* 0x000fe200078e000a */
[----:B------:R0:W3:Y:S01]  /*0d40*/  SHFL.DOWN PT, R11, R10, 0x2, 0x1f ;  /* 0x08401f000a0b7f89 */ /* 0x0000e200000e0000 */
[----:B------:R-:W-:Y:S01]  /*0d50*/  IMAD.MOV.U32 R3, RZ, RZ, R2 ;  /* 0x000000ffff037224 */ /* 0x000fe200078e0002 */
[----:B------:R-:W-:Y:S06]  /*0d60*/  @P1 BRA `(.L_x_257) ;  /* 0x0000000000401947 */ /* 0x000fec0003800000 */
        /* <DEDUP_REMOVED lines=16> */
.L_x_257:
[----:B------:R-:W-:Y:S05]  /*0e70*/  BSYNC.RECONVERGENT B1 ;  /* 0x0000000000017941 */ /* 0x000fea0003800200 */
.L_x_256:
[----:B------:R4:W3:Y:S01]  /*0e80*/  SHFL.DOWN PT, R8, R3, 0x4, 0x1f ;  /* 0x08801f0003087f89 */ /* 0x0008e200000e0000 */
[----:B------:R-:W-:Y:S01]  /*0e90*/  BSSY.RECONVERGENT B1, `(.L_x_258) ;  /* 0x0000017000017945 */ /* 0x000fe20003800200 */
[----:B--2---:R-:W-:Y:S02]  /*0ea0*/  IMAD.MOV.U32 R6, RZ, RZ, R4 ;  /* 0x000000ffff067224 */ /* 0x004fe400078e0004 */
[----:B0-----:R4:W0:Y:S01]  /*0eb0*/  SHFL.DOWN PT, R9, R4, 0x4, 0x1f ;  /* 0x08801f0004097f89 */ /* 0x00182200000e0000 */
[----:B-1----:R-:W-:Y:S02]  /*0ec0*/  IMAD.MOV.U32 R7, RZ, RZ, R5 ;  /* 0x000000ffff077224 */ /* 0x002fe400078e0005 */
[----:B------:R-:W-:Y:S01]  /*0ed0*/  IMAD.MOV.U32 R2, RZ, RZ, R3 ;  /* 0x000000ffff027224 */ /* 0x000fe200078e0003 */
[----:B------:R4:W1:Y:S01]  /*0ee0*/  SHFL.DOWN PT, R10, R5, 0x4, 0x1f ;  /* 0x08801f00050a7f89 */ /* 0x00086200000e0000 */
[----:B------:R-:W-:Y:S05]  /*0ef0*/  @P3 BRA `(.L_x_259) ;  /* 0x0000000000403947 */ /* 0x000fea0003800000 */
[----:B---3--:R-:W-:Y:S01]  /*0f00*/  ISETP.GE.AND P0, PT, R3, R8, PT ;  /* 0x000000080300720c */ /* 0x008fe20003f06270 */
        /* <DEDUP_REMOVED lines=15> */
.L_x_259:
[----:B------:R-:W-:Y:S05]  /*1000*/  BSYNC.RECONVERGENT B1 ;  /* 0x0000000000017941 */ /* 0x000fea0003800200 */
.L_x_258:
[----:B0-----:R0:W2:Y:S01]  /*1010*/  SHFL.DOWN PT, R9, R2, 0x8, 0x1f ;  /* 0x09001f0002097f89 */ /* 0x0010a200000e0000 */
[----:B------:R-:W-:Y:S01]  /*1020*/  BSSY.RECONVERGENT B1, `(.L_x_260) ;  /* 0x0000017000017945 */ /* 0x000fe20003800200 */
[----:B----4-:R-:W-:Y:S02]  /*1030*/  IMAD.MOV.U32 R4, RZ, RZ, R6 ;  /* 0x000000ffff047224 */ /* 0x010fe400078e0006 */
[----:B---3--:R0:W3:Y:S01]  /*1040*/  SHFL.DOWN PT, R11, R6, 0x8, 0x1f ;  /* 0x09001f00060b7f89 */ /* 0x0080e200000e0000 */
[----:B------:R-:W-:Y:S02]  /*1050*/  IMAD.MOV.U32 R5, RZ, RZ, R7 ;  /* 0x000000ffff057224 */ /* 0x000fe400078e0007 */
[----:B------:R-:W-:Y:S01]  /*1060*/  IMAD.MOV.U32 R3, RZ, RZ, R2 ;  /* 0x000000ffff037224 */ /* 0x000fe200078e0002 */
[----:B------:R0:W4:Y:S01]  /*1070*/  SHFL.DOWN PT, R8, R7, 0x8, 0x1f ;  /* 0x09001f0007087f89 */ /* 0x00012200000e0000 */
[----:B------:R-:W-:Y:S05]  /*1080*/  @P5 BRA `(.L_x_261) ;  /* 0x0000000000405947 */ /* 0x000fea0003800000 */
[----:B--2---:R-:W-:Y:S01]  /*1090*/  ISETP.GE.AND P0, PT, R2, R9, PT ;  /* 0x000000090200720c */ /* 0x004fe20003f06270 */
        /* <DEDUP_REMOVED lines=15> */
.L_x_261:
[----:B------:R-:W-:Y:S05]  /*1190*/  BSYNC.RECONVERGENT B1 ;  /* 0x0000000000017941 */ /* 0x000fea0003800200 */
.L_x_260:
[----:B0-----:R0:W0:Y:S01]  /*11a0*/  SHFL.DOWN PT, R2, R3, 0x10, 0x1f ;  /* 0x0a001f0003027f89 */ /* 0x00102200000e0000 */
[----:B------:R-:W-:Y:S01]  /*11b0*/  BSSY.RECONVERGENT B1, `(.L_x_262) ;  /* 0x0000017000017945 */ /* 0x000fe20003800200 */
[----:B------:R-:W-:Y:S02]  /*11c0*/  IMAD.MOV.U32 R7, RZ, RZ, R4 ;  /* 0x000000ffff077224 */ /* 0x000fe400078e0004 */
[----:B--2---:R2:W0:Y:S01]  /*11d0*/  SHFL.DOWN PT, R9, R4, 0x10, 0x1f ;  /* 0x0a001f0004097f89 */ /* 0x00442200000e0000 */
[----:B------:R-:W-:Y:S02]  /*11e0*/  IMAD.MOV.U32 R6, RZ, RZ, R5 ;  /* 0x000000ffff067224 */ /* 0x000fe400078e0005 */
[----:B----4-:R-:W-:Y:S01]  /*11f0*/  IMAD.MOV.U32 R8, RZ, RZ, R3 ;  /* 0x000000ffff087224 */ /* 0x010fe200078e0003 */
        /* <DEDUP_REMOVED lines=18> */
.L_x_263:
[----:B------:R-:W-:Y:S05]  /*1320*/  BSYNC.RECONVERGENT B1 ;  /* 0x0000000000017941 */ /* 0x000fea0003800200 */
.L_x_262:
        /* <DEDUP_REMOVED lines=12> */
.L_x_265:
[----:B------:R-:W-:Y:S05]  /*13f0*/  BSYNC.RECONVERGENT B1 ;  /* 0x0000000000017941 */ /* 0x000fea0003800200 */
.L_x_264:
        /* <DEDUP_REMOVED lines=27> */
.L_x_268:
[----:B------:R-:W-:Y:S05]  /*15b0*/  BSYNC.RECONVERGENT B1 ;  /* 0x0000000000017941 */ /* 0x000fea0003800200 */
.L_x_267:
        /* <DEDUP_REMOVED lines=9> */
[----:B---3--:R3:W1:Y:S04]  /*1650*/  LDS.64 R10, [R24+0x50] ;  /* 0x00005000180a7984 */ /* 0x0086680000000a00 */
        /* <DEDUP_REMOVED lines=17> */
.L_x_270:
[----:B------:R-:W-:Y:S05]  /*1770*/  BSYNC.RECONVERGENT B1 ;  /* 0x0000000000017941 */ /* 0x000fea0003800200 */
.L_x_269:
        /* <DEDUP_REMOVED lines=17> */
.L_x_272:
[----:B------:R-:W-:Y:S05]  /*1890*/  BSYNC.RECONVERGENT B1 ;  /* 0x0000000000017941 */ /* 0x000fea0003800200 */
.L_x_271:
        /* <DEDUP_REMOVED lines=17> */
.L_x_274:
[----:B------:R-:W-:Y:S05]  /*19b0*/  BSYNC.RECONVERGENT B1 ;  /* 0x0000000000017941 */ /* 0x000fea0003800200 */
.L_x_273:
        /* <DEDUP_REMOVED lines=17> */
.L_x_276:
[----:B------:R-:W-:Y:S05]  /*1ad0*/  BSYNC.RECONVERGENT B1 ;  /* 0x0000000000017941 */ /* 0x000fea0003800200 */
.L_x_275:
        /* <DEDUP_REMOVED lines=17> */
.L_x_278:
[----:B------:R-:W-:Y:S05]  /*1bf0*/  BSYNC.RECONVERGENT B1 ;  /* 0x0000000000017941 */ /* 0x000fea0003800200 */
.L_x_277:
        /* <DEDUP_REMOVED lines=18> */
.L_x_253:
[----:B------:R-:W0:Y:S01]  /*1d20*/  S2R R12, SR_LANEID ;  /* 0x00000000000c7919 */ /* 0x000e220000000000 */
[----:B-1----:R-:W-:Y:S01]  /*1d30*/  LOP3.LUT R2, R0, 0x3e0, RZ, 0xc0, !PT ;  /* 0x000003e000027812 */ /* 0x002fe200078ec0ff */
[----:B------:R-:W-:Y:S01]  /*1d40*/  BSSY.RECONVERGENT B1, `(.L_x_279) ;  /* 0x0000027000017945 */ /* 0x000fe20003800200 */
[----:B------:R-:W-:Y:S02]  /*1d50*/  IMAD.MOV.U32 R14, RZ, RZ, R7 ;  /* 0x000000ffff0e7224 */ /* 0x000fe400078e0007 */
[----:B------:R-:W-:Y:S02]  /*1d60*/  IMAD.MOV.U32 R16, RZ, RZ, R8 ;  /* 0x000000ffff107224 */ /* 0x000fe400078e0008 */
[----:B------:R-:W-:Y:S01]  /*1d70*/  VIADD R3, R2, 0x20 ;  /* 0x0000002002037836 */ /* 0x000fe20000000000 */
[----:B------:R-:W-:-:S04]  /*1d80*/  LOP3.LUT R2, RZ, R2, RZ, 0x33, !PT ;  /* 0x00000002ff027212 */ /* 0x000fc800078e33ff */
[----:B------:R-:W-:Y:S01]  /*1d90*/  ISETP.GT.AND P0, PT, R3, UR6, PT ;  /* 0x0000000603007c0c */ /* 0x000fe2000bf04270 */
[----:B------:R-:W-:-:S05]  /*1da0*/  VIADD R2, R2, UR6 ;  /* 0x0000000602027c36 */ /* 0x000fca0008000000 */
[----:B------:R-:W-:-:S05]  /*1db0*/  SEL R3, R2, 0x1f, P0 ;  /* 0x0000001f02037807 */ /* 0x000fca0000000000 */
[----:B-----5:R1:W2:Y:S04]  /*1dc0*/  SHFL.DOWN PT, R5, R6, 0x1, R3 ;  /* 0x0820000006057989 */ /* 0x0202a800000e0003 */
[----:B------:R1:W3:Y:S01]  /*1dd0*/  SHFL.DOWN PT, R9, R8, 0x1, R3 ;  /* 0x0820000008097989 */ /* 0x0002e200000e0003 */
[CC--:B0-----:R-:W-:Y:S01]  /*1de0*/  ISETP.GE.AND P0, PT, R12.reuse, R3.reuse, PT ;  /* 0x000000030c00720c */ /* 0x0c1fe20003f06270 */
[C---:B------:R-:W-:Y:S01]  /*1df0*/  VIADD R4, R12.reuse, 0x4 ;  /* 0x000000040c047836 */ /* 0x040fe20000000000 */
[C---:B------:R-:W-:Y:S01]  /*1e00*/  ISETP.NE.AND P2, PT, R12.reuse, RZ, PT ;  /* 0x000000ff0c00720c */ /* 0x040fe20003f45270 */
[C---:B------:R-:W-:Y:S02]  /*1e10*/  VIADD R2, R12.reuse, 0x2 ;  /* 0x000000020c027836 */ /* 0x040fe40000000000 */
[----:B------:R-:W-:Y:S01]  /*1e20*/  VIADD R10, R12, 0x8 ;  /* 0x000000080c0a7836 */ /* 0x000fe20000000000 */
[-C--:B------:R-:W-:Y:S01]  /*1e30*/  ISETP.GT.AND P5, PT, R4, R3.reuse, PT ;  /* 0x000000030400720c */ /* 0x080fe20003fa4270 */
[----:B------:R-:W-:Y:S01]  /*1e40*/  VIADD R12, R12, 0x10 ;  /* 0x000000100c0c7836 */ /* 0x000fe20000000000 */
[----:B------:R1:W0:Y:S01]  /*1e50*/  SHFL.DOWN PT, R4, R7, 0x1, R3 ;  /* 0x0820000007047989 */ /* 0x00022200000e0003 */
[-C--:B------:R-:W-:Y:S01]  /*1e60*/  ISETP.GT.AND P1, PT, R2, R3.reuse, PT ;  /* 0x000000030200720c */ /* 0x080fe20003f24270 */
[----:B------:R-:W-:Y:S01]  /*1e70*/  IMAD.MOV.U32 R2, RZ, RZ, R6 ;  /* 0x000000ffff027224 */ /* 0x000fe200078e0006 */
[----:B------:R-:W-:-:S02]  /*1e80*/  ISETP.GT.AND P4, PT, R10, R3, PT ;  /* 0x000000030a00720c */ /* 0x000fc40003f84270 */
[----:B------:R-:W-:Y:S01]  /*1e90*/  ISETP.GT.AND P3, PT, R12, R3, PT ;  /* 0x000000030c00720c */ /* 0x000fe20003f64270 */
[----:B------:R-:W-:-:S12]  /*1ea0*/  @P0 BRA `(.L_x_280) ;  /* 0x0000000000400947 */ /* 0x000fd80003800000 */
[----:B--2---:R-:W-:Y:S01]  /*1eb0*/  ISETP.GE.AND P0, PT, R6, R5, PT ;  /* 0x000000050600720c */ /* 0x004fe20003f06270 */
[----:B------:R-:W-:Y:S02]  /*1ec0*/  IMAD.MOV.U32 R2, RZ, RZ, R5 ;  /* 0x000000ffff027224 */ /* 0x000fe400078e0005 */
[----:B0-----:R-:W-:Y:S02]  /*1ed0*/  IMAD.MOV.U32 R14, RZ, RZ, R4 ;  /* 0x000000ffff0e7224 */ /* 0x001fe400078e0004 */
        /* <DEDUP_REMOVED lines=13> */
.L_x_280:
[----:B------:R-:W-:Y:S05]  /*1fb0*/  BSYNC.RECONVERGENT B1 ;  /* 0x0000000000017941 */ /* 0x000fea0003800200 */
.L_x_279:
[----:B--2---:R2:W4:Y:S01]  /*1fc0*/  SHFL.DOWN PT, R5, R2, 0x2, R3 ;  /* 0x0840000002057989 */ /* 0x00452200000e0003 */
[----:B------:R-:W-:Y:S01]  /*1fd0*/  BSSY.RECONVERGENT B1, `(.L_x_281) ;  /* 0x0000017000017945 */ /* 0x000fe20003800200 */
[----:B0-----:R-:W-:Y:S02]  /*1fe0*/  IMAD.MOV.U32 R4, RZ, RZ, R2 ;  /* 0x000000ffff047224 */ /* 0x001fe400078e0002 */
[----:B-1----:R2:W0:Y:S01]  /*1ff0*/  SHFL.DOWN PT, R7, R14, 0x2, R3 ;  /* 0x084000000e077989 */ /* 0x00242200000e0003 */
[----:B------:R-:W-:Y:S02]  /*2000*/  IMAD.MOV.U32 R10, RZ, RZ, R14 ;  /* 0x000000ffff0a7224 */ /* 0x000fe400078e000e */
[----:B------:R-:W-:Y:S01]  /*2010*/  IMAD.MOV.U32 R12, RZ, RZ, R16 ;  /* 0x000000ffff0c7224 */ /* 0x000fe200078e0010 */
[----:B---3--:R2:W1:Y:S01]  /*2020*/  SHFL.DOWN PT, R9, R16, 0x2, R3 ;  /* 0x0840000010097989 */ /* 0x00846200000e0003 */
        /* <DEDUP_REMOVED lines=17> */
.L_x_282:
[----:B------:R-:W-:Y:S05]  /*2140*/  BSYNC.RECONVERGENT B1 ;  /* 0x0000000000017941 */ /* 0x000fea0003800200 */
.L_x_281:
[----:B----4-:R3:W4:Y:S01]  /*2150*/  SHFL.DOWN PT, R5, R4, 0x4, R3 ;  /* 0x0880000004057989 */ /* 0x01072200000e0003 */
[----:B------:R-:W-:Y:S01]  /*2160*/  BSSY.RECONVERGENT B1, `(.L_x_283) ;  /* 0x0000017000017945 */ /* 0x000fe20003800200 */
[----:B--2---:R-:W-:Y:S02]  /*2170*/  IMAD.MOV.U32 R2, RZ, RZ, R4 ;  /* 0x000000ffff027224 */ /* 0x004fe400078e0004 */
[----:B0-----:R3:W0:Y:S01]  /*2180*/  SHFL.DOWN PT, R7, R10, 0x4, R3 ;  /* 0x088000000a077989 */ /* 0x00162200000e0003 */
[----:B------:R-:W-:Y:S02]  /*2190*/  IMAD.MOV.U32 R6, RZ, RZ, R10 ;  /* 0x000000ffff067224 */ /* 0x000fe400078e000a */
[----:B------:R-:W-:Y:S01]  /*21a0*/  IMAD.MOV.U32 R8, RZ, RZ, R12 ;  /* 0x000000ffff087224 */ /* 0x000fe200078e000c */
[----:B-1----:R3:W1:Y:S01]  /*21b0*/  SHFL.DOWN PT, R9, R12, 0x4, R3 ;  /* 0x088000000c097989 */ /* 0x00266200000e0003 */
        /* <DEDUP_REMOVED lines=17> */
.L_x_284:
[----:B------:R-:W-:Y:S05]  /*22d0*/  BSYNC.RECONVERGENT B1 ;  /* 0x0000000000017941 */ /* 0x000fea0003800200 */
.L_x_283:
[----:B----4-:R2:W4:Y:S01]  /*22e0*/  SHFL.DOWN PT, R5, R2, 0x8, R3 ;  /* 0x0900000002057989 */ /* 0x01052200000e0003 */
[----:B------:R-:W-:Y:S01]  /*22f0*/  BSSY.RECONVERGENT B1, `(.L_x_285) ;  /* 0x0000017000017945 */ /* 0x000fe20003800200 */
[----:B---3--:R-:W-:Y:S02]  /*2300*/  IMAD.MOV.U32 R4, RZ, RZ, R2 ;  /* 0x000000ffff047224 */ /* 0x008fe400078e0002 */
        /* <DEDUP_REMOVED lines=21> */
.L_x_286:
[----:B------:R-:W-:Y:S05]  /*2460*/  BSYNC.RECONVERGENT B1 ;  /* 0x0000000000017941 */ /* 0x000fea0003800200 */
.L_x_285:
[----:B----4-:R3:W4:Y:S01]  /*2470*/  SHFL.DOWN PT, R5, R4, 0x10, R3 ;  /* 0x0a00000004057989 */ /* 0x01072200000e0003 */
[----:B------:R-:W-:Y:S01]  /*2480*/  BSSY.RECONVERGENT B1, `(.L_x_287) ;  /* 0x0000017000017945 */ /* 0x000fe20003800200 */
[----:B--2---:R-:W-:Y:S02]  /*2490*/  IMAD.MOV.U32 R8, RZ, RZ, R4 ;  /* 0x000000ffff087224 */ /* 0x004fe400078e0004 */
[----:B-1----:R3:W1:Y:S01]  /*24a0*/  SHFL.DOWN PT, R9, R10, 0x10, R3 ;  /* 0x0a0000000a097989 */ /* 0x00266200000e0003 */
        /* <DEDUP_REMOVED lines=20> */
.L_x_288:
[----:B------:R-:W-:Y:S05]  /*25f0*/  BSYNC.RECONVERGENT B1 ;  /* 0x0000000000017941 */ /* 0x000fea0003800200 */
.L_x_287:
        /* <DEDUP_REMOVED lines=12> */
.L_x_290:
[----:B------:R-:W-:Y:S05]  /*26c0*/  BSYNC.RECONVERGENT B1 ;  /* 0x0000000000017941 */ /* 0x000fea0003800200 */
.L_x_289:
[----:B------:R-:W-:Y:S01]  /*26d0*/  BAR.SYNC.DEFER_BLOCKING 0x0 ;  /* 0x0000000000007b1d */ /* 0x000fe20000010000 */
[----:B------:R-:W-:-:S13]  /*26e0*/  ISETP.NE.AND P1, PT, R0, RZ, PT ;  /* 0x000000ff0000720c */ /* 0x000fda0003f25270 */
[----:B------:R-:W-:Y:S05]  /*26f0*/  @P1 BRA `(.L_x_266) ;  /* 0x0000002c00b81947 */ /* 0x000fea0003800000 */
[----:B------:R-:W-:Y:S01]  /*2700*/  UISETP.GE.AND UP0, UPT, UR6, 0x21, UPT ;  /* 0x000000210600788c */ /* 0x000fe2000bf06270 */
[----:B------:R-:W-:Y:S02]  /*2710*/  IMAD.MOV.U32 R0, RZ, RZ, R8 ;  /* 0x000000ffff007224 */ /* 0x000fe400078e0008 */
[----:B-1----:R-:W-:Y:S02]  /*2720*/  IMAD.MOV.U32 R9, RZ, RZ, R7 ;  /* 0x000000ffff097224 */ /* 0x002fe400078e0007 */
[----:B---3--:R-:W-:-:S04]  /*2730*/  IMAD.MOV.U32 R10, RZ, RZ, R6 ;  /* 0x000000ffff0a7224 */ /* 0x008fc800078e0006 */
[----:B------:R-:W-:Y:S05]  /*2740*/  BRA.U !UP0, `(.L_x_291) ;  /* 0x00000001085c7547 */ /* 0x000fea000b800000 */
[----:B------:R-:W1:Y:S01]  /*2750*/  S2UR UR5, SR_CgaCtaId ;  /* 0x00000000000579c3 */ /* 0x000e620000008800 */
[----:B------:R-:W-:Y:S01]  /*2760*/  UMOV UR4, 0x400 ;  /* 0x0000040000047882 */ /* 0x000fe20000000000 */
[----:B------:R-:W-:Y:S01]  /*2770*/  BSSY.RECONVERGENT B1, `(.L_x_291) ;  /* 0x0000014000017945 */ /* 0x000fe20003800200 */
[----:B-1----:R-:W-:-:S09]  /*2780*/  ULEA UR4, UR5, UR4, 0x18 ;  /* 0x0000000405047291 */ /* 0x002fd2000f8ec0ff */
[----:B--2---:R-:W1:Y:S04]  /*2790*/  LDS R3, [UR4+0x18] ;  /* 0x00001804ff037984 */ /* 0x004e680008000800 */
[----:B----4-:R-:W2:Y:S01]  /*27a0*/  LDS.64 R4, [UR4+0x20] ;  /* 0x00002004ff047984 */ /* 0x010ea20008000a00 */
[----:B-1----:R-:W-:Y:S01]  /*27b0*/  ISETP.GE.AND P0, PT, R8, R3, PT ;  /* 0x000000030800720c */ /* 0x002fe20003f06270 */
        /* <DEDUP_REMOVED lines=15> */
.L_x_292:
[----:B------:R-:W-:Y:S05]  /*28b0*/  BSYNC.RECONVERGENT B1 ;  /* 0x0000000000017941 */ /* 0x000fea0003800200 */
.L_x_291:
[----:B------:R-:W-:Y:S01]  /*28c0*/  UISETP.GE.AND UP0, UPT, UR6, 0x41, UPT ;  /* 0x000000410600788c */ /* 0x000fe2000bf06270 */
[----:B--2---:R-:W-:Y:S02]  /*28d0*/  IMAD.MOV.U32 R2, RZ, RZ, R0 ;  /* 0x000000ffff027224 */ /* 0x004fe400078e0000 */
[----:B----4-:R-:W-:Y:S02]  /*28e0*/  IMAD.MOV.U32 R5, RZ, RZ, R9 ;  /* 0x000000ffff057224 */ /* 0x010fe400078e0009 */
[----:B------:R-:W-:-:S04]  /*28f0*/  IMAD.MOV.U32 R4, RZ, RZ, R10 ;  /* 0x000000ffff047224 */ /* 0x000fc800078e000a */
[----:B------:R-:W-:Y:S05]  /*2900*/  BRA.U !UP0, `(.L_x_293) ;  /* 0x00000001085c7547 */ /* 0x000fea000b800000 */
[----:B------:R-:W1:Y:S01]  /*2910*/  S2UR UR5, SR_CgaCtaId ;  /* 0x00000000000579c3 */ /* 0x000e620000008800 */
[----:B------:R-:W-:Y:S01]  /*2920*/  UMOV UR4, 0x400 ;  /* 0x0000040000047882 */ /* 0x000fe20000000000 */
[----:B------:R-:W-:Y:S01]  /*2930*/  BSSY.RECONVERGENT B1, `(.L_x_293) ;  /* 0x0000014000017945 */ /* 0x000fe20003800200 */
[----:B-1----:R-:W-:-:S09]  /*2940*/  ULEA UR4, UR5, UR4, 0x18 ;  /* 0x0000000405047291 */ /* 0x002fd2000f8ec0ff */
[----:B------:R-:W1:Y:S04]  /*2950*/  LDS R3, [UR4+0x28] ;  /* 0x00002804ff037984 */ /* 0x000e680008000800 */
[----:B------:R-:W2:Y:S01]  /*2960*/  LDS.64 R6, [UR4+0x30] ;  /* 0x00003004ff067984 */ /* 0x000ea20008000a00 */
        /* <DEDUP_REMOVED lines=16> */
.L_x_294:
[----:B------:R-:W-:Y:S05]  /*2a70*/  BSYNC.RECONVERGENT B1 ;  /* 0x0000000000017941 */ /* 0x000fea0003800200 */
.L_x_293:
[----:B------:R-:W-:Y:S01]  /*2a80*/  UISETP.GE.AND UP0, UPT, UR6, 0x61, UPT ;  /* 0x000000610600788c */ /* 0x000fe2000bf06270 */
[----:B------:R-:W-:Y:S02]  /*2a90*/  IMAD.MOV.U32 R0, RZ, RZ, R2 ;  /* 0x000000ffff007224 */ /* 0x000fe400078e0002 */
[----:B------:R-:W-:Y:S02]  /*2aa0*/  IMAD.MOV.U32 R7, RZ, RZ, R5 ;  /* 0x000000ffff077224 */ /* 0x000fe400078e0005 */
        /* <DEDUP_REMOVED lines=24> */
.L_x_296:
[----:B------:R-:W-:Y:S05]  /*2c30*/  BSYNC.RECONVERGENT B1 ;  /* 0x0000000000017941 */ /* 0x000fea0003800200 */
.L_x_295:
        /* <DEDUP_REMOVED lines=27> */
.L_x_298:
[----:B------:R-:W-:Y:S05]  /*2df0*/  BSYNC.RECONVERGENT B1 ;  /* 0x0000000000017941 */ /* 0x000fea0003800200 */
.L_x_297:
        /* <DEDUP_REMOVED lines=27> */
.L_x_300:
[----:B------:R-:W-:Y:S05]  /*2fb0*/  BSYNC.RECONVERGENT B1 ;  /* 0x0000000000017941 */ /* 0x000fea0003800200 */
.L_x_299:
        /* <DEDUP_REMOVED lines=27> */
.L_x_302:
[----:B------:R-:W-:Y:S05]  /*3170*/  BSYNC.RECONVERGENT B1 ;  /* 0x0000000000017941 */ /* 0x000fea0003800200 */
.L_x_301:
[----:B------:R-:W-:Y:S01]  /*3180*/  UISETP.GE.AND UP0, UPT, UR6, 0xe1, UPT ;  /* 0x000000e10600788c */ /* 0x000fe2000bf06270 */
[----:B------:R-:W-:Y:S02]  /*3190*/  IMAD.MOV.U32 R8, RZ, RZ, R2 ;  /* 0x000000ffff087224 */ /* 0x000fe400078e0002 */
[----:B------:R-:W-:Y:S02]  /*31a0*/  IMAD.MOV.U32 R7, RZ, RZ, R5 ;  /* 0x000000ffff077224 */ /* 0x000fe400078e0005 */
[----:B------:R-:W-:-:S04]  /*31b0*/  IMAD.MOV.U32 R6, RZ, RZ, R4 ;  /* 0x000000ffff067224 */ /* 0x000fc800078e0004 */
[----:B------:R-:W-:Y:S05]  /*31c0*/  BRA.U !UP0, `(.L_x_266) ;  /* 0x0000002508047547 */ /* 0x000fea000b800000 */
[----:B------:R-:W1:Y:S01]  /*31d0*/  S2UR UR5, SR_CgaCtaId ;  /* 0x00000000000579c3 */ /* 0x000e620000008800 */
[----:B------:R-:W-:Y:S02]  /*31e0*/  UMOV UR4, 0x400 ;  /* 0x0000040000047882 */ /* 0x000fe40000000000 */
[----:B-1----:R-:W-:-:S09]  /*31f0*/  ULEA UR4, UR5, UR4, 0x18 ;  /* 0x0000000405047291 */ /* 0x002fd2000f8ec0ff */
[----:B------:R-:W1:Y:S04]  /*3200*/  LDS R3, [UR4+0x78] ;  /* 0x00007804ff037984 */ /* 0x000e680008000800 */
[----:B0-----:R-:W0:Y:S01]  /*3210*/  LDS.64 R10, [UR4+0x80] ;  /* 0x00008004ff0a7984 */ /* 0x001e220008000a00 */
[----:B-1----:R-:W-:Y:S01]  /*3220*/  ISETP.GE.AND P0, PT, R2, R3, PT ;  /* 0x000000030200720c */ /* 0x002fe20003f06270 */
[----:B------:R-:W-:Y:S02]  /*3230*/  IMAD.MOV.U32 R8, RZ, RZ, R3 ;  /* 0x000000ffff087224 */ /* 0x000fe400078e0003 */
[----:B0-----:R-:W-:Y:S02]  /*3240*/  IMAD.MOV.U32 R7, RZ, RZ, R10 ;  /* 0x000000ffff077224 */ /* 0x001fe400078e000a */
        /* <DEDUP_REMOVED lines=15> */
.L_x_234:
[----:B------:R-:W1:Y:S01]  /*3340*/  S2R R0, SR_TID.X ;  /* 0x0000000000007919 */ /* 0x000e620000002100 */
[----:B------:R-:W1:Y:S01]  /*3350*/  LDC.64 R2, c[0x0][0x380] ;  /* 0x0000e000ff027b82 */ /* 0x000e620000000a00 */
[----:B------:R-:W2:Y:S01]  /*3360*/  LDCU.64 UR6, c[0x0][0x388] ;  /* 0x00007100ff0677ac */ /* 0x000ea20008000a00 */
[----:B-1----:R-:W-:-:S05]  /*3370*/  IMAD.WIDE.U32 R2, R0, 0x4, R2 ;  /* 0x0000000400027825 */ /* 0x002fca00078e0002 */
[----:B0-----:R-:W3:Y:S04]  /*3380*/  LDG.E R5, desc[UR8][R2.64] ;  /* 0x0000000802057981 */ /* 0x001ee8000c1e1900 */
[----:B------:R-:W3:Y:S04]  /*3390*/  LDG.E R6, desc[UR8][R2.64+0x400] ;  /* 0x0004000802067981 */ /* 0x000ee8000c1e1900 */
[----:B------:R-:W4:Y:S04]  /*33a0*/  LDG.E R7, desc[UR8][R2.64+0x800] ;  /* 0x0008000802077981 */ /* 0x000f28000c1e1900 */
[----:B------:R-:W5:Y:S04]  /*33b0*/  LDG.E R8, desc[UR8][R2.64+0xc00] ;  /* 0x000c000802087981 */ /* 0x000f68000c1e1900 */
[----:B------:R-:W2:Y:S01]  /*33c0*/  LDG.E R4, desc[UR8][R2.64+0x1000] ;  /* 0x0010000802047981 */ /* 0x000ea2000c1e1900 */
[----:B------:R-:W-:-:S04]  /*33d0*/  UISETP.GE.U32.AND UP0, UPT, UR4, 0xa00, UPT ;  /* 0x00000a000400788c */ /* 0x000fc8000bf06070 */
[----:B------:R-:W-:Y:S01]  /*33e0*/  UISETP.GE.U32.AND.EX UP0, UPT, UR5, URZ, UPT, UP0 ;  /* 0x000000ff0500728c */ /* 0x000fe2000bf06100 */
[CC--:B---3--:R-:W-:Y:S02]  /*33f0*/  VIMNMX R10, PT, PT, R5.reuse, R6.reuse, !PT ;  /* 0x00000006050a7248 */ /* 0x0c8fe40007fe0100 */
[----:B------:R-:W-:Y:S01]  /*3400*/  ISETP.GE.AND P0, PT, R5, R6, PT ;  /* 0x000000060500720c */ /* 0x000fe20003f06270 */
[----:B------:R-:W-:Y:S01]  /*3410*/  VIADD R5, R0, 0x100 ;  /* 0x0000010000057836 */ /* 0x000fe20000000000 */
[----:B----4-:R-:W-:Y:S02]  /*3420*/  VIMNMX R9, PT, PT, R7, R10, !PT ;  /* 0x0000000a07097248 */ /* 0x010fe40007fe0100 */
[----:B------:R-:W-:Y:S01]  /*3430*/  ISETP.GE.AND P2, PT, R10, R7, PT ;  /* 0x000000070a00720c */ /* 0x000fe20003f46270 */
[----:B------:R-:W-:Y:S01]  /*3440*/  IMAD.MOV.U32 R10, RZ, RZ, RZ ;  /* 0x000000ffff0a7224 */ /* 0x000fe200078e00ff */
[----:B-----5:R-:W-:Y:S02]  /*3450*/  ISETP.GE.AND P3, PT, R9, R8, PT ;  /* 0x000000080900720c */ /* 0x020fe40003f66270 */
[----:B------:R-:W-:Y:S01]  /*3460*/  VIMNMX R9, PT, PT, R8, R9, !PT ;  /* 0x0000000908097248 */ /* 0x000fe20007fe0100 */
[----:B------:R-:W-:-:S03]  /*3470*/  VIADD R8, R0, 0x200 ;  /* 0x0000020000087836 */ /* 0x000fc60000000000 */
[----:B--2---:R-:W-:-:S05]  /*3480*/  ISETP.GE.AND P1, PT, R9, R4, PT ;  /* 0x000000040900720c */ /* 0x004fca0003f26270 */
[----:B------:R-:W-:Y:S02]  /*3490*/  @P2 SEL R8, R5, R0, !P0 ;  /* 0x0000000005082207 */ /* 0x000fe40004000000 */
[C---:B------:R-:W-:Y:S01]  /*34a0*/  @!P3 VIADD R8, R0.reuse, 0x300 ;  /* 0x000003000008b836 */ /* 0x040fe20000000000 */
[----:B------:R-:W-:-:S05]  /*34b0*/  LOP3.LUT R5, R0, 0x400, RZ, 0xfc, !PT ;  /* 0x0000040000057812 */ /* 0x000fca00078efcff */
[C---:B------:R-:W-:Y:S02]  /*34c0*/  @P1 ISETP.GE.U32.AND P0, PT, R8.reuse, R5, PT ;  /* 0x000000050800120c */ /* 0x040fe40003f06070 */
[----:B------:R-:W-:Y:S02]  /*34d0*/  IADD3 R5, P2, PT, R5, UR6, RZ ;  /* 0x0000000605057c10 */ /* 0x000fe4000ff5e0ff */
[----:B------:R-:W-:Y:S02]  /*34e0*/  @P1 IADD3 R8, P3, PT, R8, UR6, RZ ;  /* 0x0000000608081c10 */ /* 0x000fe4000ff7e0ff */
[----:B------:R-:W-:Y:S01]  /*34f0*/  @P1 ISETP.GE.U32.AND.EX P0, PT, RZ, RZ, PT, P0 ;  /* 0x000000ffff00120c */ /* 0x000fe20003f06100 */
[----:B------:R-:W-:Y:S02]  /*3500*/  IMAD.X R6, RZ, RZ, UR7, P2 ;  /* 0x00000007ff067e24 */ /* 0x000fe400090e06ff */
[----:B------:R-:W-:Y:S01]  /*3510*/  @P1 IMAD.X R7, RZ, RZ, UR7, P3 ;  /* 0x00000007ff071e24 */ /* 0x000fe200098e06ff */
[----:B------:R-:W-:-:S04]  /*3520*/  @P1 ISETP.LT.OR P0, PT, R4, R9, !P0 ;  /* 0x000000090400120c */ /* 0x000fc80004701670 */
[----:B------:R-:W-:Y:S01]  /*3530*/  @P1 SEL R6, R7, R6, P0 ;  /* 0x0000000607061207 */ /* 0x000fe20000000000 */
[----:B------:R-:W-:Y:S01]  /*3540*/  IMAD.MOV.U32 R7, RZ, RZ, 0x500 ;  /* 0x00000500ff077424 */ /* 0x000fe200078e00ff */
[----:B------:R-:W-:Y:S02]  /*3550*/  @P1 SEL R4, R9, R4, P0 ;  /* 0x0000000409041207 */ /* 0x000fe40000000000 */
[----:B------:R-:W-:Y:S01]  /*3560*/  @P1 SEL R5, R8, R5, P0 ;  /* 0x0000000508051207 */ /* 0x000fe20000000000 */
[----:B------:R-:W-:Y:S06]  /*3570*/  BRA.U !UP0, `(.L_x_303) ;  /* 0x00000005081c7547 */ /* 0x000fec000b800000 */
[----:B------:R-:W-:Y:S01]  /*3580*/  IMAD.MOV.U32 R7, RZ, RZ, R4 ;  /* 0x000000ffff077224 */ /* 0x000fe200078e0004 */
[----:B------:R-:W0:Y:S01]  /*3590*/  LDCU.64 UR6, c[0x0][0x388] ;  /* 0x00007100ff0677ac */ /* 0x000e220008000a00 */
[----:B------:R-:W-:Y:S02]  /*35a0*/  IMAD.MOV.U32 R15, RZ, RZ, 0x500 ;  /* 0x00000500ff0f7424 */ /* 0x000fe400078e00ff */
[----:B------:R-:W-:Y:S01]  /*35b0*/  IMAD.MOV.U32 R16, RZ, RZ, RZ ;  /* 0x000000ffff107224 */ /* 0x000fe200078e00ff */
[----:B------:R-:W1:Y:S01]  /*35c0*/  LDCU.64 UR4, c[0x0][0x398] ;  /* 0x00007300ff0477ac */ /* 0x000e620008000a00 */
[----:B------:R-:W-:-:S05]  /*35d0*/  NOP ;  /* 0x0000000000007918 */ /* 0x000fca0000000000 */
.L_x_304:
[----:B------:R-:W-:-:S04]  /*35e0*/  LEA R8, P0, R15, R2, 0x2 ;  /* 0x000000020f087211 */ /* 0x000fc800078010ff */
[----:B------:R-:W-:-:S05]  /*35f0*/  LEA.HI.X R9, R15, R3, R16, 0x2, P0 ;  /* 0x000000030f097211 */ /* 0x000fca00000f1410 */
[----:B------:R-:W2:Y:S04]  /*3600*/  LDG.E R10, desc[UR8][R8.64] ;  /* 0x00000008080a7981 */ /* 0x000ea8000c1e1900 */
[----:B------:R-:W3:Y:S04]  /*3610*/  LDG.E R11, desc[UR8][R8.64+0x400] ;  /* 0x00040008080b7981 */ /* 0x000ee8000c1e1900 */
[----:B------:R-:W4:Y:S04]  /*3620*/  LDG.E R12, desc[UR8][R8.64+0x800] ;  /* 0x00080008080c7981 */ /* 0x000f28000c1e1900 */
[----:B------:R-:W5:Y:S04]  /*3630*/  LDG.E R13, desc[UR8][R8.64+0xc00] ;  /* 0x000c0008080d7981 */ /* 0x000f68000c1e1900 */
[----:B------:R1:W5:Y:S01]  /*3640*/  LDG.E R4, desc[UR8][R8.64+0x1000] ;  /* 0x0010000808047981 */ /* 0x000362000c1e1900 */
[----:B0-----:R-:W-:-:S04]  /*3650*/  IADD3 R18, P0, P2, R15, UR6, R0 ;  /* 0x000000060f127c10 */ /* 0x001fc8000fa1e000 */
[----:B------:R-:W-:Y:S01]  /*3660*/  IADD3.X R17, PT, PT, R16, UR7, RZ, P0, P2 ;  /* 0x0000000710117c10 */ /* 0x000fe200087e44ff */
[----:B-1----:R-:W-:Y:S01]  /*3670*/  IMAD.MOV.U32 R8, RZ, RZ, R18 ;  /* 0x000000ffff087224 */ /* 0x002fe200078e0012 */
[----:B------:R-:W-:-:S03]  /*3680*/  IADD3 R9, P4, PT, R15, 0xa00, RZ ;  /* 0x00000a000f097810 */ /* 0x000fc60007f9e0ff */
[----:B------:R-:W-:Y:S01]  /*3690*/  IMAD.MOV.U32 R14, RZ, RZ, R17 ;  /* 0x000000ffff0e7224 */ /* 0x000fe200078e0011 */
        /* <DEDUP_REMOVED lines=9> */
[----:B------:R-:W-:Y:S02]  /*3730*/  @P1 SEL R14, R6, R17, P0 ;  /* 0x00000011060e1207 */ /* 0x000fe40000000000 */
[----:B------:R-:W-:-:S07]  /*3740*/  IADD3 R6, P3, PT, R18, 0x200, RZ ;  /* 0x0000020012067810 */ /* 0x000fce0007f7e0ff */
[----:B------:R-:W-:-:S04]  /*3750*/  @P2 ISETP.GE.U32.AND P0, PT, R8, R7, PT ;  /* 0x000000070800220c */ /* 0x000fc80003f06070 */
[----:B------:R-:W-:-:S04]  /*3760*/  @P2 ISETP.GE.AND.EX P0, PT, R14, R5, PT, P0 ;  /* 0x000000050e00220c */ /* 0x000fc80003f06300 */
[----:B------:R-:W-:-:S04]  /*3770*/  @P2 ISETP.LT.OR P0, PT, R11, R10, !P0 ;  /* 0x0000000a0b00220c */ /* 0x000fc80004701670 */
[----:B------:R-:W-:Y:S02]  /*3780*/  @P2 SEL R11, R10, R11, P0 ;  /* 0x0000000b0a0b2207 */ /* 0x000fe40000000000 */
[----:B------:R-:W-:Y:S01]  /*3790*/  @P2 SEL R7, R8, R7, P0 ;  /* 0x0000000708072207 */ /* 0x000fe20000000000 */
[----:B------:R-:W-:Y:S01]  /*37a0*/  IMAD.X R8, RZ, RZ, R17, P3 ;  /* 0x000000ffff087224 */ /* 0x000fe200018e0611 */
[----:B----4-:R-:W-:Y:S02]  /*37b0*/  ISETP.GE.AND P1, PT, R11, R12, PT ;  /* 0x0000000c0b00720c */ /* 0x010fe40003f26270 */
[----:B------:R-:W-:Y:S02]  /*37c0*/  @P2 SEL R5, R14, R5, P0 ;  /* 0x000000050e052207 */ /* 0x000fe40000000000 */
[----:B------:R-:W-:-:S09]  /*37d0*/  IADD3 R14, P2, PT, R18, 0x300, RZ ;  /* 0x00000300120e7810 */ /* 0x000fd20007f5e0ff */
[----:B------:R-:W-:-:S04]  /*37e0*/  @P1 ISETP.GE.U32.AND P0, PT, R7, R6, PT ;  /* 0x000000060700120c */ /* 0x000fc80003f06070 */
[----:B------:R-:W-:-:S04]  /*37f0*/  @P1 ISETP.GE.AND.EX P0, PT, R5, R8, PT, P0 ;  /* 0x000000080500120c */ /* 0x000fc80003f06300 */
[----:B------:R-:W-:-:S04]  /*3800*/  @P1 ISETP.LT.OR P0, PT, R12, R11, !P0 ;  /* 0x0000000b0c00120c */ /* 0x000fc80004701670 */
[----:B------:R-:W-:Y:S02]  /*3810*/  @P1 SEL R12, R11, R12, P0 ;  /* 0x0000000c0b0c1207 */ /* 0x000fe40000000000 */
[----:B------:R-:W-:Y:S01]  /*3820*/  @P1 SEL R6, R7, R6, P0 ;  /* 0x0000000607061207 */ /* 0x000fe20000000000 */
[----:B------:R-:W-:Y:S01]  /*3830*/  IMAD.X R7, RZ, RZ, R17, P2 ;  /* 0x000000ffff077224 */ /* 0x000fe200010e0611 */
[----:B-----5:R-:W-:Y:S02]  /*3840*/  ISETP.GE.AND P3, PT, R12, R13, PT ;  /* 0x0000000d0c00720c */ /* 0x020fe40003f66270 */
        /* <DEDUP_REMOVED lines=8> */
[----:B------:R-:W-:Y:S02]  /*38d0*/  ISETP.GE.AND P2, PT, R13, R4, PT ;  /* 0x000000040d00720c */ /* 0x000fe40003f46270 */
[----:B------:R-:W-:Y:S01]  /*38e0*/  ISETP.GT.U32.AND P1, PT, R9, UR4, PT ;  /* 0x0000000409007c0c */ /* 0x000fe2000bf24070 */
[----:B------:R-:W-:Y:S01]  /*38f0*/  IMAD.X R9, RZ, RZ, R16, P4 ;  /* 0x000000ffff097224 */ /* 0x000fe200020e0610 */
[----:B------:R-:W-:Y:S02]  /*3900*/  @P3 SEL R7, R8, R7, P0 ;  /* 0x0000000708073207 */ /* 0x000fe40000000000 */
[----:B------:R-:W-:-:S02]  /*3910*/  IADD3 R8, P3, PT, R15, 0x500, RZ ;  /* 0x000005000f087810 */ /* 0x000fc40007f7e0ff */
[----:B------:R-:W-:-:S03]  /*3920*/  ISETP.GT.AND.EX P1, PT, R9, UR5, PT, P1 ;  /* 0x0000000509007c0c */ /* 0x000fc6000bf24310 */
[----:B------:R-:W-:Y:S02]  /*3930*/  IMAD.X R10, RZ, RZ, R16, P3 ;  /* 0x000000ffff0a7224 */ /* 0x000fe400018e0610 */
[----:B------:R-:W-:Y:S01]  /*3940*/  @P2 ISETP.GE.U32.AND P0, PT, R14, R5, PT ;  /* 0x000000050e00220c */ /* 0x000fe20003f06070 */
[----:B------:R-:W-:Y:S02]  /*3950*/  IMAD.MOV.U32 R15, RZ, RZ, R8 ;  /* 0x000000ffff0f7224 */ /* 0x000fe400078e0008 */
[----:B------:R-:W-:Y:S01]  /*3960*/  IMAD.MOV.U32 R16, RZ, RZ, R10 ;  /* 0x000000ffff107224 */ /* 0x000fe200078e000a */
[----:B------:R-:W-:-:S04]  /*3970*/  @P2 ISETP.GE.AND.EX P0, PT, R7, R6, PT, P0 ;  /* 0x000000060700220c */ /* 0x000fc80003f06300 */
[----:B------:R-:W-:-:S04]  /*3980*/  @P2 ISETP.LT.OR P0, PT, R4, R13, !P0 ;  /* 0x0000000d0400220c */ /* 0x000fc80004701670 */
[----:B------:R-:W-:Y:S02]  /*3990*/  @P2 SEL R4, R13, R4, P0 ;  /* 0x000000040d042207 */ /* 0x000fe40000000000 */
[----:B------:R-:W-:Y:S02]  /*39a0*/  @P2 SEL R6, R7, R6, P0 ;  /* 0x0000000607062207 */ /* 0x000fe40000000000 */
[----:B------:R-:W-:Y:S01]  /*39b0*/  @P2 SEL R5, R14, R5, P0 ;  /* 0x000000050e052207 */ /* 0x000fe20000000000 */
[----:B------:R-:W-:Y:S01]  /*39c0*/  IMAD.MOV.U32 R7, RZ, RZ, R4 ;  /* 0x000000ffff077224 */ /* 0x000fe200078e0004 */
[----:B------:R-:W-:Y:S06]  /*39d0*/  @!P1 BRA `(.L_x_304) ;  /* 0xfffffffc00009947 */ /* 0x000fec000383ffff */
[----:B------:R-:W-:-:S07]  /*39e0*/  IMAD.MOV.U32 R7, RZ, RZ, R8 ;  /* 0x000000ffff077224 */ /* 0x000fce00078e0008 */
.L_x_303:
        /* <DEDUP_REMOVED lines=8> */
[----:B------:R-:W-:Y:S01]  /*3a70*/  BSSY.RECONVERGENT B2, `(.L_x_307) ;  /* 0x0000030000027945 */ /* 0x000fe20003800200 */
[----:B------:R-:W-:Y:S02]  /*3a80*/  IMAD.MOV.U32 R12, RZ, RZ, R0 ;  /* 0x000000ffff0c7224 */ /* 0x000fe400078e0000 */
[----:B------:R-:W-:-:S04]  /*3a90*/  IADD3 R15, PT, PT, -R7, UR4, R2 ;  /* 0x00000004070f7c10 */ /* 0x000fc8000fffe102 */
[----:B------:R-:W-:-:S04]  /*3aa0*/  LOP3.LUT R2, R15, 0x300, RZ, 0xc0, !PT ;  /* 0x000003000f027812 */ /* 0x000fc800078ec0ff */
[----:B------:R-:W-:-:S13]  /*3ab0*/  ISETP.NE.AND P0, PT, R2, 0x300, PT ;  /* 0x000003000200780c */ /* 0x000fda0003f05270 */
[----:B------:R-:W-:Y:S05]  /*3ac0*/  @!P0 BRA `(.L_x_308) ;  /* 0x0000000000a88947 */ /* 0x000fea0003800000 */
[----:B------:R-:W0:Y:S01]  /*3ad0*/  LDCU.64 UR10, c[0x0][0x380] ;  /* 0x00007000ff0a77ac */ /* 0x000e220008000a00 */
[----:B------:R-:W-:Y:S01]  /*3ae0*/  IADD3 R3, P0, PT, R0, R7, RZ ;  /* 0x0000000700037210 */ /* 0x000fe20007f1e0ff */
[----:B------:R-:W-:Y:S01]  /*3af0*/  IMAD.MOV.U32 R12, RZ, RZ, R0 ;  /* 0x000000ffff0c7224 */ /* 0x000fe200078e0000 */
[----:B------:R-:W-:-:S03]  /*3b00*/  LEA.HI R2, R15, 0x1, RZ, 0x18 ;  /* 0x000000010f027811 */ /* 0x000fc600078fc0ff */
[----:B------:R-:W-:Y:S01]  /*3b10*/  IMAD.X R14, RZ, RZ, R10, P0 ;  /* 0x000000ffff0e7224 */ /* 0x000fe200000e060a */
[----:B------:R-:W-:Y:S02]  /*3b20*/  LOP3.LUT R2, R2, 0x3, RZ, 0xc0, !PT ;  /* 0x0000000302027812 */ /* 0x000fe400078ec0ff */
[----:B------:R-:W-:-:S03]  /*3b30*/  IADD3 R13, P0, PT, R3, UR6, RZ ;  /* 0x00000006030d7c10 */ /* 0x000fc6000ff1e0ff */
[----:B------:R-:W-:Y:S01]  /*3b40*/  IMAD.MOV R8, RZ, RZ, -R2 ;  /* 0x000000ffff087224 */ /* 0x000fe200078e0a02 */
[----:B0-----:R-:W-:-:S04]  /*3b50*/  LEA R9, P1, R3, UR10, 0x2 ;  /* 0x0000000a03097c11 */ /* 0x001fc8000f8210ff */
[----:B------:R-:W-:Y:S02]  /*3b60*/  LEA.HI.X R3, R3, UR11, R14, 0x2, P1 ;  /* 0x0000000b03037c11 */ /* 0x000fe400088f140e */
[----:B------:R-:W-:-:S07]  /*3b70*/  IADD3.X R14, PT, PT, R14, UR7, RZ, P0, !PT ;  /* 0x000000070e0e7c10 */ /* 0x000fce00087fe4ff */
.L_x_311:
        /* <DEDUP_REMOVED lines=25> */
.L_x_310:
[----:B------:R-:W-:Y:S05]  /*3d10*/  BSYNC.RECONVERGENT B3 ;  /* 0x0000000000037941 */ /* 0x000fea0003800200 */
.L_x_309:
[----:B------:R-:W-:Y:S01]  /*3d20*/  IADD3 R13, P0, PT, R13, 0x100, RZ ;  /* 0x000001000d0d7810 */ /* 0x000fe20007f1e0ff */
[----:B------:R-:W-:Y:S02]  /*3d30*/  VIADD R12, R12, 0x100 ;  /* 0x000001000c0c7836 */ /* 0x000fe40000000000 */
[----:B------:R-:W-:Y:S02]  /*3d40*/  IMAD.X R3, RZ, RZ, R3, P3 ;  /* 0x000000ffff037224 */ /* 0x000fe400018e0603 */
[----:B------:R-:W-:Y:S01]  /*3d50*/  IMAD.X R14, RZ, RZ, R14, P0 ;  /* 0x000000ffff0e7224 */ /* 0x000fe200000e060e */
[----:B------:R-:W-:Y:S07]  /*3d60*/  @P2 BRA `(.L_x_311) ;  /* 0xfffffffc00842947 */ /* 0x000fee000383ffff */
.L_x_308:
[----:B------:R-:W-:Y:S05]  /*3d70*/  BSYNC.RECONVERGENT B2 ;  /* 0x0000000000027941 */ /* 0x000fea0003800200 */
.L_x_307:
[----:B------:R-:W-:-:S13]  /*3d80*/  ISETP.GE.U32.AND P0, PT, R15, 0x300, PT ;  /* 0x000003000f00780c */ /* 0x000fda0003f06070 */
[----:B------:R-:W-:Y:S05]  /*3d90*/  @!P0 BRA `(.L_x_306) ;  /* 0x0000000400888947 */ /* 0x000fea0003800000 */
[----:B------:R-:W0:Y:S01]  /*3da0*/  LDC.64 R2, c[0x0][0x380] ;  /* 0x0000e000ff027b82 */ /* 0x000e220000000a00 */
[----:B------:R-:W-:-:S07]  /*3db0*/  VIADD R12, R12, 0x200 ;  /* 0x000002000c0c7836 */ /* 0x000fce0000000000 */
[----:B------:R-:W1:Y:S02]  /*3dc0*/  LDC.64 R8, c[0x0][0x388] ;  /* 0x0000e200ff087b82 */ /* 0x000e640000000a00 */
.L_x_320:
        /* <DEDUP_REMOVED lines=29> */
.L_x_313:
[----:B------:R-:W-:Y:S05]  /*3fa0*/  BSYNC.RECONVERGENT B2 ;  /* 0x0000000000027941 */ /* 0x000fea0003800200 */
.L_x_312:
        /* <DEDUP_REMOVED lines=20> */
.L_x_315:
[----:B------:R-:W-:Y:S05]  /*40f0*/  BSYNC.RECONVERGENT B2 ;  /* 0x0000000000027941 */ /* 0x000fea0003800200 */
.L_x_314:
        /* <DEDUP_REMOVED lines=20> */
.L_x_317:
[----:B------:R-:W-:Y:S05]  /*4240*/  BSYNC.RECONVERGENT B2 ;  /* 0x0000000000027941 */ /* 0x000fea0003800200 */
.L_x_316:
        /* <DEDUP_REMOVED lines=18> */
.L_x_319:
[----:B------:R-:W-:Y:S05]  /*4370*/  BSYNC.RECONVERGENT B2 ;  /* 0x0000000000027941 */ /* 0x000fea0003800200 */
.L_x_318:
[C---:B------:R-:W-:Y:S02]  /*4380*/  VIADD R14, R12.reuse, 0x200 ;  /* 0x000002000c0e7836 */ /* 0x040fe40000000000 */
[----:B------:R-:W-:-:S03]  /*4390*/  VIADD R12, R12, 0x400 ;  /* 0x000004000c0c7836 */ /* 0x000fc60000000000 */
[----:B------:R-:W-:-:S13]  /*43a0*/  ISETP.GE.AND P0, PT, R14, R11, PT ;  /* 0x0000000b0e00720c */ /* 0x000fda0003f06270 */
[----:B------:R-:W-:Y:S05]  /*43b0*/  @!P0 BRA `(.L_x_320) ;  /* 0xfffffff800848947 */ /* 0x000fea000383ffff */
.L_x_306:
[----:B------:R-:W-:Y:S05]  /*43c0*/  BSYNC.RECONVERGENT B1 ;  /* 0x0000000000017941 */ /* 0x000fea0003800200 */
.L_x_305:
        /* <DEDUP_REMOVED lines=31> */
.L_x_322:
[----:B------:R-:W-:Y:S05]  /*45c0*/  BSYNC.RECONVERGENT B1 ;  /* 0x0000000000017941 */ /* 0x000fea0003800200 */
.L_x_321:
        /* <DEDUP_REMOVED lines=24> */
.L_x_324:
[----:B------:R-:W-:Y:S05]  /*4750*/  BSYNC.RECONVERGENT B1 ;  /* 0x0000000000017941 */ /* 0x000fea0003800200 */
.L_x_323:
[----:B0-----:R0:W4:Y:S01]  /*4760*/  SHFL.DOWN PT, R8, R3, 0x4, 0x1f ;  /* 0x08801f0003087f89 */ /* 0x00112200000e0000 */
[----:B------:R-:W-:Y:S01]  /*4770*/  BSSY.RECONVERGENT B1, `(.L_x_325) ;  /* 0x0000017000017945 */ /* 0x000fe20003800200 */
[----:B------:R-:W-:Y:S02]  /*4780*/  IMAD.MOV.U32 R2, RZ, RZ, R3 ;  /* 0x000000ffff027224 */ /* 0x000fe400078e0003 */
[----:B-1----:R0:W1:Y:S01]  /*4790*/  SHFL.DOWN PT, R9, R4, 0x4, 0x1f ;  /* 0x08801f0004097f89 */ /* 0x00206200000e0000 */
[----:B--2---:R-:W-:Y:S02]  /*47a0*/  IMAD.MOV.U32 R6, RZ, RZ, R4 ;  /* 0x000000ffff067224 */ /* 0x004fe400078e0004 */
[----:B------:R-:W-:Y:S01]  /*47b0*/  IMAD.MOV.U32 R7, RZ, RZ, R5 ;  /* 0x000000ffff077224 */ /* 0x000fe200078e0005 */
[----:B------:R0:W2:Y:S01]  /*47c0*/  SHFL.DOWN PT, R10, R5, 0x4, 0x1f ;  /* 0x08801f00050a7f89 */ /* 0x0000a200000e0000 */
[----:B------:R-:W-:Y:S05]  /*47d0*/  @P5 BRA `(.L_x_326) ;  /* 0x0000000000405947 */ /* 0x000fea0003800000 */
[----:B----4-:R-:W-:Y:S01]  /*47e0*/  ISETP.GE.AND P0, PT, R3, R8, PT ;  /* 0x000000080300720c */ /* 0x010fe20003f06270 */
[----:B------:R-:W-:Y:S02]  /*47f0*/  IMAD.MOV.U32 R2, RZ, RZ, R8 ;  /* 0x000000ffff027224 */ /* 0x000fe400078e0008 */
[----:B-1----:R-:W-:Y:S02]  /*4800*/  IMAD.MOV.U32 R6, RZ, RZ, R9 ;  /* 0x000000ffff067224 */ /* 0x002fe400078e0009 */
[----:B--2---:R-:W-:-:S08]  /*4810*/  IMAD.MOV.U32 R7, RZ, RZ, R10 ;  /* 0x000000ffff077224 */ /* 0x004fd000078e000a */
        /* <DEDUP_REMOVED lines=12> */
.L_x_326:
[----:B------:R-:W-:Y:S05]  /*48e0*/  BSYNC.RECONVERGENT B1 ;  /* 0x0000000000017941 */ /* 0x000fea0003800200 */
.L_x_325:
[----:B-1----:R1:W1:Y:S01]  /*48f0*/  SHFL.DOWN PT, R9, R2, 0x8, 0x1f ;  /* 0x09001f0002097f89 */ /* 0x00226200000e0000 */
[----:B------:R-:W-:Y:S01]  /*4900*/  BSSY.RECONVERGENT B1, `(.L_x_327) ;  /* 0x0000017000017945 */ /* 0x000fe20003800200 */
[----:B0-----:R-:W-:Y:S02]  /*4910*/  IMAD.MOV.U32 R3, RZ, RZ, R2 ;  /* 0x000000ffff037224 */ /* 0x001fe400078e0002 */
[----:B---3--:R0:W3:Y:S01]  /*4920*/  SHFL.DOWN PT, R11, R6, 0x8, 0x1f ;  /* 0x09001f00060b7f89 */ /* 0x0080e200000e0000 */
[----:B------:R-:W-:Y:S02]  /*4930*/  IMAD.MOV.U32 R4, RZ, RZ, R6 ;  /* 0x000000ffff047224 */ /* 0x000fe400078e0006 */
[----:B------:R-:W-:Y:S01]  /*4940*/  IMAD.MOV.U32 R5, RZ, RZ, R7 ;  /* 0x000000ffff057224 */ /* 0x000fe200078e0007 */
[----:B----4-:R0:W4:Y:S01]  /*4950*/  SHFL.DOWN PT, R8, R7, 0x8, 0x1f ;  /* 0x09001f0007087f89 */ /* 0x01012200000e0000 */
[----:B------:R-:W-:Y:S05]  /*4960*/  @P4 BRA `(.L_x_328) ;  /* 0x0000000000404947 */ /* 0x000fea0003800000 */
[----:B-1----:R-:W-:Y:S01]  /*4970*/  ISETP.GE.AND P0, PT, R2, R9, PT ;  /* 0x000000090200720c */ /* 0x002fe20003f06270 */
        /* <DEDUP_REMOVED lines=15> */
.L_x_328:
[----:B------:R-:W-:Y:S05]  /*4a70*/  BSYNC.RECONVERGENT B1 ;  /* 0x0000000000017941 */ /* 0x000fea0003800200 */
.L_x_327:
[----:B-1----:R1:W1:Y:S01]  /*4a80*/  SHFL.DOWN PT, R2, R3, 0x10, 0x1f ;  /* 0x0a001f0003027f89 */ /* 0x00226200000e0000 */
[----:B------:R-:W-:Y:S01]  /*4a90*/  BSSY.RECONVERGENT B1, `(.L_x_329) ;  /* 0x0000017000017945 */ /* 0x000fe20003800200 */
[----:B----4-:R-:W-:Y:S02]  /*4aa0*/  IMAD.MOV.U32 R8, RZ, RZ, R3 ;  /* 0x000000ffff087224 */ /* 0x010fe400078e0003 */
[----:B------:R4:W1:Y:S01]  /*4ab0*/  SHFL.DOWN PT, R9, R4, 0x10, 0x1f ;  /* 0x0a001f0004097f89 */ /* 0x00086200000e0000 */
[----:B0-----:R-:W-:Y:S02]  /*4ac0*/  IMAD.MOV.U32 R7, RZ, RZ, R4 ;  /* 0x000000ffff077224 */ /* 0x001fe400078e0004 */
[----:B------:R-:W-:Y:S01]  /*4ad0*/  IMAD.MOV.U32 R6, RZ, RZ, R5 ;  /* 0x000000ffff067224 */ /* 0x000fe200078e0005 */
[----:B--2---:R4:W0:Y:S01]  /*4ae0*/  SHFL.DOWN PT, R10, R5, 0x10, 0x1f ;  /* 0x0a001f00050a7f89 */ /* 0x00482200000e0000 */
[----:B------:R-:W-:Y:S05]  /*4af0*/  @P3 BRA `(.L_x_330) ;  /* 0x0000000000403947 */ /* 0x000fea0003800000 */
[----:B-1----:R-:W-:Y:S01]  /*4b00*/  ISETP.GE.AND P0, PT, R3, R2, PT ;  /* 0x000000020300720c */ /* 0x002fe20003f06270 */
        /* <DEDUP_REMOVED lines=15> */
.L_x_330:
[----:B------:R-:W-:Y:S05]  /*4c00*/  BSYNC.RECONVERGENT B1 ;  /* 0x0000000000017941 */ /* 0x000fea0003800200 */
.L_x_329:
[----:B------:R-:W-:Y:S04]  /*4c10*/  BSSY.RECONVERGENT B1, `(.L_x_331) ;  /* 0x000000c000017945 */ /* 0x000fe80003800200 */
[----:B------:R-:W-:Y:S05]  /*4c20*/  @P2 BRA `(.L_x_332) ;  /* 0x0000000000282947 */ /* 0x000fea0003800000 */
[----:B----4-:R-:W2:Y:S01]  /*4c30*/  S2R R4, SR_CgaCtaId ;  /* 0x0000000000047919 */ /* 0x010ea20000008800 */
[----:B-1----:R-:W-:Y:S02]  /*4c40*/  MOV R3, 0x400 ;  /* 0x0000040000037802 */ /* 0x002fe40000000f00 */
        /* <DEDUP_REMOVED lines=8> */
.L_x_332:
[----:B------:R-:W-:Y:S05]  /*4cd0*/  BSYNC.RECONVERGENT B1 ;  /* 0x0000000000017941 */ /* 0x000fea0003800200 */
.L_x_331:
[----:B------:R-:W-:Y:S01]  /*4ce0*/  BAR.SYNC.DEFER_BLOCKING 0x0 ;  /* 0x0000000000007b1d */ /* 0x000fe20000010000 */
[----:B------:R-:W-:-:S13]  /*4cf0*/  ISETP.NE.AND P1, PT, R0, RZ, PT ;  /* 0x000000ff0000720c */ /* 0x000fda0003f25270 */
[----:B------:R-:W-:Y:S05]  /*4d00*/  @P1 BRA `(.L_x_266) ;  /* 0x0000000800341947 */ /* 0x000fea0003800000 */
[----:B-12---:R-:W1:Y:S01]  /*4d10*/  S2R R3, SR_CgaCtaId ;  /* 0x0000000000037919 */ /* 0x006e620000008800 */
[----:B------:R-:W-:Y:S01]  /*4d20*/  MOV R0, 0x400 ;  /* 0x0000040000007802 */ /* 0x000fe20000000f00 */
[----:B------:R-:W-:Y:S03]  /*4d30*/  BSSY.RECONVERGENT B1, `(.L_x_333) ;  /* 0x0000016000017945 */ /* 0x000fe60003800200 */
[----:B-1----:R-:W-:-:S05]  /*4d40*/  LEA R24, R3, R0, 0x18 ;  /* 0x0000000003187211 */ /* 0x002fca00078ec0ff */
[----:B------:R-:W1:Y:S04]  /*4d50*/  LDS R3, [R24+0x18] ;  /* 0x0000180018037984 */ /* 0x000e680000000800 */
[----:B----4-:R-:W2:Y:S04]  /*4d60*/  LDS.64 R4, [R24+0x20] ;  /* 0x0000200018047984 */ /* 0x010ea80000000a00 */
[----:B------:R4:W0:Y:S04]  /*4d70*/  LDS R18, [R24+0x28] ;  /* 0x0000280018127984 */ /* 0x0008280000000800 */
[----:B------:R4:W0:Y:S01]  /*4d80*/  LDS R16, [R24+0x38] ;  /* 0x0000380018107984 */ /* 0x0008220000000800 */
[----:B-1----:R-:W-:Y:S01]  /*4d90*/  ISETP.GE.AND P0, PT, R8, R3, PT ;  /* 0x000000030800720c */ /* 0x002fe20003f06270 */
[----:B------:R-:W-:-:S02]  /*4da0*/  IMAD.MOV.U32 R19, RZ, RZ, R3 ;  /* 0x000000ffff137224 */ /* 0x000fc400078e0003 */
[----:B--2---:R-:W-:Y:S02]  /*4db0*/  IMAD.MOV.U32 R21, RZ, RZ, R4 ;  /* 0x000000ffff157224 */ /* 0x004fe400078e0004 */
[----:B------:R-:W-:-:S08]  /*4dc0*/  IMAD.MOV.U32 R20, RZ, RZ, R5 ;  /* 0x000000ffff147224 */ /* 0x000fd000078e0005 */
[----:B0---4-:R-:W-:Y:S05]  /*4dd0*/  @!P0 BRA `(.L_x_334) ;  /* 0x00000000002c8947 */ /* 0x011fea0003800000 */
        /* <DEDUP_REMOVED lines=11> */
.L_x_334:
[----:B------:R-:W-:Y:S05]  /*4e90*/  BSYNC.RECONVERGENT B1 ;  /* 0x0000000000017941 */ /* 0x000fea0003800200 */
.L_x_333:
        /* <DEDUP_REMOVED lines=27> */
.L_x_336:
[----:B------:R-:W-:Y:S05]  /*5050*/  BSYNC.RECONVERGENT B1 ;  /* 0x0000000000017941 */ /* 0x000fea0003800200 */
.L_x_335:
        /* <DEDUP_REMOVED lines=17> */
.L_x_338:
[----:B------:R-:W-:Y:S05]  /*5170*/  BSYNC.RECONVERGENT B1 ;  /* 0x0000000000017941 */ /* 0x000fea0003800200 */
.L_x_337:
        /* <DEDUP_REMOVED lines=17> */
.L_x_340:
[----:B------:R-:W-:Y:S05]  /*5290*/  BSYNC.RECONVERGENT B1 ;  /* 0x0000000000017941 */ /* 0x000fea0003800200 */
.L_x_339:
        /* <DEDUP_REMOVED lines=17> */
.L_x_342:
[----:B------:R-:W-:Y:S05]  /*53b0*/  BSYNC.RECONVERGENT B1 ;  /* 0x0000000000017941 */ /* 0x000fea0003800200 */
.L_x_341:
        /* <DEDUP_REMOVED lines=17> */
.L_x_344:
[----:B------:R-:W-:Y:S05]  /*54d0*/  BSYNC.RECONVERGENT B1 ;  /* 0x0000000000017941 */ /* 0x000fea0003800200 */
.L_x_343:
        /* <DEDUP_REMOVED lines=16> */
.L_x_266:
[----:B------:R-:W-:Y:S05]  /*55e0*/  BSYNC.RECONVERGENT B0 ;  /* 0x0000000000007941 */ /* 0x000fea0003800200 */
.L_x_233:
[----:B------:R-:W-:Y:S05]  /*55f0*/  @P1 EXIT ;  /* 0x000000000000194d */ /* 0x000fea0003800000 */
[----:B01234-:R-:W0:Y:S01]  /*5600*/  LDC.64 R2, c[0x0][0x390] ;  /* 0x0000e400ff027b82 */ /* 0x01fe220000000a00 */
[----:B------:R-:W-:-:S04]  /*5610*/  LOP3.LUT R7, R7, R6, RZ, 0x3c, !PT ;  /* 0x0000000607077212 */ /* 0x000fc800078e3cff */
[----:B------:R-:W-:-:S04]  /*5620*/  LOP3.LUT R6, R7, R6, RZ, 0x3c, !PT ;  /* 0x0000000607067212 */ /* 0x000fc800078e3cff */
[----:B------:R-:W-:-:S05]  /*5630*/  LOP3.LUT R7, R7, R6, RZ, 0x3c, !PT ;  /* 0x0000000607077212 */ /* 0x000fca00078e3cff */
[----:B0-----:R-:W-:Y:S04]  /*5640*/  STG.E.64 desc[UR8][R2.64+0x8], R6 ;  /* 0x0000080602007986 */ /* 0x001fe8000c101b08 */
[----:B------:R-:W-:Y:S01]  /*5650*/  STG.E desc[UR8][R2.64], R8 ;  /* 0x0000000802007986 */ /* 0x000fe2000c101908 */
[----:B------:R-:W-:Y:S05]  /*5660*/  EXIT ;  /* 0x000000000000794d */ /* 0x000fea0003800000 */
.L_x_345:
        /* <DEDUP_REMOVED lines=9> */
.L_x_995:


//--------------------- .text._ZN6thrust24THRUST_300001_SM_1000_NS8cuda_cub4core6detail13_kernel_agentINS1_8__reduce11ReduceAgentIPN4cuda3std3__45tupleIJilEEESC_SB_iNS1_9__extrema9arg_max_fIilNS9_4lessIiEEEEEEJSC_SC_iSH_EEEvDpT0_ --------------------------
	.section	.text._ZN6thrust24THRUST_300001_SM_1000_NS8cuda_cub4core6detail13_kernel_agentINS1_8__reduce11ReduceAgentIPN4cuda3std3__45tupleIJilEEESC_SB_iNS1_9__extrema9arg_max_fIilNS9_4lessIiEEEEEEJSC_SC_iSH_EEEvDpT0_,"ax",@progbits
	.align	128
        .global         _ZN6thrust24THRUST_300001_SM_1000_NS8cuda_cub4core6detail13_kernel_agentINS1_8__reduce11ReduceAgentIPN4cuda3std3__45tupleIJilEEESC_SB_iNS1_9__extrema9arg_max_fIilNS9_4lessIiEEEEEEJSC_SC_iSH_EEEvDpT0_
        .type           _ZN6thrust24THRUST_300001_SM_1000_NS8cuda_cub4core6detail13_kernel_agentINS1_8__reduce11ReduceAgentIPN4cuda3std3__45tupleIJilEEESC_SB_iNS1_9__extrema9arg_max_fIilNS9_4lessIiEEEEEEJSC_SC_iSH_EEEvDpT0_,@function
        .size           _ZN6thrust24THRUST_300001_SM_1000_NS8cuda_cub4core6detail13_kernel_agentINS1_8__reduce11ReduceAgentIPN4cuda3std3__45tupleIJilEEESC_SB_iNS1_9__extrema9arg_max_fIilNS9_4lessIiEEEEEEJSC_SC_iSH_EEEvDpT0_,(.L_x_996 - _ZN6thrust24THRUST_300001_SM_1000_NS8cuda_cub4core6detail13_kernel_agentINS1_8__reduce11ReduceAgentIPN4cuda3std3__45tupleIJilEEESC_SB_iNS1_9__extrema9arg_max_fIilNS9_4lessIiEEEEEEJSC_SC_iSH_EEEvDpT0_)
        .other          _ZN6thrust24THRUST_300001_SM_1000_NS8cuda_cub4core6detail13_kernel_agentINS1_8__reduce11ReduceAgentIPN4cuda3std3__45tupleIJilEEESC_SB_iNS1_9__extrema9arg_max_fIilNS9_4lessIiEEEEEEJSC_SC_iSH_EEEvDpT0_,@"STO_CUDA_ENTRY STV_DEFAULT"
_ZN6thrust24THRUST_300001_SM_1000_NS8cuda_cub4core6detail13_kernel_agentINS1_8__reduce11ReduceAgentIPN4cuda3std3__45tupleIJilEEESC_SB_iNS1_9__extrema9arg_max_fIilNS9_4lessIiEEEEEEJSC_SC_iSH_EEEvDpT0_:
.text._ZN6thrust24THRUST_300001_SM_1000_NS8cuda_cub4core6detail13_kernel_agentINS1_8__reduce11ReduceAgentIPN4cuda3std3__45tupleIJilEEESC_SB_iNS1_9__extrema9arg_max_fIilNS9_4lessIiEEEEEEJSC_SC_iSH_EEEvDpT0_:
        /* <DEDUP_REMOVED lines=21> */
.L_x_349:
[----:B0-----:R-:W-:Y:S05]  /*0150*/  BSYNC.RECONVERGENT B1 ;  /* 0x0000000000017941 */ /* 0x001fea0003800200 */
.L_x_348:
        /* <DEDUP_REMOVED lines=15> */
.L_x_356:
        /* <DEDUP_REMOVED lines=28> */
.L_x_355:
[----:B------:R-:W-:Y:S05]  /*0410*/  BSYNC.RECONVERGENT B3 ;  /* 0x0000000000037941 */ /* 0x000fea0003800200 */
.L_x_354:
[----:B------:R-:W-:Y:S02]  /*0420*/  IMAD.X R7, RZ, RZ, R7, P3 ;  /* 0x000000ffff077224 */ /* 0x000fe400018e0607 */
[----:B------:R-:W-:Y:S01]  /*0430*/  VIADD R5, R5, 0x100 ;  /* 0x0000010005057836 */ /* 0x000fe20000000000 */
[----:B------:R-:W-:Y:S06]  /*0440*/  @P2 BRA `(.L_x_356) ;  /* 0xfffffffc00802947 */ /* 0x000fec000383ffff */
.L_x_353:
[----:B------:R-:W-:Y:S05]  /*0450*/  BSYNC.RECONVERGENT B2 ;  /* 0x0000000000027941 */ /* 0x000fea0003800200 */
.L_x_352:
[----:B------:R-:W0:Y:S01]  /*0460*/  LDC.64 R8, c[0x0][0x380] ;  /* 0x0000e000ff087b82 */ /* 0x000e220000000a00 */
[----:B------:R-:W-:-:S13]  /*0470*/  ISETP.GE.U32.AND P0, PT, R12, 0x300, PT ;  /* 0x000003000c00780c */ /* 0x000fda0003f06070 */
[----:B------:R-:W-:Y:S05]  /*0480*/  @!P0 BRA `(.L_x_351) ;  /* 0x0000000400588947 */ /* 0x000fea0003800000 */
.L_x_365:
        /* <DEDUP_REMOVED lines=26> */
.L_x_358:
[----:B------:R-:W-:Y:S05]  /*0630*/  BSYNC.RECONVERGENT B2 ;  /* 0x0000000000027941 */ /* 0x000fea0003800200 */
.L_x_357:
        /* <DEDUP_REMOVED lines=17> */
.L_x_360:
[----:B------:R-:W-:Y:S05]  /*0750*/  BSYNC.RECONVERGENT B2 ;  /* 0x0000000000027941 */ /* 0x000fea0003800200 */
.L_x_359:
        /* <DEDUP_REMOVED lines=17> */
.L_x_362:
[----:B------:R-:W-:Y:S05]  /*0870*/  BSYNC.RECONVERGENT B2 ;  /* 0x0000000000027941 */ /* 0x000fea0003800200 */
.L_x_361:
        /* <DEDUP_REMOVED lines=19> */
.L_x_364:
[----:B------:R-:W-:Y:S05]  /*09b0*/  BSYNC.RECONVERGENT B2 ;  /* 0x0000000000027941 */ /* 0x000fea0003800200 */
.L_x_363:
[----:B------:R-:W-:-:S05]  /*09c0*/  VIADD R5, R5, 0x400 ;  /* 0x0000040005057836 */ /* 0x000fca0000000000 */
[----:B------:R-:W-:-:S13]  /*09d0*/  ISETP.GE.AND P0, PT, R5, UR5, PT ;  /* 0x0000000505007c0c */ /* 0x000fda000bf06270 */
[----:B------:R-:W-:Y:S05]  /*09e0*/  @!P0 BRA `(.L_x_365) ;  /* 0xfffffff800a88947 */ /* 0x000fea000383ffff */
.L_x_351:
[----:B------:R-:W-:Y:S05]  /*09f0*/  BSYNC.RECONVERGENT B1 ;  /* 0x0000000000017941 */ /* 0x000fea0003800200 */
.L_x_350:
        /* <DEDUP_REMOVED lines=31> */
.L_x_368:
[----:B------:R-:W-:Y:S05]  /*0bf0*/  BSYNC.RECONVERGENT B1 ;  /* 0x0000000000017941 */ /* 0x000fea0003800200 */
.L_x_367:
        /* <DEDUP_REMOVED lines=27> */
.L_x_370:
[----:B------:R-:W-:Y:S05]  /*0db0*/  BSYNC.RECONVERGENT B1 ;  /* 0x0000000000017941 */ /* 0x000fea0003800200 */
.L_x_369:
        /* <DEDUP_REMOVED lines=24> */
.L_x_372:
[----:B------:R-:W-:Y:S05]  /*0f40*/  BSYNC.RECONVERGENT B1 ;  /* 0x0000000000017941 */ /* 0x000fea0003800200 */
.L_x_371:
        /* <DEDUP_REMOVED lines=24> */
.L_x_374:
[----:B------:R-:W-:Y:S05]  /*10d0*/  BSYNC.RECONVERGENT B1 ;  /* 0x0000000000017941 */ /* 0x000fea0003800200 */
.L_x_373:
        /* <DEDUP_REMOVED lines=24> */
.L_x_376:
[----:B------:R-:W-:Y:S05]  /*1260*/  BSYNC.RECONVERGENT B1 ;  /* 0x0000000000017941 */ /* 0x000fea0003800200 */
.L_x_375:
        /* <DEDUP_REMOVED lines=12> */
.L_x_378:
[----:B------:R-:W-:Y:S05]  /*1330*/  BSYNC.RECONVERGENT B1 ;  /* 0x0000000000017941 */ /* 0x000fea0003800200 */
.L_x_377:
        /* <DEDUP_REMOVED lines=27> */
.L_x_381:
[----:B------:R-:W-:Y:S05]  /*14f0*/  BSYNC.RECONVERGENT B1 ;  /* 0x0000000000017941 */ /* 0x000fea0003800200 */
.L_x_380:
        /* <DEDUP_REMOVED lines=27> */
.L_x_383:
[----:B------:R-:W-:Y:S05]  /*16b0*/  BSYNC.RECONVERGENT B1 ;  /* 0x0000000000017941 */ /* 0x000fea0003800200 */
.L_x_382:
        /* <DEDUP_REMOVED lines=17> */
.L_x_385:
[----:B------:R-:W-:Y:S05]  /*17d0*/  BSYNC.RECONVERGENT B1 ;  /* 0x0000000000017941 */ /* 0x000fea0003800200 */
.L_x_384:
        /* <DEDUP_REMOVED lines=17> */
.L_x_387:
[----:B------:R-:W-:Y:S05]  /*18f0*/  BSYNC.RECONVERGENT B1 ;  /* 0x0000000000017941 */ /* 0x000fea0003800200 */
.L_x_386:
        /* <DEDUP_REMOVED lines=17> */
.L_x_389:
[----:B------:R-:W-:Y:S05]  /*1a10*/  BSYNC.RECONVERGENT B1 ;  /* 0x0000000000017941 */ /* 0x000fea0003800200 */
.L_x_388:
        /* <DEDUP_REMOVED lines=17> */
.L_x_391:
[----:B------:R-:W-:Y:S05]  /*1b30*/  BSYNC.RECONVERGENT B1 ;  /* 0x0000000000017941 */ /* 0x000fea0003800200 */
.L_x_390:
        /* <DEDUP_REMOVED lines=18> */
.L_x_366:
        /* <DEDUP_REMOVED lines=40> */
.L_x_393:
[----:B------:R-:W-:Y:S05]  /*1ee0*/  BSYNC.RECONVERGENT B1 ;  /* 0x0000000000017941 */ /* 0x000fea0003800200 */
.L_x_392:
        /* <DEDUP_REMOVED lines=25> */
.L_x_395:
[----:B------:R-:W-:Y:S05]  /*2080*/  BSYNC.RECONVERGENT B1 ;  /* 0x0000000000017941 */ /* 0x000fea0003800200 */
.L_x_394:
        /* <DEDUP_REMOVED lines=24> */
.L_x_397:
[----:B------:R-:W-:Y:S05]  /*2210*/  BSYNC.RECONVERGENT B1 ;  /* 0x0000000000017941 */ /* 0x000fea0003800200 */
.L_x_396:
        /* <DEDUP_REMOVED lines=24> */
.L_x_399:
[----:B------:R-:W-:Y:S05]  /*23a0*/  BSYNC.RECONVERGENT B1 ;  /* 0x0000000000017941 */ /* 0x000fea0003800200 */
.L_x_398:
        /* <DEDUP_REMOVED lines=24> */
.L_x_401:
[----:B------:R-:W-:Y:S05]  /*2530*/  BSYNC.RECONVERGENT B1 ;  /* 0x0000000000017941 */ /* 0x000fea0003800200 */
.L_x_400:
        /* <DEDUP_REMOVED lines=12> */
.L_x_403:
[----:B------:R-:W-:Y:S05]  /*2600*/  BSYNC.RECONVERGENT B1 ;  /* 0x0000000000017941 */ /* 0x000fea0003800200 */
.L_x_402:
        /* <DEDUP_REMOVED lines=30> */
.L_x_405:
[----:B------:R-:W-:Y:S05]  /*27f0*/  BSYNC.RECONVERGENT B1 ;  /* 0x0000000000017941 */ /* 0x000fea0003800200 */
.L_x_404:
        /* <DEDUP_REMOVED lines=27> */
.L_x_407:
[----:B------:R-:W-:Y:S05]  /*29b0*/  BSYNC.RECONVERGENT B1 ;  /* 0x0000000000017941 */ /* 0x000fea0003800200 */
.L_x_406:
        /* <DEDUP_REMOVED lines=27> */
.L_x_409:
[----:B------:R-:W-:Y:S05]  /*2b70*/  BSYNC.RECONVERGENT B1 ;  /* 0x0000000000017941 */ /* 0x000fea0003800200 */
.L_x_408:
        /* <DEDUP_REMOVED lines=27> */
.L_x_411:
[----:B------:R-:W-:Y:S05]  /*2d30*/  BSYNC.RECONVERGENT B1 ;  /* 0x0000000000017941 */ /* 0x000fea0003800200 */
.L_x_410:
        /* <DEDUP_REMOVED lines=27> */
.L_x_413:
[----:B------:R-:W-:Y:S05]  /*2ef0*/  BSYNC.RECONVERGENT B1 ;  /* 0x0000000000017941 */ /* 0x000fea0003800200 */
.L_x_412:
        /* <DEDUP_REMOVED lines=27> */
.L_x_415:
[----:B------:R-:W-:Y:S05]  /*30b0*/  BSYNC.RECONVERGENT B1 ;  /* 0x0000000000017941 */ /* 0x000fea0003800200 */
.L_x_414:
        /* <DEDUP_REMOVED lines=28> */
.L_x_347:
        /* <DEDUP_REMOVED lines=12> */
[----:B------:R-:W5:Y:S01]  /*3340*/  LDG.E.64.CONSTANT R2, desc[UR6][R6.64+0x4008] ;  /* 0x0040080606027981 */ /* 0x000f62000c1e9b00 */
[----:B------:R-:W-:Y:S01]  /*3350*/  UISETP.GE.U32.AND UP0, UPT, UR4, 0xa00, UPT ;  /* 0x00000a000400788c */ /* 0x000fe2000bf06070 */
[----:B------:R-:W-:Y:S01]  /*3360*/  IMAD.MOV.U32 R19, RZ, RZ, 0x500 ;  /* 0x00000500ff137424 */ /* 0x000fe200078e00ff */
        /* <DEDUP_REMOVED lines=29> */
[----:B------:R-:W0:Y:S01]  /*3540*/  LDC.64 R6, c[0x0][0x380] ;  /* 0x0000e000ff067b82 */ /* 0x000e220000000a00 */
[----:B------:R-:W-:Y:S01]  /*3550*/  IMAD.MOV.U32 R23, RZ, RZ, R2 ;  /* 0x000000ffff177224 */ /* 0x000fe200078e0002 */
[----:B------:R-:W1:Y:S01]  /*3560*/  LDCU UR4, c[0x0][0x390] ;  /* 0x00007200ff0477ac */ /* 0x000e620008000800 */
[----:B------:R-:W-:Y:S02]  /*3570*/  IMAD.MOV.U32 R24, RZ, RZ, R3 ;  /* 0x000000ffff187224 */ /* 0x000fe400078e0003 */
[----:B------:R-:W-:Y:S02]  /*3580*/  IMAD.MOV.U32 R18, RZ, RZ, R4 ;  /* 0x000000ffff127224 */ /* 0x000fe400078e0004 */
[----:B------:R-:W-:-:S07]  /*3590*/  IMAD.MOV.U32 R5, RZ, RZ, 0x500 ;  /* 0x00000500ff057424 */ /* 0x000fce00078e00ff */
.L_x_417:
[----:B------:R-:W-:-:S04]  /*35a0*/  IMAD.IADD R17, R0, 0x1, R5 ;  /* 0x0000000100117824 */ /* 0x000fc800078e0205 */
[----:B0-----:R-:W-:-:S05]  /*35b0*/  IMAD.WIDE.U32 R16, R17, 0x10, R6 ;  /* 0x0000001011107825 */ /* 0x001fca00078e0006 */
        /* <DEDUP_REMOVED lines=36> */
[----:B------:R-:W-:Y:S01]  /*3800*/  @P2 SEL R14, R8, R14, P0 ;  /* 0x0000000e080e2207 */ /* 0x000fe20000000000 */
[C---:B------:R-:W-:Y:S01]  /*3810*/  VIADD R8, R5.reuse, 0xa00 ;  /* 0x00000a0005087836 */ /* 0x040fe20000000000 */
[----:B------:R-:W-:Y:S01]  /*3820*/  ISETP.GE.AND P1, PT, R22, R4, PT ;  /* 0x000000041600720c */ /* 0x000fe20003f26270 */
[----:B------:R-:W-:Y:S01]  /*3830*/  VIADD R5, R5, 0x500 ;  /* 0x0000050005057836 */ /* 0x000fe20000000000 */
[----:B------:R-:W-:Y:S02]  /*3840*/  @P2 SEL R15, R9, R15, P0 ;  /* 0x0000000f090f2207 */ /* 0x000fe40000000000 */
[----:B-1----:R-:W-:-:S09]  /*3850*/  ISETP.GT.AND P2, PT, R8, UR4, PT ;  /* 0x0000000408007c0c */ /* 0x002fd2000bf44270 */
        /* <DEDUP_REMOVED lines=8> */
[----:B------:R-:W-:Y:S01]  /*38e0*/  IMAD.MOV.U32 R24, RZ, RZ, R3 ;  /* 0x000000ffff187224 */ /* 0x000fe200078e0003 */
[----:B------:R-:W-:Y:S06]  /*38f0*/  @!P2 BRA `(.L_x_417) ;  /* 0xfffffffc0028a947 */ /* 0x000fec000383ffff */
[----:B------:R-:W-:-:S07]  /*3900*/  IMAD.MOV.U32 R19, RZ, RZ, R5 ;  /* 0x000000ffff137224 */ /* 0x000fce00078e0005 */
.L_x_416:
[----:B------:R-:W-:-:S13]  /*3910*/  ISETP.GE.AND P0, PT, R19, UR4, PT ;  /* 0x0000000413007c0c */ /* 0x000fda000bf06270 */
        /* <DEDUP_REMOVED lines=12> */
[----:B------:R-:W0:Y:S01]  /*39e0*/  LDC.64 R6, c[0x0][0x380] ;  /* 0x0000e000ff067b82 */ /* 0x000e220000000a00 */
[----:B------:R-:W-:Y:S01]  /*39f0*/  LEA.HI R8, R14, 0x1, RZ, 0x18 ;  /* 0x000000010e087811 */ /* 0x000fe200078fc0ff */
[----:B------:R-:W-:Y:S02]  /*3a00*/  IMAD.IADD R13, R0, 0x1, R19 ;  /* 0x00000001000d7824 */ /* 0x000fe400078e0213 */
[----:B------:R-:W-:Y:S01]  /*3a10*/  IMAD.MOV.U32 R18, RZ, RZ, R0 ;  /* 0x000000ffff127224 */ /* 0x000fe200078e0000 */
[----:B------:R-:W-:-:S05]  /*3a20*/  LOP3.LUT R8, R8, 0x3, RZ, 0xc0, !PT ;  /* 0x0000000308087812 */ /* 0x000fca00078ec0ff */
[----:B------:R-:W-:-:S07]  /*3a30*/  IMAD.MOV R12, RZ, RZ, -R8 ;  /* 0x000000ffff0c7224 */ /* 0x000fce00078e0a08 */
.L_x_424:
[----:B0-----:R-:W-:-:S05]  /*3a40*/  IMAD.WIDE.U32 R10, R13, 0x10, R6 ;  /* 0x000000100d0a7825 */ /* 0x001fca00078e0006 */
[----:B------:R-:W2:Y:S04]  /*3a50*/  LDG.E.CONSTANT R21, desc[UR6][R10.64] ;  /* 0x000000060a157981 */ /* 0x000ea8000c1e9900 */
[----:B------:R-:W3:Y:S01]  /*3a60*/  LDG.E.64.CONSTANT R8, desc[UR6][R10.64+0x8] ;  /* 0x000008060a087981 */ /* 0x000ee2000c1e9b00 */
[----:B------:R-:W-:Y:S01]  /*3a70*/  VIADD R12, R12, 0x1 ;  /* 0x000000010c0c7836 */ /* 0x000fe20000000000 */
[----:B------:R-:W-:Y:S01]  /*3a80*/  BSSY.RECONVERGENT B3, `(.L_x_422) ;  /* 0x0000015000037945 */ /* 0x000fe20003800200 */
[----:B------:R-:W-:Y:S02]  /*3a90*/  IMAD.MOV.U32 R15, RZ, RZ, R2 ;  /* 0x000000ffff0f7224 */ /* 0x000fe400078e0002 */
        /* <DEDUP_REMOVED lines=19> */
.L_x_423:
[----:B------:R-:W-:Y:S05]  /*3bd0*/  BSYNC.RECONVERGENT B3 ;  /* 0x0000000000037941 */ /* 0x000fea0003800200 */
.L_x_422:
[----:B------:R-:W-:Y:S02]  /*3be0*/  VIADD R18, R18, 0x100 ;  /* 0x0000010012127836 */ /* 0x000fe40000000000 */
[----:B------:R-:W-:Y:S01]  /*3bf0*/  VIADD R13, R13, 0x100 ;  /* 0x000001000d0d7836 */ /* 0x000fe20000000000 */
[----:B------:R-:W-:Y:S06]  /*3c00*/  @P3 BRA `(.L_x_424) ;  /* 0xfffffffc008c3947 */ /* 0x000fec000383ffff */
.L_x_421:
[----:B------:R-:W-:Y:S05]  /*3c10*/  BSYNC.RECONVERGENT B2 ;  /* 0x0000000000027941 */ /* 0x000fea0003800200 */
.L_x_420:
[----:B------:R-:W-:-:S13]  /*3c20*/  ISETP.GE.U32.AND P0, PT, R14, 0x300, PT ;  /* 0x000003000e00780c */ /* 0x000fda0003f06070 */
[----:B------:R-:W-:Y:S05]  /*3c30*/  @!P0 BRA `(.L_x_419) ;  /* 0x0000000400888947 */ /* 0x000fea0003800000 */
[----:B------:R-:W0:Y:S01]  /*3c40*/  LDCU.64 UR8, c[0x0][0x380] ;  /* 0x00007000ff0877ac */ /* 0x000e220008000a00 */
[----:B------:R-:W1:Y:S01]  /*3c50*/  LDC.64 R6, c[0x0][0x380] ;  /* 0x0000e000ff067b82 */ /* 0x000e620000000a00 */
[C---:B------:R-:W-:Y:S01]  /*3c60*/  IADD3 R13, P0, PT, R18.reuse, R19, RZ ;  /* 0x00000013120d7210 */ /* 0x040fe20007f1e0ff */
[----:B------:R-:W-:-:S04]  /*3c70*/  IMAD.IADD R19, R18, 0x1, R19 ;  /* 0x0000000112137824 */ /* 0x000fc800078e0213 */
[----:B------:R-:W-:Y:S01]  /*3c80*/  IMAD.X R8, RZ, RZ, RZ, P0 ;  /* 0x000000ffff087224 */ /* 0x000fe200000e06ff */
[----:B0-----:R-:W-:-:S04]  /*3c90*/  LEA R12, P1, R13, UR8, 0x4 ;  /* 0x000000080d0c7c11 */ /* 0x001fc8000f8220ff */
[----:B------:R-:W-:Y:S02]  /*3ca0*/  IADD3 R12, P0, PT, R12, 0x3008, RZ ;  /* 0x000030080c0c7810 */ /* 0x000fe40007f1e0ff */
[----:B------:R-:W-:-:S05]  /*3cb0*/  LEA.HI.X R13, R13, UR9, R8, 0x4, P1 ;  /* 0x000000090d0d7c11 */ /* 0x000fca00088f2408 */
[----:B------:R-:W-:-:S07]  /*3cc0*/  IMAD.X R13, RZ, RZ, R13, P0 ;  /* 0x000000ffff0d7224 */ /* 0x000fce00000e060d */
.L_x_433:
[----:B-1----:R-:W-:-:S05]  /*3cd0*/  IMAD.WIDE.U32 R10, R19, 0x10, R6 ;  /* 0x00000010130a7825 */ /* 0x002fca00078e0006 */
[----:B------:R-:W2:Y:S04]  /*3ce0*/  LDG.E.CONSTANT R23, desc[UR6][R10.64] ;  /* 0x000000060a177981 */ /* 0x000ea8000c1e9900 */
[----:B------:R0:W3:Y:S02]  /*3cf0*/  LDG.E.64.CONSTANT R8, desc[UR6][R10.64+0x8] ;  /* 0x000008060a087981 */ /* 0x0000e4000c1e9b00 */
[----:B0-----:R-:W-:Y:S02]  /*3d00*/  IMAD.MOV.U32 R10, RZ, RZ, R12 ;  /* 0x000000ffff0a7224 */ /* 0x001fe400078e000c */
[----:B------:R-:W-:-:S05]  /*3d10*/  IMAD.MOV.U32 R11, RZ, RZ, R13 ;  /* 0x000000ffff0b7224 */ /* 0x000fca00078e000d */
        /* <DEDUP_REMOVED lines=16> */
[CC--:B------:R-:W-:Y:S02]  /*3e20*/  @P2 ISETP.LT.U32.AND P1, PT, R2.reuse, R8.reuse, PT ;  /* 0x000000080200220c */ /* 0x0c0fe40003f21070 */
[CC--:B------:R-:W-:Y:S02]  /*3e30*/  @P2 ISETP.GE.U32.AND P0, PT, R2.reuse, R8.reuse, PT ;  /* 0x000000080200220c */ /* 0x0c0fe40003f06070 */
[CC--:B------:R-:W-:Y:S02]  /*3e40*/  @P2 ISETP.LT.AND.EX P1, PT, R3.reuse, R9.reuse, PT, P1 ;  /* 0x000000090300220c */ /* 0x0c0fe40003f21310 */
[CC--:B------:R-:W-:Y:S02]  /*3e50*/  @P2 ISETP.GE.AND.EX P0, PT, R3.reuse, R9.reuse, PT, P0 ;  /* 0x000000090300220c */ /* 0x0c0fe40003f06300 */
[----:B------:R-:W-:Y:S02]  /*3e60*/  @P2 SEL R27, R2, R8, P1 ;  /* 0x00000008021b2207 */ /* 0x000fe40000800000 */
[----:B------:R-:W-:-:S02]  /*3e70*/  @P2 SEL R29, R3, R9, P1 ;  /* 0x00000009031d2207 */ /* 0x000fc40000800000 */
[----:B------:R-:W-:-:S07]  /*3e80*/  @P2 SEL R22, R4, R23, !P0 ;  /* 0x0000001704162207 */ /* 0x000fce0004000000 */
.L_x_426:
[----:B------:R-:W-:Y:S05]  /*3e90*/  BSYNC.RECONVERGENT B2 ;  /* 0x0000000000027941 */ /* 0x000fea0003800200 */
.L_x_425:
        /* <DEDUP_REMOVED lines=17> */
.L_x_428:
[----:B------:R-:W-:Y:S05]  /*3fb0*/  BSYNC.RECONVERGENT B2 ;  /* 0x0000000000027941 */ /* 0x000fea0003800200 */
.L_x_427:
        /* <DEDUP_REMOVED lines=17> */
.L_x_430:
[----:B------:R-:W-:Y:S05]  /*40d0*/  BSYNC.RECONVERGENT B2 ;  /* 0x0000000000027941 */ /* 0x000fea0003800200 */
.L_x_429:
        /* <DEDUP_REMOVED lines=17> */
.L_x_432:
[----:B------:R-:W-:Y:S05]  /*41f0*/  BSYNC.RECONVERGENT B2 ;  /* 0x0000000000027941 */ /* 0x000fea0003800200 */
.L_x_431:
[----:B------:R-:W-:Y:S01]  /*4200*/  VIADD R18, R18, 0x400 ;  /* 0x0000040012127836 */ /* 0x000fe20000000000 */
[----:B------:R-:W-:Y:S01]  /*4210*/  IADD3 R12, P1, PT, R10, 0x4000, RZ ;  /* 0x000040000a0c7810 */ /* 0x000fe20007f3e0ff */
[----:B------:R-:W-:-:S03]  /*4220*/  VIADD R19, R19, 0x400 ;  /* 0x0000040013137836 */ /* 0x000fc60000000000 */
[----:B------:R-:W-:Y:S01]  /*4230*/  ISETP.GE.AND P0, PT, R18, R5, PT ;  /* 0x000000051200720c */ /* 0x000fe20003f06270 */
[----:B------:R-:W-:-:S12]  /*4240*/  IMAD.X R13, RZ, RZ, R11, P1 ;  /* 0x000000ffff0d7224 */ /* 0x000fd800008e060b */
[----:B------:R-:W-:Y:S05]  /*4250*/  @!P0 BRA `(.L_x_433) ;  /* 0xfffffff8009c8947 */ /* 0x000fea000383ffff */
.L_x_419:
[----:B------:R-:W-:Y:S05]  /*4260*/  BSYNC.RECONVERGENT B1 ;  /* 0x0000000000017941 */ /* 0x000fea0003800200 */
.L_x_418:
        /* <DEDUP_REMOVED lines=31> */
.L_x_435:
[----:B------:R-:W-:Y:S05]  /*4460*/  BSYNC.RECONVERGENT B1 ;  /* 0x0000000000017941 */ /* 0x000fea0003800200 */
.L_x_434:
        /* <DEDUP_REMOVED lines=24> */
.L_x_437:
[----:B------:R-:W-:Y:S05]  /*45f0*/  BSYNC.RECONVERGENT B1 ;  /* 0x0000000000017941 */ /* 0x000fea0003800200 */
.L_x_436:
[----:B0-----:R0:W4:Y:S01]  /*4600*/  SHFL.DOWN PT, R5, R2, 0x4, 0x1f ;  /* 0x08801f0002057f89 */ /* 0x00112200000e0000 */
[----:B------:R-:W-:Y:S01]  /*4610*/  BSSY.RECONVERGENT B1, `(.L_x_438) ;  /* 0x0000017000017945 */ /* 0x000fe20003800200 */
[----:B--2---:R-:W-:Y:S02]  /*4620*/  IMAD.MOV.U32 R3, RZ, RZ, R2 ;  /* 0x000000ffff037224 */ /* 0x004fe400078e0002 */
[----:B------:R0:W2:Y:S01]  /*4630*/  SHFL.DOWN PT, R9, R4, 0x4, 0x1f ;  /* 0x08801f0004097f89 */ /* 0x0000a200000e0000 */
[----:B------:R-:W-:Y:S02]  /*4640*/  IMAD.MOV.U32 R6, RZ, RZ, R4 ;  /* 0x000000ffff067224 */ /* 0x000fe400078e0004 */
[----:B------:R-:W-:Y:S01]  /*4650*/  IMAD.MOV.U32 R7, RZ, RZ, R8 ;  /* 0x000000ffff077224 */ /* 0x000fe200078e0008 */
[----:B------:R0:W0:Y:S01]  /*4660*/  SHFL.DOWN PT, R11, R8, 0x4, 0x1f ;  /* 0x08801f00080b7f89 */ /* 0x00002200000e0000 */
[----:B------:R-:W-:Y:S05]  /*4670*/  @P5 BRA `(.L_x_439) ;  /* 0x0000000000405947 */ /* 0x000fea0003800000 */
[----:B----4-:R-:W-:Y:S01]  /*4680*/  ISETP.GE.AND P0, PT, R2, R5, PT ;  /* 0x000000050200720c */ /* 0x010fe20003f06270 */
[----:B------:R-:W-:Y:S02]  /*4690*/  IMAD.MOV.U32 R3, RZ, RZ, R5 ;  /* 0x000000ffff037224 */ /* 0x000fe400078e0005 */
[----:B--2---:R-:W-:Y:S02]  /*46a0*/  IMAD.MOV.U32 R6, RZ, RZ, R9 ;  /* 0x000000ffff067224 */ /* 0x004fe400078e0009 */
        /* <DEDUP_REMOVED lines=13> */
.L_x_439:
[----:B------:R-:W-:Y:S05]  /*4780*/  BSYNC.RECONVERGENT B1 ;  /* 0x0000000000017941 */ /* 0x000fea0003800200 */
.L_x_438:
        /* <DEDUP_REMOVED lines=24> */
.L_x_441:
[----:B------:R-:W-:Y:S05]  /*4910*/  BSYNC.RECONVERGENT B1 ;  /* 0x0000000000017941 */ /* 0x000fea0003800200 */
.L_x_440:
[----:B0-----:R0:W4:Y:S01]  /*4920*/  SHFL.DOWN PT, R3, R2, 0x10, 0x1f ;  /* 0x0a001f0002037f89 */ /* 0x00112200000e0000 */
[----:B------:R-:W-:Y:S01]  /*4930*/  BSSY.RECONVERGENT B1, `(.L_x_442) ;  /* 0x0000017000017945 */ /* 0x000fe20003800200 */
[----:B------:R-:W-:Y:S02]  /*4940*/  IMAD.MOV.U32 R8, RZ, RZ, R2 ;  /* 0x000000ffff087224 */ /* 0x000fe400078e0002 */
[----:B------:R0:W0:Y:S01]  /*4950*/  SHFL.DOWN PT, R9, R4, 0x10, 0x1f ;  /* 0x0a001f0004097f89 */ /* 0x00002200000e0000 */
[----:B--2---:R-:W-:Y:S02]  /*4960*/  IMAD.MOV.U32 R7, RZ, RZ, R4 ;  /* 0x000000ffff077224 */ /* 0x004fe400078e0004 */
[----:B------:R-:W-:Y:S01]  /*4970*/  IMAD.MOV.U32 R6, RZ, RZ, R5 ;  /* 0x000000ffff067224 */ /* 0x000fe200078e0005 */
[----:B-1----:R1:W2:Y:S01]  /*4980*/  SHFL.DOWN PT, R10, R5, 0x10, 0x1f ;  /* 0x0a001f00050a7f89 */ /* 0x0022a200000e0000 */
[----:B------:R-:W-:Y:S05]  /*4990*/  @P3 BRA `(.L_x_443) ;  /* 0x0000000000403947 */ /* 0x000fea0003800000 */
[----:B----4-:R-:W-:Y:S01]  /*49a0*/  ISETP.GE.AND P0, PT, R2, R3, PT ;  /* 0x000000030200720c */ /* 0x010fe20003f06270 */
[----:B------:R-:W-:Y:S02]  /*49b0*/  IMAD.MOV.U32 R8, RZ, RZ, R3 ;  /* 0x000000ffff087224 */ /* 0x000fe400078e0003 */
[----:B0-----:R-:W-:Y:S02]  /*49c0*/  IMAD.MOV.U32 R7, RZ, RZ, R9 ;  /* 0x000000ffff077224 */ /* 0x001fe400078e0009 */
[----:B--2---:R-:W-:-:S08]  /*49d0*/  IMAD.MOV.U32 R6, RZ, RZ, R10 ;  /* 0x000000ffff067224 */ /* 0x004fd000078e000a */
        /* <DEDUP_REMOVED lines=12> */
.L_x_443:
[----:B------:R-:W-:Y:S05]  /*4aa0*/  BSYNC.RECONVERGENT B1 ;  /* 0x0000000000017941 */ /* 0x000fea0003800200 */
.L_x_442:
[----:B------:R-:W-:Y:S04]  /*4ab0*/  BSSY.RECONVERGENT B1, `(.L_x_444) ;  /* 0x000000c000017945 */ /* 0x000fe80003800200 */
[----:B------:R-:W-:Y:S05]  /*4ac0*/  @P2 BRA `(.L_x_445) ;  /* 0x0000000000282947 */ /* 0x000fea0003800000 */
[----:B0-----:R-:W0:Y:S01]  /*4ad0*/  S2R R4, SR_CgaCtaId ;  /* 0x0000000000047919 */ /* 0x001e220000008800 */
[----:B----4-:R-:W-:Y:S02]  /*4ae0*/  MOV R3, 0x400 ;  /* 0x0000040000037802 */ /* 0x010fe40000000f00 */
[----:B------:R-:W-:-:S04]  /*4af0*/  SHF.R.U32.HI R2, RZ, 0x1, R0 ;  /* 0x00000001ff027819 */ /* 0x000fc80000011600 */
[----:B------:R-:W-:Y:S02]  /*4b00*/  LOP3.LUT R2, R2, 0x1f0, RZ, 0xc0, !PT ;  /* 0x000001f002027812 */ /* 0x000fe400078ec0ff */
[----:B0-----:R-:W-:-:S05]  /*4b10*/  LEA R3, R4, R3, 0x18 ;  /* 0x0000000304037211 */ /* 0x001fca00078ec0ff */
[----:B-1----:R-:W-:Y:S02]  /*4b20*/  IMAD.IADD R5, R2, 0x1, R3 ;  /* 0x0000000102057824 */ /* 0x002fe400078e0203 */
[----:B------:R-:W-:Y:S02]  /*4b30*/  IMAD.MOV.U32 R2, RZ, RZ, R7 ;  /* 0x000000ffff027224 */ /* 0x000fe400078e0007 */
[----:B------:R-:W-:Y:S01]  /*4b40*/  IMAD.MOV.U32 R3, RZ, RZ, R6 ;  /* 0x000000ffff037224 */ /* 0x000fe200078e0006 */
[----:B------:R0:W-:Y:S04]  /*4b50*/  STS [R5+0x8], R8 ;  /* 0x0000080805007388 */ /* 0x0001e80000000800 */
[----:B------:R0:W-:Y:S02]  /*4b60*/  STS.64 [R5+0x10], R2 ;  /* 0x0000100205007388 */ /* 0x0001e40000000a00 */
.L_x_445:
[----:B------:R-:W-:Y:S05]  /*4b70*/  BSYNC.RECONVERGENT B1 ;  /* 0x0000000000017941 */ /* 0x000fea0003800200 */
.L_x_444:
        /* <DEDUP_REMOVED lines=8> */
[----:B-1----:R-:W1:Y:S04]  /*4c00*/  LDS.64 R4, [R24+0x20] ;  /* 0x0000200018047984 */ /* 0x002e680000000a00 */
[----:B------:R4:W2:Y:S04]  /*4c10*/  LDS R18, [R24+0x28] ;  /* 0x0000280018127984 */ /* 0x0008a80000000800 */
[----:B------:R4:W2:Y:S01]  /*4c20*/  LDS R16, [R24+0x38] ;  /* 0x0000380018107984 */ /* 0x0008a20000000800 */
[----:B0-----:R-:W-:Y:S01]  /*4c30*/  ISETP.GE.AND P0, PT, R8, R3, PT ;  /* 0x000000030800720c */ /* 0x001fe20003f06270 */
[----:B------:R-:W-:-:S02]  /*4c40*/  IMAD.MOV.U32 R19, RZ, RZ, R3 ;  /* 0x000000ffff137224 */ /* 0x000fc400078e0003 */
[----:B-1----:R-:W-:Y:S02]  /*4c50*/  IMAD.MOV.U32 R21, RZ, RZ, R4 ;  /* 0x000000ffff157224 */ /* 0x002fe400078e0004 */
[----:B------:R-:W-:-:S08]  /*4c60*/  IMAD.MOV.U32 R20, RZ, RZ, R5 ;  /* 0x000000ffff147224 */ /* 0x000fd000078e0005 */
[----:B--2-4-:R-:W-:Y:S05]  /*4c70*/  @!P0 BRA `(.L_x_447) ;  /* 0x00000000002c8947 */ /* 0x014fea0003800000 */
        /* <DEDUP_REMOVED lines=11> */
.L_x_447:
[----:B------:R-:W-:Y:S05]  /*4d30*/  BSYNC.RECONVERGENT B1 ;  /* 0x0000000000017941 */ /* 0x000fea0003800200 */
.L_x_446:
        /* <DEDUP_REMOVED lines=27> */
.L_x_449:
[----:B------:R-:W-:Y:S05]  /*4ef0*/  BSYNC.RECONVERGENT B1 ;  /* 0x0000000000017941 */ /* 0x000fea0003800200 */
.L_x_448:
        /* <DEDUP_REMOVED lines=17> */
.L_x_451:
[----:B------:R-:W-:Y:S05]  /*5010*/  BSYNC.RECONVERGENT B1 ;  /* 0x0000000000017941 */ /* 0x000fea0003800200 */
.L_x_450:
        /* <DEDUP_REMOVED lines=17> */
.L_x_453:
[----:B------:R-:W-:Y:S05]  /*5130*/  BSYNC.RECONVERGENT B1 ;  /* 0x0000000000017941 */ /* 0x000fea0003800200 */
.L_x_452:
        /* <DEDUP_REMOVED lines=17> */
.L_x_455:
[----:B------:R-:W-:Y:S05]  /*5250*/  BSYNC.RECONVERGENT B1 ;  /* 0x0000000000017941 */ /* 0x000fea0003800200 */
.L_x_454:
        /* <DEDUP_REMOVED lines=17> */
.L_x_457:
[----:B------:R-:W-:Y:S05]  /*5370*/  BSYNC.RECONVERGENT B1 ;  /* 0x0000000000017941 */ /* 0x000fea0003800200 */
.L_x_456:
        /* <DEDUP_REMOVED lines=16> */
.L_x_379:
[----:B------:R-:W-:Y:S05]  /*5480*/  BSYNC.RECONVERGENT B0 ;  /* 0x0000000000007941 */ /* 0x000fea0003800200 */
.L_x_346:
        /* <DEDUP_REMOVED lines=8> */
.L_x_458:
        /* <DEDUP_REMOVED lines=15> */
.L_x_996:


//--------------------- .text._ZN6thrust24THRUST_300001_SM_1000_NS8cuda_cub4core6detail13_kernel_agentINS1_8__reduce10DrainAgentIiEEJN3cub18CUB_300001_SM_10009GridQueueIjEEiEEEvDpT0_ --------------------------
	.section	.text._ZN6thrust24THRUST_300001_SM_1000_NS8cuda_cub4core6detail13_kernel_agentINS1_8__reduce10DrainAgentIiEEJN3cub18CUB_300001_SM_10009GridQueueIjEEiEEEvDpT0_,"ax",@progbits
	.align	128
        .global         _ZN6thrust24THRUST_300001_SM_1000_NS8cuda_cub4core6detail13_kernel_agentINS1_8__reduce10DrainAgentIiEEJN3cub18CUB_300001_SM_10009GridQueueIjEEiEEEvDpT0_
        .type           _ZN6thrust24THRUST_300001_SM_1000_NS8cuda_cub4core6detail13_kernel_agentINS1_8__reduce10DrainAgentIiEEJN3cub18CUB_300001_SM_10009GridQueueIjEEiEEEvDpT0_,@function
        .size           _ZN6thrust24THRUST_300001_SM_1000_NS8cuda_cub4core6detail13_kernel_agentINS1_8__reduce10DrainAgentIiEEJN3cub18CUB_300001_SM_10009GridQueueIjEEiEEEvDpT0_,(.L_x_997 - _ZN6thrust24THRUST_300001_SM_1000_NS8cuda_cub4core6detail13_kernel_agentINS1_8__reduce10DrainAgentIiEEJN3cub18CUB_300001_SM_10009GridQueueIjEEiEEEvDpT0_)
        .other          _ZN6thrust24THRUST_300001_SM_1000_NS8cuda_cub4core6detail13_kernel_agentINS1_8__reduce10DrainAgentIiEEJN3cub18CUB_300001_SM_10009GridQueueIjEEiEEEvDpT0_,@"STO_CUDA_ENTRY STV_DEFAULT"
_ZN6thrust24THRUST_300001_SM_1000_NS8cuda_cub4core6detail13_kernel_agentINS1_8__reduce10DrainAgentIiEEJN3cub18CUB_300001_SM_10009GridQueueIjEEiEEEvDpT0_:
.text._ZN6thrust24THRUST_300001_SM_1000_NS8cuda_cub4core6detail13_kernel_agentINS1_8__reduce10DrainAgentIiEEJN3cub18CUB_300001_SM_10009GridQueueIjEEiEEEvDpT0_:
[----:B------:R-:W-:Y:S08]  /*0000*/  LDC R1, c[0x0][0x37c] ;  /* 0x0000df00ff017b82 */ /* 0x000ff00000000800 */
[----:B------:R-:W0:Y:S01]  /*0010*/  LDC.64 R2, c[0x0][0x380] ;  /* 0x0000e000ff027b82 */ /* 0x000e220000000a00 */
[----:B------:R-:W0:Y:S07]  /*0020*/  LDCU.64 UR4, c[0x0][0x358] ;  /* 0x00006b00ff0477ac */ /* 0x000e2e0008000a00 */
[----:B------:R-:W1:Y:S01]  /*0030*/  LDC R5, c[0x0][0x388] ;  /* 0x0000e200ff057b82 */ /* 0x000e620000000800 */
[----:B0-----:R-:W-:Y:S04]  /*0040*/  STG.E desc[UR4][R2.64+0x4], RZ ;  /* 0x000004ff02007986 */ /* 0x001fe8000c101904 */
[----:B-1----:R-:W-:Y:S01]  /*0050*/  STG.E desc[UR4][R2.64], R5 ;  /* 0x0000000502007986 */ /* 0x002fe2000c101904 */
[----:B------:R-:W-:Y:S05]  /*0060*/  EXIT ;  /* 0x000000000000794d */ /* 0x000fea0003800000 */
.L_x_459:
        /* <DEDUP_REMOVED lines=9> */
.L_x_997:


//--------------------- .text._ZN6thrust24THRUST_300001_SM_1000_NS8cuda_cub4core6detail13_kernel_agentINS1_8__reduce11ReduceAgentINS0_12zip_iteratorIN4cuda3std3__45tupleIJNS0_10device_ptrIiEENS0_17counting_iteratorIlNS0_11use_defaultESF_SF_EEEEEEEPNSB_IJilEEESJ_iNS1_9__extrema9arg_max_fIilNSA_4lessIiEEEEEEJSI_SK_iN3cub18CUB_300001_SM_100013GridEvenShareIiEENSS_9GridQueueIjEESP_EEEvDpT0_ --------------------------
	.section	.text._ZN6thrust24THRUST_300001_SM_1000_NS8cuda_cub4core6detail13_kernel_agentINS1_8__reduce11ReduceAgentINS0_12zip_iteratorIN4cuda3std3__45tupleIJNS0_10device_ptrIiEENS0_17counting_iteratorIlNS0_11use_defaultESF_SF_EEEEEEEPNSB_IJilEEESJ_iNS1_9__extrema9arg_max_fIilNSA_4lessIiEEEEEEJSI_SK_iN3cub18CUB_300001_SM_100013GridEvenShareIiEENSS_9GridQueueIjEESP_EEEvDpT0_,"ax",@progbits
	.align	128
        .global         _ZN6thrust24THRUST_300001_SM_1000_NS8cuda_cub4core6detail13_kernel_agentINS1_8__reduce11ReduceAgentINS0_12zip_iteratorIN4cuda3std3__45tupleIJNS0_10device_ptrIiEENS0_17counting_iteratorIlNS0_11use_defaultESF_SF_EEEEEEEPNSB_IJilEEESJ_iNS1_9__extrema9arg_max_fIilNSA_4lessIiEEEEEEJSI_SK_iN3cub18CUB_300001_SM_100013GridEvenShareIiEENSS_9GridQueueIjEESP_EEEvDpT0_
        .type           _ZN6thrust24THRUST_300001_SM_1000_NS8cuda_cub4core6detail13_kernel_agentINS1_8__reduce11ReduceAgentINS0_12zip_iteratorIN4cuda3std3__45tupleIJNS0_10device_ptrIiEENS0_17counting_iteratorIlNS0_11use_defaultESF_SF_EEEEEEEPNSB_IJilEEESJ_iNS1_9__extrema9arg_max_fIilNSA_4lessIiEEEEEEJSI_SK_iN3cub18CUB_300001_SM_100013GridEvenShareIiEENSS_9GridQueueIjEESP_EEEvDpT0_,@function
        .size           _ZN6thrust24THRUST_300001_SM_1000_NS8cuda_cub4core6detail13_kernel_agentINS1_8__reduce11ReduceAgentINS0_12zip_iteratorIN4cuda3std3__45tupleIJNS0_10device_ptrIiEENS0_17counting_iteratorIlNS0_11use_defaultESF_SF_EEEEEEEPNSB_IJilEEESJ_iNS1_9__extrema9arg_max_fIilNSA_4lessIiEEEEEEJSI_SK_iN3cub18CUB_300001_SM_100013GridEvenShareIiEENSS_9GridQueueIjEESP_EEEvDpT0_,(.L_x_998 - _ZN6thrust24THRUST_300001_SM_1000_NS8cuda_cub4core6detail13_kernel_agentINS1_8__reduce11ReduceAgentINS0_12zip_iteratorIN4cuda3std3__45tupleIJNS0_10device_ptrIiEENS0_17counting_iteratorIlNS0_11use_defaultESF_SF_EEEEEEEPNSB_IJilEEESJ_iNS1_9__extrema9arg_max_fIilNSA_4lessIiEEEEEEJSI_SK_iN3cub18CUB_300001_SM_100013GridEvenShareIiEENSS_9GridQueueIjEESP_EEEvDpT0_)
        .other          _ZN6thrust24THRUST_300001_SM_1000_NS8cuda_cub4core6detail13_kernel_agentINS1_8__reduce11ReduceAgentINS0_12zip_iteratorIN4cuda3std3__45tupleIJNS0_10device_ptrIiEENS0_17counting_iteratorIlNS0_11use_defaultESF_SF_EEEEEEEPNSB_IJilEEESJ_iNS1_9__extrema9arg_max_fIilNSA_4lessIiEEEEEEJSI_SK_iN3cub18CUB_300001_SM_100013GridEvenShareIiEENSS_9GridQueueIjEESP_EEEvDpT0_,@"STO_CUDA_ENTRY STV_DEFAULT"
_ZN6thrust24THRUST_300001_SM_1000_NS8cuda_cub4core6detail13_kernel_agentINS1_8__reduce11ReduceAgentINS0_12zip_iteratorIN4cuda3std3__45tupleIJNS0_10device_ptrIiEENS0_17counting_iteratorIlNS0_11use_defaultESF_SF_EEEEEEEPNSB_IJilEEESJ_iNS1_9__extrema9arg_max_fIilNSA_4lessIiEEEEEEJSI_SK_iN3cub18CUB_300001_SM_100013GridEvenShareIiEENSS_9GridQueueIjEESP_EEEvDpT0_:
.text._ZN6thrust24THRUST_300001_SM_1000_NS8cuda_cub4core6detail13_kernel_agentINS1_8__reduce11ReduceAgentINS0_12zip_iteratorIN4cuda3std3__45tupleIJNS0_10device_ptrIiEENS0_17counting_iteratorIlNS0_11use_defaultESF_SF_EEEEEEEPNSB_IJilEEESJ_iNS1_9__extrema9arg_max_fIilNSA_4lessIiEEEEEEJSI_SK_iN3cub18CUB_300001_SM_100013GridEvenShareIiEENSS_9GridQueueIjEESP_EEEvDpT0_:
[----:B------:R-:W-:Y:S01]  /*0000*/  LDC R1, c[0x0][0x37c] ;  /* 0x0000df00ff017b82 */ /* 0x000fe20000000800 */
[----:B------:R-:W0:Y:S01]  /*0010*/  S2R R0, SR_CTAID.X ;  /* 0x0000000000007919 */ /* 0x000e220000002500 */
[----:B------:R-:W1:Y:S01]  /*0020*/  LDCU UR4, c[0x0][0x398] ;  /* 0x00007300ff0477ac */ /* 0x000e620008000800 */
[----:B------:R-:W-:Y:S01]  /*0030*/  BSSY.RECONVERGENT B0, `(.L_x_460) ;  /* 0x0000586000007945 */ /* 0x000fe20003800200 */
[----:B------:R-:W2:Y:S01]  /*0040*/  LDCU UR6, c[0x0][0x370] ;  /* 0x00006e00ff0677ac */ /* 0x000ea20008000800 */
[----:B------:R-:W3:Y:S01]  /*0050*/  LDCU.64 UR10, c[0x0][0x358] ;  /* 0x00006b00ff0a77ac */ /* 0x000ee20008000a00 */
[----:B-1----:R-:W-:Y:S01]  /*0060*/  IMAD.U32 R4, RZ, RZ, UR4 ;  /* 0x00000004ff047e24 */ /* 0x002fe2000f8e00ff */
[----:B--2---:R-:W-:Y:S01]  /*0070*/  UIMAD UR6, UR6, 0x500, URZ ;  /* 0x00000500060678a4 */ /* 0x004fe2000f8e02ff */
[----:B0-----:R-:W-:-:S04]  /*0080*/  IMAD R5, R0, 0x500, RZ ;  /* 0x0000050000057824 */ /* 0x001fc800078e02ff */
[----:B------:R-:W-:-:S05]  /*0090*/  VIADD R3, R5, 0x500 ;  /* 0x0000050005037836 */ /* 0x000fca0000000000 */
[----:B------:R-:W-:-:S13]  /*00a0*/  ISETP.GT.AND P0, PT, R3, R4, PT ;  /* 0x000000040300720c */ /* 0x000fda0003f04270 */
[----:B---3--:R-:W-:Y:S05]  /*00b0*/  @!P0 BRA `(.L_x_461) ;  /* 0x0000003000b48947 */ /* 0x008fea0003800000 */
[----:B------:R-:W0:Y:S01]  /*00c0*/  S2R R2, SR_TID.X ;  /* 0x0000000000027919 */ /* 0x000e220000002100 */
[----:B------:R-:W-:Y:S01]  /*00d0*/  IMAD.IADD R3, R4, 0x1, -R5 ;  /* 0x0000000104037824 */ /* 0x000fe200078e0a05 */
[----:B------:R-:W1:Y:S01]  /*00e0*/  LDCU.64 UR6, c[0x0][0x388] ;  /* 0x00007100ff0677ac */ /* 0x000e620008000a00 */
[----:B------:R-:W-:Y:S01]  /*00f0*/  BSSY.RECONVERGENT B1, `(.L_x_462) ;  /* 0x000000f000017945 */ /* 0x000fe20003800200 */
[----:B------:R-:W-:Y:S01]  /*0100*/  CS2R R6, SRZ ;  /* 0x0000000000067805 */ /* 0x000fe2000001ff00 */
[----:B------:R-:W-:Y:S01]  /*0110*/  IMAD.MOV.U32 R8, RZ, RZ, RZ ;  /* 0x000000ffff087224 */ /* 0x000fe200078e00ff */
[----:B------:R-:W2:Y:S01]  /*0120*/  LDCU.64 UR8, c[0x0][0x388] ;  /* 0x00007100ff0877ac */ /* 0x000ea20008000a00 */
[----:B0-----:R-:W-:Y:S01]  /*0130*/  ISETP.GE.AND P0, PT, R2, R3, PT ;  /* 0x000000030200720c */ /* 0x001fe20003f06270 */
[----:B------:R-:W-:-:S12]  /*0140*/  IMAD.MOV.U32 R10, RZ, RZ, R2 ;  /* 0x000000ffff0a7224 */ /* 0x000fd800078e0002 */
[----:B-12---:R-:W-:Y:S05]  /*0150*/  @P0 BRA `(.L_x_463) ;  /* 0x0000000000200947 */ /* 0x006fea0003800000 */
[----:B------:R-:W0:Y:S01]  /*0160*/  LDC.64 R12, c[0x0][0x380] ;  /* 0x0000e000ff0c7b82 */ /* 0x000e220000000a00 */
[----:B------:R-:W-:Y:S01]  /*0170*/  IMAD.IADD R9, R5, 0x1, R2 ;  /* 0x0000000105097824 */ /* 0x000fe200078e0202 */
[----:B------:R-:W1:Y:S03]  /*0180*/  LDCU.64 UR4, c[0x0][0x388] ;  /* 0x00007100ff0477ac */ /* 0x000e660008000a00 */
[----:B0-----:R-:W-:-:S05]  /*0190*/  IMAD.WIDE R12, R9, 0x4, R12 ;  /* 0x00000004090c7825 */ /* 0x001fca00078e020c */
[----:B------:R0:W5:Y:S01]  /*01a0*/  LDG.E R7, desc[UR10][R12.64] ;  /* 0x0000000a0c077981 */ /* 0x000162000c1e1900 */
[----:B-1----:R-:W-:Y:S01]  /*01b0*/  IADD3 R6, P0, PT, R9, UR4, RZ ;  /* 0x0000000409067c10 */ /* 0x002fe2000ff1e0ff */
[----:B------:R-:W-:-:S03]  /*01c0*/  VIADD R10, R2, 0x100 ;  /* 0x00000100020a7836 */ /* 0x000fc60000000000 */
[----:B------:R-:W-:-:S09]  /*01d0*/  LEA.HI.X.SX32 R8, R9, UR5, 0x1, P0 ;  /* 0x0000000509087c11 */ /* 0x000fd200080f0eff */
.L_x_463:
[----:B------:R-:W-:Y:S05]  /*01e0*/  BSYNC.RECONVERGENT B1 ;  /* 0x0000000000017941 */ /* 0x000fea0003800200 */
.L_x_462:
[----:B------:R-:W-:Y:S01]  /*01f0*/  ISETP.GE.AND P0, PT, R10, R3, PT ;  /* 0x000000030a00720c */ /* 0x000fe20003f06270 */
[----:B------:R-:W-:-:S12]  /*0200*/  BSSY.RECONVERGENT B1, `(.L_x_464) ;  /* 0x0000091000017945 */ /* 0x000fd80003800200 */
[----:B------:R-:W-:Y:S05]  /*0210*/  @P0 BRA `(.L_x_465) ;  /* 0x00000008003c0947 */ /* 0x000fea0003800000 */
[----:B------:R-:W-:Y:S01]  /*0220*/  LOP3.LUT R9, RZ, R10, RZ, 0x33, !PT ;  /* 0x0000000aff097212 */ /* 0x000fe200078e33ff */
[----:B------:R-:W-:Y:S03]  /*0230*/  BSSY.RECONVERGENT B2, `(.L_x_466) ;  /* 0x0000028000027945 */ /* 0x000fe60003800200 */
[----:B------:R-:W-:-:S04]  /*0240*/  IADD3 R11, PT, PT, -R5, R4, R9 ;  /* 0x00000004050b7210 */ /* 0x000fc80007ffe109 */
[----:B------:R-:W-:-:S04]  /*0250*/  LOP3.LUT R4, R11, 0x300, RZ, 0xc0, !PT ;  /* 0x000003000b047812 */ /* 0x000fc800078ec0ff */
[----:B------:R-:W-:-:S13]  /*0260*/  ISETP.NE.AND P0, PT, R4, 0x300, PT ;  /* 0x000003000400780c */ /* 0x000fda0003f05270 */
[----:B------:R-:W-:Y:S05]  /*0270*/  @!P0 BRA `(.L_x_467) ;  /* 0x00000000008c8947 */ /* 0x000fea0003800000 */
[----:B0-----:R-:W0:Y:S01]  /*0280*/  LDC.64 R12, c[0x0][0x380] ;  /* 0x0000e000ff0c7b82 */ /* 0x001e220000000a00 */
[----:B------:R-:W-:Y:S01]  /*0290*/  LEA.HI R4, R11, 0x1, RZ, 0x18 ;  /* 0x000000010b047811 */ /* 0x000fe200078fc0ff */
[----:B------:R-:W-:-:S03]  /*02a0*/  IMAD.IADD R9, R5, 0x1, R10 ;  /* 0x0000000105097824 */ /* 0x000fc600078e020a */
[----:B------:R-:W-:-:S05]  /*02b0*/  LOP3.LUT R4, R4, 0x3, RZ, 0xc0, !PT ;  /* 0x0000000304047812 */ /* 0x000fca00078ec0ff */
[----:B------:R-:W-:-:S07]  /*02c0*/  IMAD.MOV R4, RZ, RZ, -R4 ;  /* 0x000000ffff047224 */ /* 0x000fce00078e0a04 */
.L_x_470:
[----:B0-----:R-:W-:-:S06]  /*02d0*/  IMAD.WIDE R14, R9, 0x4, R12 ;  /* 0x00000004090e7825 */ /* 0x001fcc00078e020c */
[----:B------:R-:W2:Y:S01]  /*02e0*/  LDG.E R15, desc[UR10][R14.64] ;  /* 0x0000000a0e0f7981 */ /* 0x000ea2000c1e1900 */
[C---:B------:R-:W-:Y:S01]  /*02f0*/  IADD3 R20, P1, PT, R9.reuse, UR6, RZ ;  /* 0x0000000609147c10 */ /* 0x040fe2000ff3e0ff */
[----:B------:R-:W-:Y:S01]  /*0300*/  VIADD R4, R4, 0x1 ;  /* 0x0000000104047836 */ /* 0x000fe20000000000 */
[----:B------:R-:W-:Y:S01]  /*0310*/  BSSY.RECONVERGENT B3, `(.L_x_468) ;  /* 0x0000016000037945 */ /* 0x000fe20003800200 */
[----:B------:R-:W-:Y:S01]  /*0320*/  IMAD.MOV.U32 R17, RZ, RZ, R6 ;  /* 0x000000ffff117224 */ /* 0x000fe200078e0006 */
[----:B------:R-:W-:Y:S01]  /*0330*/  LEA.HI.X.SX32 R19, R9, UR7, 0x1, P1 ;  /* 0x0000000709137c11 */ /* 0x000fe200088f0eff */
[----:B------:R-:W-:Y:S01]  /*0340*/  IMAD.MOV.U32 R18, RZ, RZ, R8 ;  /* 0x000000ffff127224 */ /* 0x000fe200078e0008 */
[----:B------:R-:W-:Y:S01]  /*0350*/  ISETP.NE.AND P2, PT, R4, RZ, PT ;  /* 0x000000ff0400720c */ /* 0x000fe20003f45270 */
[----:B-----5:R-:W-:Y:S02]  /*0360*/  IMAD.MOV.U32 R16, RZ, RZ, R7 ;  /* 0x000000ffff107224 */ /* 0x020fe400078e0007 */
[----:B------:R-:W-:-:S02]  /*0370*/  IMAD.MOV.U32 R6, RZ, RZ, R20 ;  /* 0x000000ffff067224 */ /* 0x000fc400078e0014 */
        /* <DEDUP_REMOVED lines=15> */
.L_x_469:
[----:B------:R-:W-:Y:S05]  /*0470*/  BSYNC.RECONVERGENT B3 ;  /* 0x0000000000037941 */ /* 0x000fea0003800200 */
.L_x_468:
[----:B------:R-:W-:Y:S02]  /*0480*/  VIADD R10, R10, 0x100 ;  /* 0x000001000a0a7836 */ /* 0x000fe40000000000 */
[----:B------:R-:W-:Y:S01]  /*0490*/  VIADD R9, R9, 0x100 ;  /* 0x0000010009097836 */ /* 0x000fe20000000000 */
[----:B------:R-:W-:Y:S06]  /*04a0*/  @P2 BRA `(.L_x_470) ;  /* 0xfffffffc00882947 */ /* 0x000fec000383ffff */
.L_x_467:
[----:B------:R-:W-:Y:S05]  /*04b0*/  BSYNC.RECONVERGENT B2 ;  /* 0x0000000000027941 */ /* 0x000fea0003800200 */
.L_x_466:
[----:B------:R-:W-:-:S13]  /*04c0*/  ISETP.GE.U32.AND P0, PT, R11, 0x300, PT ;  /* 0x000003000b00780c */ /* 0x000fda0003f06070 */
[----:B------:R-:W-:Y:S05]  /*04d0*/  @!P0 BRA `(.L_x_465) ;  /* 0x00000004008c8947 */ /* 0x000fea0003800000 */
[----:B0-----:R-:W0:Y:S01]  /*04e0*/  LDC.64 R12, c[0x0][0x380] ;  /* 0x0000e000ff0c7b82 */ /* 0x001e220000000a00 */
[----:B------:R-:W-:-:S04]  /*04f0*/  IMAD.IADD R9, R5, 0x1, R10 ;  /* 0x0000000105097824 */ /* 0x000fc800078e020a */
[C---:B------:R-:W-:Y:S02]  /*0500*/  VIADD R19, R9.reuse, 0x100 ;  /* 0x0000010009137836 */ /* 0x040fe40000000000 */
[C---:B------:R-:W-:Y:S02]  /*0510*/  VIADD R18, R9.reuse, 0x200 ;  /* 0x0000020009127836 */ /* 0x040fe40000000000 */
[----:B------:R-:W-:Y:S01]  /*0520*/  VIADD R20, R9, 0x300 ;  /* 0x0000030009147836 */ /* 0x000fe20000000000 */
[----:B0-----:R-:W-:-:S05]  /*0530*/  IADD3 R4, P0, PT, R12, 0x800, RZ ;  /* 0x000008000c047810 */ /* 0x001fca0007f1e0ff */
[----:B------:R-:W-:-:S08]  /*0540*/  IMAD.X R5, RZ, RZ, R13, P0 ;  /* 0x000000ffff057224 */ /* 0x000fd000000e060d */
.L_x_479:
[----:B------:R-:W-:-:S05]  /*0550*/  IMAD.WIDE R14, R9, 0x4, R4 ;  /* 0x00000004090e7825 */ /* 0x000fca00078e0204 */
[----:B------:R-:W2:Y:S04]  /*0560*/  LDG.E R22, desc[UR10][R14.64+-0x800] ;  /* 0xfff8000a0e167981 */ /* 0x000ea8000c1e1900 */
[----:B-----5:R0:W5:Y:S04]  /*0570*/  LDG.E R24, desc[UR10][R14.64+-0x400] ;  /* 0xfffc000a0e187981 */ /* 0x020168000c1e1900 */
[----:B------:R0:W5:Y:S04]  /*0580*/  LDG.E R11, desc[UR10][R14.64] ;  /* 0x0000000a0e0b7981 */ /* 0x000168000c1e1900 */
[----:B------:R0:W5:Y:S01]  /*0590*/  LDG.E R12, desc[UR10][R14.64+0x400] ;  /* 0x0004000a0e0c7981 */ /* 0x000162000c1e1900 */
[C---:B------:R-:W-:Y:S01]  /*05a0*/  IADD3 R21, P1, PT, R9.reuse, UR8, RZ ;  /* 0x0000000809157c10 */ /* 0x040fe2000ff3e0ff */
[----:B------:R-:W-:Y:S03]  /*05b0*/  BSSY.RECONVERGENT B2, `(.L_x_471) ;  /* 0x0000012000027945 */ /* 0x000fe60003800200 */
[----:B------:R-:W-:Y:S01]  /*05c0*/  LEA.HI.X.SX32 R23, R9, UR9, 0x1, P1 ;  /* 0x0000000909177c11 */ /* 0x000fe200088f0eff */
[----:B------:R-:W-:-:S04]  /*05d0*/  IMAD.MOV.U32 R16, RZ, RZ, R21 ;  /* 0x000000ffff107224 */ /* 0x000fc800078e0015 */
        /* <DEDUP_REMOVED lines=15> */
.L_x_472:
[----:B------:R-:W-:Y:S05]  /*06d0*/  BSYNC.RECONVERGENT B2 ;  /* 0x0000000000027941 */ /* 0x000fea0003800200 */
.L_x_471:
[----:B-----5:R-:W-:Y:S01]  /*06e0*/  ISETP.GE.AND P0, PT, R13, R24, PT ;  /* 0x000000180d00720c */ /* 0x020fe20003f06270 */
[----:B------:R-:W-:Y:S01]  /*06f0*/  BSSY.RECONVERGENT B2, `(.L_x_473) ;  /* 0x0000012000027945 */ /* 0x000fe20003800200 */
[----:B------:R-:W-:Y:S01]  /*0700*/  IADD3 R15, P1, PT, R19, UR8, RZ ;  /* 0x00000008130f7c10 */ /* 0x000fe2000ff3e0ff */
[----:B------:R-:W-:-:S03]  /*0710*/  IMAD.MOV.U32 R6, RZ, RZ, R24 ;  /* 0x000000ffff067224 */ /* 0x000fc600078e0018 */
[----:B------:R-:W-:Y:S01]  /*0720*/  LEA.HI.X.SX32 R14, R19, UR9, 0x1, P1 ;  /* 0x00000009130e7c11 */ /* 0x000fe200088f0eff */
        /* <DEDUP_REMOVED lines=14> */
.L_x_474:
[----:B------:R-:W-:Y:S05]  /*0810*/  BSYNC.RECONVERGENT B2 ;  /* 0x0000000000027941 */ /* 0x000fea0003800200 */
.L_x_473:
[----:B------:R-:W-:Y:S01]  /*0820*/  ISETP.GE.AND P0, PT, R6, R11, PT ;  /* 0x0000000b0600720c */ /* 0x000fe20003f06270 */
[----:B------:R-:W-:Y:S01]  /*0830*/  BSSY.RECONVERGENT B2, `(.L_x_475) ;  /* 0x0000013000027945 */ /* 0x000fe20003800200 */
[----:B------:R-:W-:Y:S01]  /*0840*/  IADD3 R16, P1, PT, R18, UR8, RZ ;  /* 0x0000000812107c10 */ /* 0x000fe2000ff3e0ff */
[----:B------:R-:W-:Y:S01]  /*0850*/  IMAD.MOV.U32 R13, RZ, RZ, R11 ;  /* 0x000000ffff0d7224 */ /* 0x000fe200078e000b */
[----:B------:R-:W-:Y:S02]  /*0860*/  IADD3 R21, P2, PT, R20, UR8, RZ ;  /* 0x0000000814157c10 */ /* 0x000fe4000ff5e0ff */
        /* <DEDUP_REMOVED lines=15> */
.L_x_476:
[----:B------:R-:W-:Y:S05]  /*0960*/  BSYNC.RECONVERGENT B2 ;  /* 0x0000000000027941 */ /* 0x000fea0003800200 */
.L_x_475:
[----:B------:R-:W-:Y:S01]  /*0970*/  ISETP.GE.AND P0, PT, R13, R12, PT ;  /* 0x0000000c0d00720c */ /* 0x000fe20003f06270 */
[----:B------:R-:W-:Y:S01]  /*0980*/  BSSY.RECONVERGENT B2, `(.L_x_477) ;  /* 0x0000011000027945 */ /* 0x000fe20003800200 */
[----:B------:R-:W-:Y:S01]  /*0990*/  LEA.HI.X.SX32 R16, R20, UR9, 0x1, P2 ;  /* 0x0000000914107c11 */ /* 0x000fe200090f0eff */
        /* <DEDUP_REMOVED lines=15> */
.L_x_478:
[----:B------:R-:W-:Y:S05]  /*0a90*/  BSYNC.RECONVERGENT B2 ;  /* 0x0000000000027941 */ /* 0x000fea0003800200 */
.L_x_477:
[----:B------:R-:W-:Y:S02]  /*0aa0*/  VIADD R10, R10, 0x400 ;  /* 0x000004000a0a7836 */ /* 0x000fe40000000000 */
[----:B------:R-:W-:Y:S02]  /*0ab0*/  VIADD R19, R19, 0x400 ;  /* 0x0000040013137836 */ /* 0x000fe40000000000 */
[----:B------:R-:W-:Y:S01]  /*0ac0*/  VIADD R18, R18, 0x400 ;  /* 0x0000040012127836 */ /* 0x000fe20000000000 */
[----:B------:R-:W-:Y:S01]  /*0ad0*/  ISETP.GE.AND P0, PT, R10, R3, PT ;  /* 0x000000030a00720c */ /* 0x000fe20003f06270 */
[----:B------:R-:W-:Y:S02]  /*0ae0*/  VIADD R20, R20, 0x400 ;  /* 0x0000040014147836 */ /* 0x000fe40000000000 */
[----:B------:R-:W-:-:S10]  /*0af0*/  VIADD R9, R9, 0x400 ;  /* 0x0000040009097836 */ /* 0x000fd40000000000 */
[----:B------:R-:W-:Y:S05]  /*0b00*/  @!P0 BRA `(.L_x_479) ;  /* 0xfffffff800908947 */ /* 0x000fea000383ffff */
.L_x_465:
[----:B------:R-:W-:Y:S05]  /*0b10*/  BSYNC.RECONVERGENT B1 ;  /* 0x0000000000017941 */ /* 0x000fea0003800200 */
.L_x_464:
[----:B------:R-:W-:-:S13]  /*0b20*/  ISETP.GE.AND P0, PT, R3, 0x100, PT ;  /* 0x000001000300780c */ /* 0x000fda0003f06270 */
[----:B------:R-:W-:Y:S05]  /*0b30*/  @!P0 BRA `(.L_x_480) ;  /* 0x00000010008c8947 */ /* 0x000fea0003800000 */
[----:B0-----:R-:W0:Y:S01]  /*0b40*/  S2R R12, SR_LANEID ;  /* 0x00000000000c7919 */ /* 0x001e220000000000 */
[----:B------:R-:W-:Y:S01]  /*0b50*/  BSSY.RECONVERGENT B1, `(.L_x_481) ;  /* 0x000001b000017945 */ /* 0x000fe20003800200 */
[----:B------:R-:W-:Y:S01]  /*0b60*/  IMAD.MOV.U32 R9, RZ, RZ, R6 ;  /* 0x000000ffff097224 */ /* 0x000fe200078e0006 */
[----:B-----5:R1:W2:Y:S01]  /*0b70*/  SHFL.DOWN PT, R4, R7, 0x1, 0x1f ;  /* 0x08201f0007047f89 */ /* 0x0202a200000e0000 */
        /* <DEDUP_REMOVED lines=24> */
.L_x_482:
[----:B------:R-:W-:Y:S05]  /*0d00*/  BSYNC.RECONVERGENT B1 ;  /* 0x0000000000017941 */ /* 0x000fea0003800200 */
.L_x_481:
        /* <DEDUP_REMOVED lines=12> */
[----:B---3--:R-:W-:Y:S02]  /*0dd0*/  IMAD.MOV.U32 R5, RZ, RZ, R12 ;  /* 0x000000ffff057224 */ /* 0x008fe400078e000c */
        /* <DEDUP_REMOVED lines=14> */
.L_x_484:
[----:B------:R-:W-:Y:S05]  /*0ec0*/  BSYNC.RECONVERGENT B1 ;  /* 0x0000000000017941 */ /* 0x000fea0003800200 */
.L_x_483:
[----:B0-----:R0:W4:Y:S01]  /*0ed0*/  SHFL.DOWN PT, R9, R4, 0x4, 0x1f ;  /* 0x08801f0004097f89 */ /* 0x00112200000e0000 */
[----:B------:R-:W-:Y:S01]  /*0ee0*/  BSSY.RECONVERGENT B1, `(.L_x_485) ;  /* 0x0000017000017945 */ /* 0x000fe20003800200 */
[----:B-1----:R-:W-:Y:S02]  /*0ef0*/  IMAD.MOV.U32 R6, RZ, RZ, R5 ;  /* 0x000000ffff067224 */ /* 0x002fe400078e0005 */
[----:B------:R0:W1:Y:S01]  /*0f00*/  SHFL.DOWN PT, R10, R5, 0x4, 0x1f ;  /* 0x08801f00050a7f89 */ /* 0x00006200000e0000 */
[----:B--2---:R-:W-:Y:S02]  /*0f10*/  IMAD.MOV.U32 R7, RZ, RZ, R8 ;  /* 0x000000ffff077224 */ /* 0x004fe400078e0008 */
[----:B------:R-:W-:Y:S01]  /*0f20*/  IMAD.MOV.U32 R3, RZ, RZ, R4 ;  /* 0x000000ffff037224 */ /* 0x000fe200078e0004 */
[----:B------:R0:W2:Y:S01]  /*0f30*/  SHFL.DOWN PT, R11, R8, 0x4, 0x1f ;  /* 0x08801f00080b7f89 */ /* 0x0000a200000e0000 */
[----:B------:R-:W-:Y:S05]  /*0f40*/  @P3 BRA `(.L_x_486) ;  /* 0x0000000000403947 */ /* 0x000fea0003800000 */
[----:B----4-:R-:W-:Y:S01]  /*0f50*/  ISETP.GE.AND P0, PT, R4, R9, PT ;  /* 0x000000090400720c */ /* 0x010fe20003f06270 */
[----:B-1----:R-:W-:Y:S02]  /*0f60*/  IMAD.MOV.U32 R6, RZ, RZ, R10 ;  /* 0x000000ffff067224 */ /* 0x002fe400078e000a */
        /* <DEDUP_REMOVED lines=14> */
.L_x_486:
[----:B------:R-:W-:Y:S05]  /*1050*/  BSYNC.RECONVERGENT B1 ;  /* 0x0000000000017941 */ /* 0x000fea0003800200 */
.L_x_485:
[----:B0-----:R0:W0:Y:S01]  /*1060*/  SHFL.DOWN PT, R8, R3, 0x8, 0x1f ;  /* 0x09001f0003087f89 */ /* 0x00102200000e0000 */
[----:B------:R-:W-:Y:S01]  /*1070*/  BSSY.RECONVERGENT B1, `(.L_x_487) ;  /* 0x0000017000017945 */ /* 0x000fe20003800200 */
[----:B------:R-:W-:Y:S02]  /*1080*/  IMAD.MOV.U32 R5, RZ, RZ, R6 ;  /* 0x000000ffff057224 */ /* 0x000fe400078e0006 */
[----:B--2---:R2:W0:Y:S01]  /*1090*/  SHFL.DOWN PT, R11, R6, 0x8, 0x1f ;  /* 0x09001f00060b7f89 */ /* 0x00442200000e0000 */
        /* <DEDUP_REMOVED lines=20> */
.L_x_488:
[----:B------:R-:W-:Y:S05]  /*11e0*/  BSYNC.RECONVERGENT B1 ;  /* 0x0000000000017941 */ /* 0x000fea0003800200 */
.L_x_487:
[----:B0-----:R0:W4:Y:S01]  /*11f0*/  SHFL.DOWN PT, R3, R4, 0x10, 0x1f ;  /* 0x0a001f0004037f89 */ /* 0x00112200000e0000 */
[----:B------:R-:W-:Y:S01]  /*1200*/  BSSY.RECONVERGENT B1, `(.L_x_489) ;  /* 0x0000017000017945 */ /* 0x000fe20003800200 */
[----:B--2---:R-:W-:Y:S02]  /*1210*/  IMAD.MOV.U32 R7, RZ, RZ, R5 ;  /* 0x000000ffff077224 */ /* 0x004fe400078e0005 */
[----:B-1----:R0:W1:Y:S01]  /*1220*/  SHFL.DOWN PT, R10, R5, 0x10, 0x1f ;  /* 0x0a001f00050a7f89 */ /* 0x00206200000e0000 */
[----:B------:R-:W-:Y:S02]  /*1230*/  IMAD.MOV.U32 R8, RZ, RZ, R9 ;  /* 0x000000ffff087224 */ /* 0x000fe400078e0009 */
[----:B------:R-:W-:Y:S01]  /*1240*/  IMAD.MOV.U32 R6, RZ, RZ, R4 ;  /* 0x000000ffff067224 */ /* 0x000fe200078e0004 */
[----:B---3--:R0:W2:Y:S01]  /*1250*/  SHFL.DOWN PT, R12, R9, 0x10, 0x1f ;  /* 0x0a001f00090c7f89 */ /* 0x0080a200000e0000 */
        /* <DEDUP_REMOVED lines=17> */
.L_x_490:
[----:B------:R-:W-:Y:S05]  /*1370*/  BSYNC.RECONVERGENT B1 ;  /* 0x0000000000017941 */ /* 0x000fea0003800200 */
.L_x_489:
[----:B------:R-:W-:Y:S04]  /*1380*/  BSSY.RECONVERGENT B1, `(.L_x_491) ;  /* 0x000000c000017945 */ /* 0x000fe80003800200 */
[----:B------:R-:W-:Y:S05]  /*1390*/  @P2 BRA `(.L_x_492) ;  /* 0x0000000000282947 */ /* 0x000fea0003800000 */
[----:B0-----:R-:W0:Y:S01]  /*13a0*/  S2R R5, SR_CgaCtaId ;  /* 0x0000000000057919 */ /* 0x001e220000008800 */
[----:B------:R-:W-:Y:S02]  /*13b0*/  MOV R4, 0x400 ;  /* 0x0000040000047802 */ /* 0x000fe40000000f00 */
[----:B----4-:R-:W-:-:S04]  /*13c0*/  SHF.R.U32.HI R3, RZ, 0x1, R2 ;  /* 0x00000001ff037819 */ /* 0x010fc80000011602 */
[----:B------:R-:W-:Y:S02]  /*13d0*/  LOP3.LUT R3, R3, 0x1f0, RZ, 0xc0, !PT ;  /* 0x000001f003037812 */ /* 0x000fe400078ec0ff */
[----:B0-----:R-:W-:Y:S01]  /*13e0*/  LEA R4, R5, R4, 0x18 ;  /* 0x0000000405047211 */ /* 0x001fe200078ec0ff */
[----:B------:R-:W-:-:S04]  /*13f0*/  IMAD.MOV.U32 R5, RZ, RZ, R8 ;  /* 0x000000ffff057224 */ /* 0x000fc800078e0008 */
[----:B------:R-:W-:Y:S02]  /*1400*/  IMAD.IADD R3, R3, 0x1, R4 ;  /* 0x0000000103037824 */ /* 0x000fe400078e0204 */
[----:B------:R-:W-:-:S03]  /*1410*/  IMAD.MOV.U32 R4, RZ, RZ, R7 ;  /* 0x000000ffff047224 */ /* 0x000fc600078e0007 */
[----:B------:R3:W-:Y:S04]  /*1420*/  STS [R3+0x8], R6 ;  /* 0x0000080603007388 */ /* 0x0007e80000000800 */
[----:B------:R3:W-:Y:S02]  /*1430*/  STS.64 [R3+0x10], R4 ;  /* 0x0000100403007388 */ /* 0x0007e40000000a00 */
.L_x_492:
[----:B------:R-:W-:Y:S05]  /*1440*/  BSYNC.RECONVERGENT B1 ;  /* 0x0000000000017941 */ /* 0x000fea0003800200 */
.L_x_491:
[----:B------:R-:W-:Y:S01]  /*1450*/  BAR.SYNC.DEFER_BLOCKING 0x0 ;  /* 0x0000000000007b1d */ /* 0x000fe20000010000 */
[----:B------:R-:W-:-:S13]  /*1460*/  ISETP.NE.AND P2, PT, R2, RZ, PT ;  /* 0x000000ff0200720c */ /* 0x000fda0003f45270 */
[----:B------:R-:W-:Y:S05]  /*1470*/  @P2 BRA `(.L_x_493) ;  /* 0x0000004400042947 */ /* 0x000fea0003800000 */
[----:B---34-:R-:W3:Y:S01]  /*1480*/  S2R R3, SR_CgaCtaId ;  /* 0x0000000000037919 */ /* 0x018ee20000008800 */
[----:B------:R-:W-:Y:S01]  /*1490*/  MOV R2, 0x400 ;  /* 0x0000040000027802 */ /* 0x000fe20000000f00 */
[----:B------:R-:W-:Y:S03]  /*14a0*/  BSSY.RECONVERGENT B1, `(.L_x_494) ;  /* 0x0000016000017945 */ /* 0x000fe60003800200 */
[----:B---3--:R-:W-:-:S05]  /*14b0*/  LEA R26, R3, R2, 0x18 ;  /* 0x00000002031a7211 */ /* 0x008fca00078ec0ff */
[----:B0-----:R-:W0:Y:S04]  /*14c0*/  LDS R5, [R26+0x18] ;  /* 0x000018001a057984 */ /* 0x001e280000000800 */
        /* <DEDUP_REMOVED lines=19> */
.L_x_495:
[----:B------:R-:W-:Y:S05]  /*1600*/  BSYNC.RECONVERGENT B1 ;  /* 0x0000000000017941 */ /* 0x000fea0003800200 */
.L_x_494:
[----:B------:R-:W0:Y:S01]  /*1610*/  LDS.64 R6, [R26+0x30] ;  /* 0x000030001a067984 */ /* 0x000e220000000a00 */
[----:B------:R-:W-:Y:S01]  /*1620*/  ISETP.GE.AND P0, PT, R21, R22, PT ;  /* 0x000000161500720c */ /* 0x000fe20003f06270 */
[----:B------:R-:W-:Y:S01]  /*1630*/  BSSY.RECONVERGENT B1, `(.L_x_496) ;  /* 0x0000019000017945 */ /* 0x000fe20003800200 */
[----:B------:R-:W-:Y:S01]  /*1640*/  IMAD.MOV.U32 R23, RZ, RZ, R22 ;  /* 0x000000ffff177224 */ /* 0x000fe200078e0016 */
[----:B------:R1:W3:Y:S04]  /*1650*/  LDS R20, [R26+0x48] ;  /* 0x000048001a147984 */ /* 0x0002e80000000800 */
[----:B------:R1:W4:Y:S04]  /*1660*/  LDS R19, [R26+0x58] ;  /* 0x000058001a137984 */ /* 0x0003280000000800 */
[----:B------:R1:W1:Y:S04]  /*1670*/  LDS R18, [R26+0x68] ;  /* 0x000068001a127984 */ /* 0x0002680000000800 */
[----:B------:R0:W1:Y:S04]  /*1680*/  LDS R17, [R26+0x78] ;  /* 0x000078001a117984 */ /* 0x0000680000000800 */
[----:B------:R0:W1:Y:S04]  /*1690*/  LDS.64 R8, [R26+0x40] ;  /* 0x000040001a087984 */ /* 0x0000680000000a00 */
[----:B------:R0:W1:Y:S04]  /*16a0*/  LDS.64 R10, [R26+0x50] ;  /* 0x000050001a0a7984 */ /* 0x0000680000000a00 */
[----:B--2---:R2:W1:Y:S04]  /*16b0*/  LDS.64 R12, [R26+0x60] ;  /* 0x000060001a0c7984 */ /* 0x0044680000000a00 */
        /* <DEDUP_REMOVED lines=16> */
.L_x_497:
[----:B------:R-:W-:Y:S05]  /*17c0*/  BSYNC.RECONVERGENT B1 ;  /* 0x0000000000017941 */ /* 0x000fea0003800200 */
.L_x_496:
        /* <DEDUP_REMOVED lines=17> */
.L_x_499:
[----:B------:R-:W-:Y:S05]  /*18e0*/  BSYNC.RECONVERGENT B1 ;  /* 0x0000000000017941 */ /* 0x000fea0003800200 */
.L_x_498:
[----:B---3--:R-:W-:Y:S01]  /*18f0*/  ISETP.GE.AND P0, PT, R3, R20, PT ;  /* 0x000000140300720c */ /* 0x008fe20003f06270 */
        /* <DEDUP_REMOVED lines=16> */
.L_x_501:
[----:B------:R-:W-:Y:S05]  /*1a00*/  BSYNC.RECONVERGENT B1 ;  /* 0x0000000000017941 */ /* 0x000fea0003800200 */
.L_x_500:
        /* <DEDUP_REMOVED lines=17> */
.L_x_503:
[----:B------:R-:W-:Y:S05]  /*1b20*/  BSYNC.RECONVERGENT B1 ;  /* 0x0000000000017941 */ /* 0x000fea0003800200 */
.L_x_502:
        /* <DEDUP_REMOVED lines=17> */
.L_x_505:
[----:B------:R-:W-:Y:S05]  /*1c40*/  BSYNC.RECONVERGENT B1 ;  /* 0x0000000000017941 */ /* 0x000fea0003800200 */
.L_x_504:
        /* <DEDUP_REMOVED lines=18> */
.L_x_480:
[----:B------:R-:W1:Y:S01]  /*1d70*/  S2R R14, SR_LANEID ;  /* 0x00000000000e7919 */ /* 0x000e620000000000 */
[----:B------:R-:W-:Y:S01]  /*1d80*/  LOP3.LUT R4, R2, 0x3e0, RZ, 0xc0, !PT ;  /* 0x000003e002047812 */ /* 0x000fe200078ec0ff */
[----:B------:R-:W-:Y:S01]  /*1d90*/  BSSY.RECONVERGENT B1, `(.L_x_506) ;  /* 0x0000027000017945 */ /* 0x000fe20003800200 */
[----:B------:R-:W-:-:S03]  /*1da0*/  IMAD.MOV.U32 R16, RZ, RZ, R8 ;  /* 0x000000ffff107224 */ /* 0x000fc600078e0008 */
[----:B------:R-:W-:Y:S01]  /*1db0*/  VIADD R10, R4, 0x20 ;  /* 0x00000020040a7836 */ /* 0x000fe20000000000 */
[----:B------:R-:W-:-:S04]  /*1dc0*/  LOP3.LUT R4, RZ, R4, RZ, 0x33, !PT ;  /* 0x00000004ff047212 */ /* 0x000fc800078e33ff */
[----:B------:R-:W-:Y:S01]  /*1dd0*/  ISETP.GT.AND P0, PT, R10, R3, PT ;  /* 0x000000030a00720c */ /* 0x000fe20003f04270 */
[----:B------:R-:W-:-:S05]  /*1de0*/  IMAD.IADD R4, R3, 0x1, R4 ;  /* 0x0000000103047824 */ /* 0x000fca00078e0204 */
[----:B------:R-:W-:-:S05]  /*1df0*/  SEL R5, R4, 0x1f, P0 ;  /* 0x0000001f04057807 */ /* 0x000fca0000000000 */
[----:B------:R2:W3:Y:S04]  /*1e00*/  SHFL.DOWN PT, R9, R6, 0x1, R5 ;  /* 0x0820000006097989 */ /* 0x0004e800000e0005 */
[----:B------:R2:W4:Y:S01]  /*1e10*/  SHFL.DOWN PT, R11, R8, 0x1, R5 ;  /* 0x08200000080b7989 */ /* 0x00052200000e0005 */
[CC--:B-1----:R-:W-:Y:S01]  /*1e20*/  ISETP.GE.AND P0, PT, R14.reuse, R5.reuse, PT ;  /* 0x000000050e00720c */ /* 0x0c2fe20003f06270 */
[C---:B------:R-:W-:Y:S01]  /*1e30*/  VIADD R10, R14.reuse, 0x4 ;  /* 0x000000040e0a7836 */ /* 0x040fe20000000000 */
[C---:B------:R-:W-:Y:S01]  /*1e40*/  ISETP.NE.AND P2, PT, R14.reuse, RZ, PT ;  /* 0x000000ff0e00720c */ /* 0x040fe20003f45270 */
[C---:B------:R-:W-:Y:S02]  /*1e50*/  VIADD R4, R14.reuse, 0x2 ;  /* 0x000000020e047836 */ /* 0x040fe40000000000 */
[----:B0-----:R-:W-:Y:S01]  /*1e60*/  VIADD R12, R14, 0x8 ;  /* 0x000000080e0c7836 */ /* 0x001fe20000000000 */
[-C--:B------:R-:W-:Y:S01]  /*1e70*/  ISETP.GT.AND P5, PT, R10, R5.reuse, PT ;  /* 0x000000050a00720c */ /* 0x080fe20003fa4270 */
[----:B------:R-:W-:Y:S01]  /*1e80*/  VIADD R14, R14, 0x10 ;  /* 0x000000100e0e7836 */ /* 0x000fe20000000000 */
[----:B-----5:R2:W0:Y:S01]  /*1e90*/  SHFL.DOWN PT, R10, R7, 0x1, R5 ;  /* 0x08200000070a7989 */ /* 0x02042200000e0005 */
[-C--:B------:R-:W-:Y:S01]  /*1ea0*/  ISETP.GT.AND P1, PT, R4, R5.reuse, PT ;  /* 0x000000050400720c */ /* 0x080fe20003f24270 */
[----:B------:R-:W-:Y:S01]  /*1eb0*/  IMAD.MOV.U32 R4, RZ, RZ, R7 ;  /* 0x000000ffff047224 */ /* 0x000fe200078e0007 */
[----:B------:R-:W-:-:S02]  /*1ec0*/  ISETP.GT.AND P4, PT, R12, R5, PT ;  /* 0x000000050c00720c */ /* 0x000fc40003f84270 */
[----:B------:R-:W-:Y:S01]  /*1ed0*/  ISETP.GT.AND P3, PT, R14, R5, PT ;  /* 0x000000050e00720c */ /* 0x000fe20003f64270 */
[----:B------:R-:W-:Y:S01]  /*1ee0*/  IMAD.MOV.U32 R14, RZ, RZ, R6 ;  /* 0x000000ffff0e7224 */ /* 0x000fe200078e0006 */
[----:B---3--:R-:W-:Y:S11]  /*1ef0*/  @P0 BRA `(.L_x_507) ;  /* 0x0000000000400947 */ /* 0x008ff60003800000 */
[----:B0-----:R-:W-:Y:S01]  /*1f00*/  ISETP.GE.AND P0, PT, R7, R10, PT ;  /* 0x0000000a0700720c */ /* 0x001fe20003f06270 */
[----:B------:R-:W-:Y:S02]  /*1f10*/  IMAD.MOV.U32 R4, RZ, RZ, R10 ;  /* 0x000000ffff047224 */ /* 0x000fe400078e000a */
[----:B------:R-:W-:Y:S02]  /*1f20*/  IMAD.MOV.U32 R14, RZ, RZ, R9 ;  /* 0x000000ffff0e7224 */ /* 0x000fe400078e0009 */
[----:B----4-:R-:W-:-:S08]  /*1f30*/  IMAD.MOV.U32 R16, RZ, RZ, R11 ;  /* 0x000000ffff107224 */ /* 0x010fd000078e000b */
        /* <DEDUP_REMOVED lines=12> */
.L_x_507:
[----:B------:R-:W-:Y:S05]  /*2000*/  BSYNC.RECONVERGENT B1 ;  /* 0x0000000000017941 */ /* 0x000fea0003800200 */
.L_x_506:
[----:B--2---:R1:W2:Y:S01]  /*2010*/  SHFL.DOWN PT, R7, R4, 0x2, R5 ;  /* 0x0840000004077989 */ /* 0x0042a200000e0005 */
[----:B------:R-:W-:Y:S01]  /*2020*/  BSSY.RECONVERGENT B1, `(.L_x_508) ;  /* 0x0000017000017945 */ /* 0x000fe20003800200 */
[----:B------:R-:W-:Y:S02]  /*2030*/  IMAD.MOV.U32 R6, RZ, RZ, R4 ;  /* 0x000000ffff067224 */ /* 0x000fe400078e0004 */
[----:B------:R1:W3:Y:S01]  /*2040*/  SHFL.DOWN PT, R9, R14, 0x2, R5 ;  /* 0x084000000e097989 */ /* 0x0002e200000e0005 */
[----:B0-----:R-:W-:Y:S02]  /*2050*/  IMAD.MOV.U32 R10, RZ, RZ, R14 ;  /* 0x000000ffff0a7224 */ /* 0x001fe400078e000e */
[----:B------:R-:W-:Y:S01]  /*2060*/  IMAD.MOV.U32 R12, RZ, RZ, R16 ;  /* 0x000000ffff0c7224 */ /* 0x000fe200078e0010 */
[----:B----4-:R1:W0:Y:S01]  /*2070*/  SHFL.DOWN PT, R11, R16, 0x2, R5 ;  /* 0x08400000100b7989 */ /* 0x01022200000e0005 */
[----:B------:R-:W-:Y:S05]  /*2080*/  @P1 BRA `(.L_x_509) ;  /* 0x0000000000401947 */ /* 0x000fea0003800000 */
[----:B--2---:R-:W-:Y:S01]  /*2090*/  ISETP.GE.AND P0, PT, R4, R7, PT ;  /* 0x000000070400720c */ /* 0x004fe20003f06270 */
[----:B------:R-:W-:Y:S02]  /*20a0*/  IMAD.MOV.U32 R6, RZ, RZ, R7 ;  /* 0x000000ffff067224 */ /* 0x000fe400078e0007 */
[----:B---3--:R-:W-:Y:S02]  /*20b0*/  IMAD.MOV.U32 R10, RZ, RZ, R9 ;  /* 0x000000ffff0a7224 */ /* 0x008fe400078e0009 */
        /* <DEDUP_REMOVED lines=13> */
.L_x_509:
[----:B------:R-:W-:Y:S05]  /*2190*/  BSYNC.RECONVERGENT B1 ;  /* 0x0000000000017941 */ /* 0x000fea0003800200 */
.L_x_508:
[----:B--2---:R2:W4:Y:S01]  /*21a0*/  SHFL.DOWN PT, R7, R6, 0x4, R5 ;  /* 0x0880000006077989 */ /* 0x00452200000e0005 */
[----:B------:R-:W-:Y:S01]  /*21b0*/  BSSY.RECONVERGENT B1, `(.L_x_510) ;  /* 0x0000017000017945 */ /* 0x000fe20003800200 */
[----:B-1----:R-:W-:Y:S02]  /*21c0*/  IMAD.MOV.U32 R4, RZ, RZ, R6 ;  /* 0x000000ffff047224 */ /* 0x002fe400078e0006 */
[----:B---3--:R2:W1:Y:S01]  /*21d0*/  SHFL.DOWN PT, R9, R10, 0x4, R5 ;  /* 0x088000000a097989 */ /* 0x00846200000e0005 */
        /* <DEDUP_REMOVED lines=20> */
.L_x_511:
[----:B------:R-:W-:Y:S05]  /*2320*/  BSYNC.RECONVERGENT B1 ;  /* 0x0000000000017941 */ /* 0x000fea0003800200 */
.L_x_510:
        /* <DEDUP_REMOVED lines=24> */
.L_x_513:
[----:B------:R-:W-:Y:S05]  /*24b0*/  BSYNC.RECONVERGENT B1 ;  /* 0x0000000000017941 */ /* 0x000fea0003800200 */
.L_x_512:
[----:B-1----:R1:W2:Y:S01]  /*24c0*/  SHFL.DOWN PT, R9, R10, 0x10, R5 ;  /* 0x0a0000000a097989 */ /* 0x0022a200000e0005 */
[----:B------:R-:W-:Y:S01]  /*24d0*/  BSSY.RECONVERGENT B1, `(.L_x_514) ;  /* 0x0000017000017945 */ /* 0x000fe20003800200 */
[----:B------:R-:W-:Y:S02]  /*24e0*/  IMAD.MOV.U32 R6, RZ, RZ, R10 ;  /* 0x000000ffff067224 */ /* 0x000fe400078e000a */
[----:B0-----:R1:W0:Y:S01]  /*24f0*/  SHFL.DOWN PT, R11, R12, 0x10, R5 ;  /* 0x0a0000000c0b7989 */ /* 0x00122200000e0005 */
[----:B----4-:R-:W-:Y:S02]  /*2500*/  IMAD.MOV.U32 R7, RZ, RZ, R12 ;  /* 0x000000ffff077224 */ /* 0x010fe400078e000c */
[----:B---3--:R-:W-:Y:S01]  /*2510*/  IMAD.MOV.U32 R8, RZ, RZ, R14 ;  /* 0x000000ffff087224 */ /* 0x008fe200078e000e */
[----:B------:R1:W3:Y:S01]  /*2520*/  SHFL.DOWN PT, R13, R14, 0x10, R5 ;  /* 0x0a0000000e0d7989 */ /* 0x0002e200000e0005 */
[----:B------:R-:W-:Y:S05]  /*2530*/  @P3 BRA `(.L_x_515) ;  /* 0x0000000000403947 */ /* 0x000fea0003800000 */
        /* <DEDUP_REMOVED lines=16> */
.L_x_515:
[----:B------:R-:W-:Y:S05]  /*2640*/  BSYNC.RECONVERGENT B1 ;  /* 0x0000000000017941 */ /* 0x000fea0003800200 */
.L_x_514:
[----:B------:R-:W-:Y:S04]  /*2650*/  BSSY.RECONVERGENT B1, `(.L_x_516) ;  /* 0x000000c000017945 */ /* 0x000fe80003800200 */
[----:B------:R-:W-:Y:S05]  /*2660*/  @P2 BRA `(.L_x_517) ;  /* 0x0000000000282947 */ /* 0x000fea0003800000 */
[----:B-1----:R-:W1:Y:S01]  /*2670*/  S2R R10, SR_CgaCtaId ;  /* 0x00000000000a7919 */ /* 0x002e620000008800 */
[----:B------:R-:W-:Y:S02]  /*2680*/  MOV R5, 0x400 ;  /* 0x0000040000057802 */ /* 0x000fe40000000f00 */
[----:B------:R-:W-:-:S04]  /*2690*/  SHF.R.U32.HI R4, RZ, 0x1, R2 ;  /* 0x00000001ff047819 */ /* 0x000fc80000011602 */
[----:B------:R-:W-:Y:S02]  /*26a0*/  LOP3.LUT R4, R4, 0x1f0, RZ, 0xc0, !PT ;  /* 0x000001f004047812 */ /* 0x000fe400078ec0ff */
[----:B-1----:R-:W-:-:S05]  /*26b0*/  LEA R5, R10, R5, 0x18 ;  /* 0x000000050a057211 */ /* 0x002fca00078ec0ff */
[----:B--2---:R-:W-:Y:S02]  /*26c0*/  IMAD.IADD R9, R4, 0x1, R5 ;  /* 0x0000000104097824 */ /* 0x004fe400078e0205 */
[----:B------:R-:W-:Y:S02]  /*26d0*/  IMAD.MOV.U32 R4, RZ, RZ, R7 ;  /* 0x000000ffff047224 */ /* 0x000fe400078e0007 */
[----:B------:R-:W-:Y:S01]  /*26e0*/  IMAD.MOV.U32 R5, RZ, RZ, R8 ;  /* 0x000000ffff057224 */ /* 0x000fe200078e0008 */
[----:B------:R4:W-:Y:S04]  /*26f0*/  STS [R9+0x8], R6 ;  /* 0x0000080609007388 */ /* 0x0009e80000000800 */
[----:B------:R4:W-:Y:S02]  /*2700*/  STS.64 [R9+0x10], R4 ;  /* 0x0000100409007388 */ /* 0x0009e40000000a00 */
.L_x_517:
[----:B------:R-:W-:Y:S05]  /*2710*/  BSYNC.RECONVERGENT B1 ;  /* 0x0000000000017941 */ /* 0x000fea0003800200 */
.L_x_516:
[----:B------:R-:W-:Y:S01]  /*2720*/  BAR.SYNC.DEFER_BLOCKING 0x0 ;  /* 0x0000000000007b1d */ /* 0x000fe20000010000 */
[----:B------:R-:W-:-:S13]  /*2730*/  ISETP.NE.AND P2, PT, R2, RZ, PT ;  /* 0x000000ff0200720c */ /* 0x000fda0003f45270 */
[----:B------:R-:W-:Y:S05]  /*2740*/  @P2 BRA `(.L_x_493) ;  /* 0x0000003000502947 */ /* 0x000fea0003800000 */
[C---:B------:R-:W-:Y:S01]  /*2750*/  ISETP.GE.AND P0, PT, R3.reuse, 0x21, PT ;  /* 0x000000210300780c */ /* 0x040fe20003f06270 */
[----:B------:R-:W-:Y:S01]  /*2760*/  IMAD.MOV.U32 R2, RZ, RZ, R6 ;  /* 0x000000ffff027224 */ /* 0x000fe200078e0006 */
[C---:B------:R-:W-:Y:S01]  /*2770*/  ISETP.GE.AND P5, PT, R3.reuse, 0x41, PT ;  /* 0x000000410300780c */ /* 0x040fe20003fa6270 */
[----:B0-----:R-:W-:Y:S01]  /*2780*/  IMAD.MOV.U32 R11, RZ, RZ, R7 ;  /* 0x000000ffff0b7224 */ /* 0x001fe200078e0007 */
[C---:B------:R-:W-:Y:S01]  /*2790*/  ISETP.GE.AND P4, PT, R3.reuse, 0x61, PT ;  /* 0x000000610300780c */ /* 0x040fe20003f86270 */
[----:B-1----:R-:W-:Y:S01]  /*27a0*/  IMAD.MOV.U32 R10, RZ, RZ, R8 ;  /* 0x000000ffff0a7224 */ /* 0x002fe200078e0008 */
[----:B------:R-:W-:-:S07]  /*27b0*/  ISETP.GE.AND P3, PT, R3, 0x81, PT ;  /* 0x000000810300780c */ /* 0x000fce0003f66270 */
[----:B------:R-:W-:Y:S06]  /*27c0*/  @!P0 BRA `(.L_x_518) ;  /* 0x00000000005c8947 */ /* 0x000fec0003800000 */
[----:B------:R-:W0:Y:S01]  /*27d0*/  S2UR UR5, SR_CgaCtaId ;  /* 0x00000000000579c3 */ /* 0x000e220000008800 */
[----:B------:R-:W-:Y:S01]  /*27e0*/  UMOV UR4, 0x400 ;  /* 0x0000040000047882 */ /* 0x000fe20000000000 */
[----:B------:R-:W-:Y:S01]  /*27f0*/  BSSY.RECONVERGENT B1, `(.L_x_518) ;  /* 0x0000014000017945 */ /* 0x000fe20003800200 */
[----:B0-----:R-:W-:-:S09]  /*2800*/  ULEA UR4, UR5, UR4, 0x18 ;  /* 0x0000000405047291 */ /* 0x001fd2000f8ec0ff */
[----:B----4-:R-:W0:Y:S04]  /*2810*/  LDS R5, [UR4+0x18] ;  /* 0x00001804ff057984 */ /* 0x010e280008000800 */
[----:B---3--:R-:W1:Y:S01]  /*2820*/  LDS.64 R12, [UR4+0x20] ;  /* 0x00002004ff0c7984 */ /* 0x008e620008000a00 */
        /* <DEDUP_REMOVED lines=16> */
.L_x_519:
[----:B------:R-:W-:Y:S05]  /*2930*/  BSYNC.RECONVERGENT B1 ;  /* 0x0000000000017941 */ /* 0x000fea0003800200 */
.L_x_518:
[----:B----4-:R-:W-:Y:S02]  /*2940*/  IMAD.MOV.U32 R4, RZ, RZ, R2 ;  /* 0x000000ffff047224 */ /* 0x010fe400078e0002 */
[----:B--2---:R-:W-:Y:S02]  /*2950*/  IMAD.MOV.U32 R9, RZ, RZ, R11 ;  /* 0x000000ffff097224 */ /* 0x004fe400078e000b */
[----:B------:R-:W-:Y:S01]  /*2960*/  IMAD.MOV.U32 R8, RZ, RZ, R10 ;  /* 0x000000ffff087224 */ /* 0x000fe200078e000a */
[----:B------:R-:W-:Y:S06]  /*2970*/  @!P5 BRA `(.L_x_520) ;  /* 0x00000000005cd947 */ /* 0x000fec0003800000 */
[----:B------:R-:W0:Y:S01]  /*2980*/  S2UR UR5, SR_CgaCtaId ;  /* 0x00000000000579c3 */ /* 0x000e220000008800 */
[----:B------:R-:W-:Y:S01]  /*2990*/  UMOV UR4, 0x400 ;  /* 0x0000040000047882 */ /* 0x000fe20000000000 */
[----:B------:R-:W-:Y:S01]  /*29a0*/  BSSY.RECONVERGENT B1, `(.L_x_520) ;  /* 0x0000014000017945 */ /* 0x000fe20003800200 */
[----:B0-----:R-:W-:-:S09]  /*29b0*/  ULEA UR4, UR5, UR4, 0x18 ;  /* 0x0000000405047291 */ /* 0x001fd2000f8ec0ff */
[----:B------:R-:W0:Y:S04]  /*29c0*/  LDS R5, [UR4+0x28] ;  /* 0x00002804ff057984 */ /* 0x000e280008000800 */
[----:B------:R-:W1:Y:S01]  /*29d0*/  LDS.64 R6, [UR4+0x30] ;  /* 0x00003004ff067984 */ /* 0x000e620008000a00 */
        /* <DEDUP_REMOVED lines=16> */
.L_x_521:
[----:B------:R-:W-:Y:S05]  /*2ae0*/  BSYNC.RECONVERGENT B1 ;  /* 0x0000000000017941 */ /* 0x000fea0003800200 */
.L_x_520:
        /* <DEDUP_REMOVED lines=29> */
.L_x_523:
[----:B------:R-:W-:Y:S05]  /*2cc0*/  BSYNC.RECONVERGENT B1 ;  /* 0x0000000000017941 */ /* 0x000fea0003800200 */
.L_x_522:
        /* <DEDUP_REMOVED lines=26> */
.L_x_525:
[----:B------:R-:W-:Y:S05]  /*2e70*/  BSYNC.RECONVERGENT B1 ;  /* 0x0000000000017941 */ /* 0x000fea0003800200 */
.L_x_524:
        /* <DEDUP_REMOVED lines=26> */
.L_x_527:
[----:B------:R-:W-:Y:S05]  /*3020*/  BSYNC.RECONVERGENT B1 ;  /* 0x0000000000017941 */ /* 0x000fea0003800200 */
.L_x_526:
        /* <DEDUP_REMOVED lines=26> */
.L_x_529:
[----:B------:R-:W-:Y:S05]  /*31d0*/  BSYNC.RECONVERGENT B1 ;  /* 0x0000000000017941 */ /* 0x000fea0003800200 */
.L_x_528:
        /* <DEDUP_REMOVED lines=27> */
.L_x_461:
[----:B------:R-:W0:Y:S01]  /*3390*/  S2R R2, SR_TID.X ;  /* 0x0000000000027919 */ /* 0x000e220000002100 */
[----:B------:R-:W1:Y:S01]  /*33a0*/  LDCU.128 UR12, c[0x0][0x380] ;  /* 0x00007000ff0c77ac */ /* 0x000e620008000c00 */
[----:B------:R-:W-:Y:S02]  /*33b0*/  SHF.R.S32.HI R14, RZ, 0x1f, R5 ;  /* 0x0000001fff0e7819 */ /* 0x000fe40000011405 */
[----:B0-----:R-:W-:-:S04]  /*33c0*/  IADD3 R3, P0, PT, R5, R2, RZ ;  /* 0x0000000205037210 */ /* 0x001fc80007f1e0ff */
[----:B-1----:R-:W-:Y:S01]  /*33d0*/  LEA R6, P1, R3, UR12, 0x2 ;  /* 0x0000000c03067c11 */ /* 0x002fe2000f8210ff */
[----:B------:R-:W-:-:S05]  /*33e0*/  IMAD.X R8, RZ, RZ, R14, P0 ;  /* 0x000000ffff087224 */ /* 0x000fca00000e060e */
[----:B------:R-:W-:-:S05]  /*33f0*/  LEA.HI.X R7, R3, UR13, R8, 0x2, P1 ;  /* 0x0000000d03077c11 */ /* 0x000fca00088f1408 */
[----:B------:R-:W2:Y:S04]  /*3400*/  LDG.E R8, desc[UR10][R6.64] ;  /* 0x0000000a06087981 */ /* 0x000ea8000c1e1900 */
[----:B------:R-:W2:Y:S04]  /*3410*/  LDG.E R9, desc[UR10][R6.64+0x400] ;  /* 0x0004000a06097981 */ /* 0x000ea8000c1e1900 */
[----:B------:R-:W3:Y:S04]  /*3420*/  LDG.E R10, desc[UR10][R6.64+0x800] ;  /* 0x0008000a060a7981 */ /* 0x000ee8000c1e1900 */
[----:B------:R-:W4:Y:S04]  /*3430*/  LDG.E R11, desc[UR10][R6.64+0xc00] ;  /* 0x000c000a060b7981 */ /* 0x000f28000c1e1900 */
[----:B------:R0:W5:Y:S02]  /*3440*/  LDG.E R3, desc[UR10][R6.64+0x1000] ;  /* 0x0010000a06037981 */ /* 0x000164000c1e1900 */
[----:B0-----:R-:W-:-:S02]  /*3450*/  LOP3.LUT R6, R2, 0x400, RZ, 0xfc, !PT ;  /* 0x0000040002067812 */ /* 0x001fc400078efcff */
[CC--:B--2---:R-:W-:Y:S02]  /*3460*/  VIMNMX R13, PT, PT, R8.reuse, R9.reuse, !PT ;  /* 0x00000009080d7248 */ /* 0x0c4fe40007fe0100 */
[----:B------:R-:W-:Y:S01]  /*3470*/  ISETP.GE.AND P0, PT, R8, R9, PT ;  /* 0x000000090800720c */ /* 0x000fe20003f06270 */
[----:B------:R-:W-:Y:S01]  /*3480*/  VIADD R9, R2, 0x200 ;  /* 0x0000020002097836 */ /* 0x000fe20000000000 */
[----:B---3--:R-:W-:Y:S02]  /*3490*/  VIMNMX R12, PT, PT, R10, R13, !PT ;  /* 0x0000000d0a0c7248 */ /* 0x008fe40007fe0100 */
[----:B------:R-:W-:Y:S02]  /*34a0*/  ISETP.GE.AND P2, PT, R13, R10, PT ;  /* 0x0000000a0d00720c */ /* 0x000fe40003f46270 */
[----:B----4-:R-:W-:Y:S02]  /*34b0*/  ISETP.GE.AND P3, PT, R12, R11, PT ;  /* 0x0000000b0c00720c */ /* 0x010fe40003f66270 */
[----:B------:R-:W-:Y:S01]  /*34c0*/  VIMNMX R12, PT, PT, R11, R12, !PT ;  /* 0x0000000c0b0c7248 */ /* 0x000fe20007fe0100 */
[----:B------:R-:W-:-:S03]  /*34d0*/  VIADD R11, R2, 0x100 ;  /* 0x00000100020b7836 */ /* 0x000fc60000000000 */
[----:B-----5:R-:W-:-:S05]  /*34e0*/  ISETP.GE.AND P1, PT, R12, R3, PT ;  /* 0x000000030c00720c */ /* 0x020fca0003f26270 */
[----:B------:R-:W-:Y:S02]  /*34f0*/  @P2 SEL R9, R11, R2, !P0 ;  /* 0x000000020b092207 */ /* 0x000fe40004000000 */
[----:B------:R-:W-:Y:S01]  /*3500*/  IADD3 R8, P2, PT, R5, UR14, RZ ;  /* 0x0000000e05087c10 */ /* 0x000fe2000ff5e0ff */
[----:B------:R-:W-:-:S03]  /*3510*/  @!P3 VIADD R9, R2, 0x300 ;  /* 0x000003000209b836 */ /* 0x000fc60000000000 */
[----:B------:R-:W-:Y:S02]  /*3520*/  IADD3.X R7, PT, PT, R14, UR15, RZ, P2, !PT ;  /* 0x0000000f0e077c10 */ /* 0x000fe400097fe4ff */
[----:B------:R-:W-:Y:S02]  /*3530*/  ISETP.LE.AND P2, PT, R4, UR6, PT ;  /* 0x0000000604007c0c */ /* 0x000fe4000bf43270 */
[C---:B------:R-:W-:Y:S02]  /*3540*/  @P1 ISETP.GE.U32.AND P0, PT, R9.reuse, R6, PT ;  /* 0x000000060900120c */ /* 0x040fe40003f06070 */
[-C--:B------:R-:W-:Y:S02]  /*3550*/  IADD3 R5, P3, PT, R6, R8.reuse, RZ ;  /* 0x0000000806057210 */ /* 0x080fe40007f7e0ff */
[----:B------:R-:W-:Y:S02]  /*3560*/  @P1 IADD3 R8, P4, PT, R9, R8, RZ ;  /* 0x0000000809081210 */ /* 0x000fe40007f9e0ff */
[----:B------:R-:W-:Y:S01]  /*3570*/  @P1 ISETP.GE.U32.AND.EX P0, PT, RZ, RZ, PT, P0 ;  /* 0x000000ffff00120c */ /* 0x000fe20003f06100 */
[----:B------:R-:W-:-:S02]  /*3580*/  IMAD.X R6, RZ, RZ, R7, P3 ;  /* 0x000000ffff067224 */ /* 0x000fc400018e0607 */
        /* <DEDUP_REMOVED lines=17> */
[----:B------:R-:W-:-:S05]  /*36a0*/  IMAD.MOV.U32 R11, RZ, RZ, 0x500 ;  /* 0x00000500ff0b7424 */ /* 0x000fca00078e00ff */
[----:B------:R-:W2:Y:S01]  /*36b0*/  ATOMG.E.ADD.STRONG.GPU PT, R7, desc[UR10][R8.64], R11 ;  /* 0x8000000b080779a8 */ /* 0x000ea200081ef10a */
[----:B------:R-:W0:Y:S01]  /*36c0*/  S2UR UR5, SR_CgaCtaId ;  /* 0x00000000000579c3 */ /* 0x000e220000008800 */
[----:B------:R-:W-:Y:S02]  /*36d0*/  UMOV UR4, 0x400 ;  /* 0x0000040000047882 */ /* 0x000fe40000000000 */
[----:B0-----:R-:W-:Y:S01]  /*36e0*/  ULEA UR4, UR5, UR4, 0x18 ;  /* 0x0000000405047291 */ /* 0x001fe2000f8ec0ff */
[----:B--2---:R-:W-:-:S08]  /*36f0*/  VIADD R7, R7, UR6 ;  /* 0x0000000607077c36 */ /* 0x004fd00008000000 */
[----:B------:R0:W-:Y:S03]  /*3700*/  STS [UR4+0x98], R7 ;  /* 0x00009807ff007988 */ /* 0x0001e60008000804 */
.L_x_532:
[----:B------:R-:W-:Y:S05]  /*3710*/  BSYNC.RECONVERGENT B1 ;  /* 0x0000000000017941 */ /* 0x000fea0003800200 */
.L_x_531:
[----:B------:R-:W1:Y:S08]  /*3720*/  S2UR UR5, SR_CgaCtaId ;  /* 0x00000000000579c3 */ /* 0x000e700000008800 */
[----:B------:R-:W-:Y:S06]  /*3730*/  BAR.SYNC.DEFER_BLOCKING 0x0 ;  /* 0x0000000000007b1d */ /* 0x000fec0000010000 */
[----:B------:R-:W-:-:S02]  /*3740*/  UMOV UR4, 0x400 ;  /* 0x0000040000047882 */ /* 0x000fc40000000000 */
[----:B-1----:R-:W-:-:S06]  /*3750*/  ULEA UR4, UR5, UR4, 0x18 ;  /* 0x0000000405047291 */ /* 0x002fcc000f8ec0ff */
[----:B0-----:R-:W-:-:S05]  /*3760*/  IMAD.U32 R7, RZ, RZ, UR4 ;  /* 0x00000004ff077e24 */ /* 0x001fca000f8e00ff */
[----:B------:R-:W0:Y:S02]  /*3770*/  LDS R11, [R7+0x98] ;  /* 0x00009800070b7984 */ /* 0x000e240000000800 */
[----:B0-----:R-:W-:-:S05]  /*3780*/  VIADD R13, R11, 0x500 ;  /* 0x000005000b0d7836 */ /* 0x001fca0000000000 */
[----:B------:R-:W-:-:S13]  /*3790*/  ISETP.GT.AND P0, PT, R13, R4, PT ;  /* 0x000000040d00720c */ /* 0x000fda0003f04270 */
[----:B------:R-:W-:Y:S05]  /*37a0*/  @P0 BRA `(.L_x_533) ;  /* 0x00000004004c0947 */ /* 0x000fea0003800000 */
[----:B------:R-:W-:Y:S01]  /*37b0*/  BSSY.RECONVERGENT B1, `(.L_x_533) ;  /* 0x0000052000017945 */ /* 0x000fe20003800200 */
[----:B------:R-:W-:Y:S01]  /*37c0*/  IMAD.MOV.U32 R12, RZ, RZ, R3 ;  /* 0x000000ffff0c7224 */ /* 0x000fe200078e0003 */
[----:B------:R-:W0:Y:S01]  /*37d0*/  LDCU UR7, c[0x0][0x398] ;  /* 0x00007300ff0777ac */ /* 0x000e220008000800 */
[----:B------:R-:W-:Y:S02]  /*37e0*/  IMAD.MOV.U32 R16, RZ, RZ, R5 ;  /* 0x000000ffff107224 */ /* 0x000fe400078e0005 */
[----:B------:R-:W-:Y:S01]  /*37f0*/  IMAD.MOV.U32 R23, RZ, RZ, R6 ;  /* 0x000000ffff177224 */ /* 0x000fe200078e0006 */
[----:B------:R-:W1:Y:S06]  /*3800*/  LDCU.128 UR12, c[0x0][0x380] ;  /* 0x00007000ff0c77ac */ /* 0x000e6c0008000c00 */
.L_x_536:
[----:B------:R-:W-:-:S04]  /*3810*/  IADD3 R21, P0, PT, R2, R11, RZ ;  /* 0x0000000b02157210 */ /* 0x000fc80007f1e0ff */
[----:B------:R-:W-:Y:S02]  /*3820*/  LEA.HI.X.SX32 R20, R11, RZ, 0x1, P0 ;  /* 0x000000ff0b147211 */ /* 0x000fe400000f0eff */
[----:B-1----:R-:W-:-:S04]  /*3830*/  LEA R4, P0, R21, UR12, 0x2 ;  /* 0x0000000c15047c11 */ /* 0x002fc8000f8010ff */
[----:B------:R-:W-:-:S05]  /*3840*/  LEA.HI.X R5, R21, UR13, R20, 0x2, P0 ;  /* 0x0000000d15057c11 */ /* 0x000fca00080f1414 */
[----:B------:R-:W2:Y:S04]  /*3850*/  LDG.E R11, desc[UR10][R4.64] ;  /* 0x0000000a040b7981 */ /* 0x000ea8000c1e1900 */
[----:B------:R-:W3:Y:S04]  /*3860*/  LDG.E R14, desc[UR10][R4.64+0x400] ;  /* 0x0004000a040e7981 */ /* 0x000ee8000c1e1900 */
[----:B------:R-:W4:Y:S04]  /*3870*/  LDG.E R13, desc[UR10][R4.64+0x800] ;  /* 0x0008000a040d7981 */ /* 0x000f28000c1e1900 */
[----:B------:R-:W4:Y:S01]  /*3880*/  LDG.E R10, desc[UR10][R4.64+0xc00] ;  /* 0x000c000a040a7981 */ /* 0x000f22000c1e1900 */
[----:B------:R-:W-:-:S03]  /*3890*/  IADD3 R21, P0, PT, R21, UR14, RZ ;  /* 0x0000000e15157c10 */ /* 0x000fc6000ff1e0ff */
[----:B------:R1:W5:Y:S01]  /*38a0*/  LDG.E R3, desc[UR10][R4.64+0x1000] ;  /* 0x0010000a04037981 */ /* 0x000362000c1e1900 */
[----:B------:R-:W-:Y:S01]  /*38b0*/  IADD3.X R20, PT, PT, R20, UR15, RZ, P0, !PT ;  /* 0x0000000f14147c10 */ /* 0x000fe200087fe4ff */
[----:B------:R-:W-:Y:S01]  /*38c0*/  BSSY.RECONVERGENT B2, `(.L_x_534) ;  /* 0x000002a000027945 */ /* 0x000fe20003800200 */
[----:B------:R-:W-:Y:S01]  /*38d0*/  BAR.SYNC.DEFER_BLOCKING 0x0 ;  /* 0x0000000000007b1d */ /* 0x000fe20000010000 */
[C---:B------:R-:W-:Y:S02]  /*38e0*/  IADD3 R18, P3, PT, R21.reuse, 0x100, RZ ;  /* 0x0000010015127810 */ /* 0x040fe40007f7e0ff */
[C---:B------:R-:W-:Y:S02]  /*38f0*/  IADD3 R17, P4, PT, R21.reuse, 0x200, RZ ;  /* 0x0000020015117810 */ /* 0x040fe40007f9e0ff */
[----:B-1----:R-:W-:Y:S01]  /*3900*/  IADD3 R5, P6, PT, R21, 0x400, RZ ;  /* 0x0000040015057810 */ /* 0x002fe20007fde0ff */
[----:B------:R-:W-:Y:S01]  /*3910*/  IMAD.X R19, RZ, RZ, R20, P3 ;  /* 0x000000ffff137224 */ /* 0x000fe200018e0614 */
[----:B------:R-:W-:-:S03]  /*3920*/  ISETP.NE.AND P3, PT, R2, RZ, PT ;  /* 0x000000ff0200720c */ /* 0x000fc60003f65270 */
        /* <DEDUP_REMOVED lines=9> */
[--C-:B------:R-:W-:Y:S02]  /*39c0*/  IMAD.X R16, RZ, RZ, R20.reuse, P4 ;  /* 0x000000ffff107224 */ /* 0x100fe400020e0614 */
[----:B------:R-:W-:Y:S01]  /*39d0*/  IMAD.X R15, RZ, RZ, R20, P5 ;  /* 0x000000ffff0f7224 */ /* 0x000fe200028e0614 */
[----:B------:R-:W-:-:S07]  /*39e0*/  @P2 SEL R20, R23, R20, P0 ;  /* 0x0000001417142207 */ /* 0x000fce0000000000 */
        /* <DEDUP_REMOVED lines=10> */
[----:B------:R-:W-:Y:S02]  /*3a90*/  @P2 SEL R13, R14, R13, P0 ;  /* 0x0000000d0e0d2207 */ /* 0x000fe40000000000 */
[----:B------:R-:W-:Y:S02]  /*3aa0*/  @P2 SEL R17, R18, R17, P0 ;  /* 0x0000001112112207 */ /* 0x000fe40000000000 */
[----:B------:R-:W-:Y:S02]  /*3ab0*/  ISETP.GE.AND P1, PT, R13, R10, PT ;  /* 0x0000000a0d00720c */ /* 0x000fe40003f26270 */
[----:B------:R-:W-:Y:S01]  /*3ac0*/  @P2 SEL R16, R19, R16, P0 ;  /* 0x0000001013102207 */ /* 0x000fe20000000000 */
[----:B------:R-:W-:Y:S10]  /*3ad0*/  @P3 BRA `(.L_x_535) ;  /* 0x0000000000203947 */ /* 0x000ff40003800000 */
[----:B------:R-:W-:-:S05]  /*3ae0*/  IMAD.MOV.U32 R11, RZ, RZ, 0x500 ;  /* 0x00000500ff0b7424 */ /* 0x000fca00078e00ff */
[----:B------:R-:W2:Y:S01]  /*3af0*/  ATOMG.E.ADD.STRONG.GPU PT, R4, desc[UR10][R8.64], R11 ;  /* 0x8000000b080479a8 */ /* 0x000ea200081ef10a */
[----:B------:R-:W1:Y:S01]  /*3b00*/  S2UR UR5, SR_CgaCtaId ;  /* 0x00000000000579c3 */ /* 0x000e620000008800 */
[----:B------:R-:W-:Y:S02]  /*3b10*/  UMOV UR4, 0x400 ;  /* 0x0000040000047882 */ /* 0x000fe40000000000 */
[----:B-1----:R-:W-:-:S06]  /*3b20*/  ULEA UR4, UR5, UR4, 0x18 ;  /* 0x0000000405047291 */ /* 0x002fcc000f8ec0ff */
[----:B------:R-:W-:Y:S02]  /*3b30*/  IMAD.U32 R7, RZ, RZ, UR4 ;  /* 0x00000004ff077e24 */ /* 0x000fe4000f8e00ff */
[----:B--2---:R-:W-:-:S05]  /*3b40*/  VIADD R4, R4, UR6 ;  /* 0x0000000604047c36 */ /* 0x004fca0008000000 */
[----:B------:R1:W-:Y:S02]  /*3b50*/  STS [R7+0x98], R4 ;  /* 0x0000980407007388 */ /* 0x0003e40000000800 */
.L_x_535:
[----:B0-----:R-:W-:Y:S05]  /*3b60*/  BSYNC.RECONVERGENT B2 ;  /* 0x0000000000027941 */ /* 0x001fea0003800200 */
.L_x_534:
[----:B------:R-:W-:Y:S01]  /*3b70*/  BAR.SYNC.DEFER_BLOCKING 0x0 ;  /* 0x0000000000007b1d */ /* 0x000fe20000010000 */
[----:B------:R-:W-:Y:S01]  /*3b80*/  @P1 ISETP.GE.U32.AND P0, PT, R17, R12, PT ;  /* 0x0000000c1100120c */ /* 0x000fe20003f06070 */
[----:B-1----:R-:W-:-:S03]  /*3b90*/  IMAD.U32 R4, RZ, RZ, UR7 ;  /* 0x00000007ff047e24 */ /* 0x002fc6000f8e00ff */
[----:B------:R-:W-:-:S04]  /*3ba0*/  @P1 ISETP.GE.AND.EX P0, PT, R16, R15, PT, P0 ;  /* 0x0000000f1000120c */ /* 0x000fc80003f06300 */
[----:B------:R-:W-:-:S04]  /*3bb0*/  @P1 ISETP.LT.OR P0, PT, R10, R13, !P0 ;  /* 0x0000000d0a00120c */ /* 0x000fc80004701670 */
[----:B------:R-:W-:Y:S02]  /*3bc0*/  @P1 SEL R10, R13, R10, P0 ;  /* 0x0000000a0d0a1207 */ /* 0x000fe40000000000 */
[----:B------:R-:W-:Y:S02]  /*3bd0*/  @P1 SEL R12, R17, R12, P0 ;  /* 0x0000000c110c1207 */ /* 0x000fe40000000000 */
[----:B-----5:R-:W-:Y:S02]  /*3be0*/  ISETP.GE.AND P2, PT, R10, R3, PT ;  /* 0x000000030a00720c */ /* 0x020fe40003f46270 */
[----:B------:R-:W-:Y:S01]  /*3bf0*/  @P1 SEL R15, R16, R15, P0 ;  /* 0x0000000f100f1207 */ /* 0x000fe20000000000 */
[----:B------:R-:W0:Y:S10]  /*3c00*/  LDS R11, [R7+0x98] ;  /* 0x00009800070b7984 */ /* 0x000e340000000800 */
        /* <DEDUP_REMOVED lines=8> */
[----:B------:R-:W-:Y:S02]  /*3c90*/  IMAD.MOV.U32 R23, RZ, RZ, R6 ;  /* 0x000000ffff177224 */ /* 0x000fe400078e0006 */
[----:B0-----:R-:W-:-:S05]  /*3ca0*/  VIADD R13, R11, 0x500 ;  /* 0x000005000b0d7836 */ /* 0x001fca0000000000 */
[----:B------:R-:W-:-:S13]  /*3cb0*/  ISETP.GT.AND P0, PT, R13, R4, PT ;  /* 0x000000040d00720c */ /* 0x000fda0003f04270 */
[----:B------:R-:W-:Y:S05]  /*3cc0*/  @!P0 BRA `(.L_x_536) ;  /* 0xfffffff800d08947 */ /* 0x000fea000383ffff */
[----:B------:R-:W-:Y:S05]  /*3cd0*/  BSYNC.RECONVERGENT B1 ;  /* 0x0000000000017941 */ /* 0x000fea0003800200 */
.L_x_533:
[----:B------:R-:W-:Y:S01]  /*3ce0*/  ISETP.GE.AND P0, PT, R11, R4, PT ;  /* 0x000000040b00720c */ /* 0x000fe20003f06270 */
[----:B------:R-:W0:Y:S01]  /*3cf0*/  LDCU.64 UR6, c[0x0][0x388] ;  /* 0x00007100ff0677ac */ /* 0x000e220008000a00 */
[----:B------:R-:W-:Y:S01]  /*3d00*/  BSSY.RECONVERGENT B1, `(.L_x_530) ;  /* 0x0000097000017945 */ /* 0x000fe20003800200 */
[----:B------:R-:W1:Y:S10]  /*3d10*/  LDCU.64 UR4, c[0x0][0x388] ;  /* 0x00007100ff0477ac */ /* 0x000e740008000a00 */
[----:B------:R-:W-:Y:S05]  /*3d20*/  @P0 BRA `(.L_x_537) ;  /* 0x0000000800500947 */ /* 0x000fea0003800000 */
[----:B------:R-:W-:-:S05]  /*3d30*/  IMAD.IADD R7, R4, 0x1, -R11 ;  /* 0x0000000104077824 */ /* 0x000fca00078e0a0b */
[----:B------:R-:W-:-:S13]  /*3d40*/  ISETP.GE.AND P0, PT, R2, R7, PT ;  /* 0x000000070200720c */ /* 0x000fda0003f06270 */
[----:B------:R-:W-:Y:S05]  /*3d50*/  @P0 BRA `(.L_x_537) ;  /* 0x0000000800440947 */ /* 0x000fea0003800000 */
[----:B------:R-:W-:Y:S01]  /*3d60*/  LOP3.LUT R8, RZ, R2, RZ, 0x33, !PT ;  /* 0x00000002ff087212 */ /* 0x000fe200078e33ff */
[----:B------:R-:W-:Y:S03]  /*3d70*/  BSSY.RECONVERGENT B2, `(.L_x_538) ;  /* 0x000002a000027945 */ /* 0x000fe60003800200 */
[----:B------:R-:W-:-:S04]  /*3d80*/  IADD3 R14, PT, PT, -R11, R4, R8 ;  /* 0x000000040b0e7210 */ /* 0x000fc80007ffe108 */
[----:B------:R-:W-:-:S04]  /*3d90*/  LOP3.LUT R4, R14, 0x300, RZ, 0xc0, !PT ;  /* 0x000003000e047812 */ /* 0x000fc800078ec0ff */
[----:B------:R-:W-:Y:S01]  /*3da0*/  ISETP.NE.AND P0, PT, R4, 0x300, PT ;  /* 0x000003000400780c */ /* 0x000fe20003f05270 */
[----:B------:R-:W-:-:S12]  /*3db0*/  IMAD.MOV.U32 R4, RZ, RZ, R2 ;  /* 0x000000ffff047224 */ /* 0x000fd800078e0002 */
[----:B------:R-:W-:Y:S05]  /*3dc0*/  @!P0 BRA `(.L_x_539) ;  /* 0x0000000000908947 */ /* 0x000fea0003800000 */
[----:B------:R-:W2:Y:S01]  /*3dd0*/  LDC.64 R8, c[0x0][0x380] ;  /* 0x0000e000ff087b82 */ /* 0x000ea20000000a00 */
[----:B------:R-:W-:Y:S01]  /*3de0*/  LEA.HI R4, R14, 0x1, RZ, 0x18 ;  /* 0x000000010e047811 */ /* 0x000fe200078fc0ff */
[----:B------:R-:W-:-:S03]  /*3df0*/  IMAD.IADD R15, R2, 0x1, R11 ;  /* 0x00000001020f7824 */ /* 0x000fc600078e020b */
[----:B------:R-:W-:Y:S01]  /*3e00*/  LOP3.LUT R10, R4, 0x3, RZ, 0xc0, !PT ;  /* 0x00000003040a7812 */ /* 0x000fe200078ec0ff */
[----:B------:R-:W-:-:S04]  /*3e10*/  IMAD.MOV.U32 R4, RZ, RZ, R2 ;  /* 0x000000ffff047224 */ /* 0x000fc800078e0002 */
[----:B------:R-:W-:-:S07]  /*3e20*/  IMAD.MOV R10, RZ, RZ, -R10 ;  /* 0x000000ffff0a7224 */ /* 0x000fce00078e0a0a */
.L_x_542:
[----:B--2---:R-:W-:-:S06]  /*3e30*/  IMAD.WIDE R12, R15, 0x4, R8 ;  /* 0x000000040f0c7825 */ /* 0x004fcc00078e0208 */
[----:B------:R-:W2:Y:S01]  /*3e40*/  LDG.E R13, desc[UR10][R12.64] ;  /* 0x0000000a0c0d7981 */ /* 0x000ea2000c1e1900 */
[C---:B-1----:R-:W-:Y:S01]  /*3e50*/  IADD3 R19, P1, PT, R15.reuse, UR4, RZ ;  /* 0x000000040f137c10 */ /* 0x042fe2000ff3e0ff */
[----:B------:R-:W-:Y:S01]  /*3e60*/  VIADD R10, R10, 0x1 ;  /* 0x000000010a0a7836 */ /* 0x000fe20000000000 */
[----:B------:R-:W-:Y:S01]  /*3e70*/  BSSY.RECONVERGENT B3, `(.L_x_540) ;  /* 0x0000016000037945 */ /* 0x000fe20003800200 */
[----:B------:R-:W-:Y:S01]  /*3e80*/  IMAD.MOV.U32 R16, RZ, RZ, R5 ;  /* 0x000000ffff107224 */ /* 0x000fe200078e0005 */
[----:B------:R-:W-:Y:S01]  /*3e90*/  LEA.HI.X.SX32 R20, R15, UR5, 0x1, P1 ;  /* 0x000000050f147c11 */ /* 0x000fe200088f0eff */
[----:B------:R-:W-:Y:S01]  /*3ea0*/  IMAD.MOV.U32 R17, RZ, RZ, R6 ;  /* 0x000000ffff117224 */ /* 0x000fe200078e0006 */
[----:B------:R-:W-:Y:S01]  /*3eb0*/  ISETP.NE.AND P2, PT, R10, RZ, PT ;  /* 0x000000ff0a00720c */ /* 0x000fe20003f45270 */
[----:B------:R-:W-:Y:S02]  /*3ec0*/  IMAD.MOV.U32 R18, RZ, RZ, R3 ;  /* 0x000000ffff127224 */ /* 0x000fe400078e0003 */
        /* <DEDUP_REMOVED lines=16> */
.L_x_541:
[----:B0-----:R-:W-:Y:S05]  /*3fd0*/  BSYNC.RECONVERGENT B3 ;  /* 0x0000000000037941 */ /* 0x001fea0003800200 */
.L_x_540:
[----:B------:R-:W-:Y:S02]  /*3fe0*/  VIADD R4, R4, 0x100 ;  /* 0x0000010004047836 */ /* 0x000fe40000000000 */
[----:B------:R-:W-:Y:S01]  /*3ff0*/  VIADD R15, R15, 0x100 ;  /* 0x000001000f0f7836 */ /* 0x000fe20000000000 */
[----:B------:R-:W-:Y:S06]  /*4000*/  @P2 BRA `(.L_x_542) ;  /* 0xfffffffc00882947 */ /* 0x000fec000383ffff */
.L_x_539:
[----:B01----:R-:W-:Y:S05]  /*4010*/  BSYNC.RECONVERGENT B2 ;  /* 0x0000000000027941 */ /* 0x003fea0003800200 */
.L_x_538:
[----:B------:R-:W-:-:S13]  /*4020*/  ISETP.GE.U32.AND P0, PT, R14, 0x300, PT ;  /* 0x000003000e00780c */ /* 0x000fda0003f06070 */
[----:B------:R-:W-:Y:S05]  /*4030*/  @!P0 BRA `(.L_x_537) ;  /* 0x00000004008c8947 */ /* 0x000fea0003800000 */
[----:B------:R-:W0:Y:S01]  /*4040*/  LDC.64 R8, c[0x0][0x380] ;  /* 0x0000e000ff087b82 */ /* 0x000e220000000a00 */
[----:B------:R-:W-:-:S04]  /*4050*/  IMAD.IADD R11, R4, 0x1, R11 ;  /* 0x00000001040b7824 */ /* 0x000fc800078e020b */
[C---:B------:R-:W-:Y:S02]  /*4060*/  VIADD R20, R11.reuse, 0x100 ;  /* 0x000001000b147836 */ /* 0x040fe40000000000 */
[C---:B------:R-:W-:Y:S02]  /*4070*/  VIADD R19, R11.reuse, 0x200 ;  /* 0x000002000b137836 */ /* 0x040fe40000000000 */
[----:B------:R-:W-:Y:S01]  /*4080*/  VIADD R18, R11, 0x300 ;  /* 0x000003000b127836 */ /* 0x000fe20000000000 */
[----:B0-----:R-:W-:-:S05]  /*4090*/  IADD3 R8, P0, PT, R8, 0x800, RZ ;  /* 0x0000080008087810 */ /* 0x001fca0007f1e0ff */
[----:B------:R-:W-:-:S08]  /*40a0*/  IMAD.X R9, RZ, RZ, R9, P0 ;  /* 0x000000ffff097224 */ /* 0x000fd000000e0609 */
.L_x_551:
[----:B------:R-:W-:-:S05]  /*40b0*/  IMAD.WIDE R14, R11, 0x4, R8 ;  /* 0x000000040b0e7825 */ /* 0x000fca00078e0208 */
[----:B------:R-:W2:Y:S04]  /*40c0*/  LDG.E R24, desc[UR10][R14.64+-0x800] ;  /* 0xfff8000a0e187981 */ /* 0x000ea8000c1e1900 */
[----:B------:R0:W5:Y:S04]  /*40d0*/  LDG.E R26, desc[UR10][R14.64+-0x400] ;  /* 0xfffc000a0e1a7981 */ /* 0x000168000c1e1900 */
        /* <DEDUP_REMOVED lines=21> */
.L_x_544:
[----:B------:R-:W-:Y:S05]  /*4230*/  BSYNC.RECONVERGENT B2 ;  /* 0x0000000000027941 */ /* 0x000fea0003800200 */
.L_x_543:
        /* <DEDUP_REMOVED lines=19> */
.L_x_546:
[----:B------:R-:W-:Y:S05]  /*4370*/  BSYNC.RECONVERGENT B2 ;  /* 0x0000000000027941 */ /* 0x000fea0003800200 */
.L_x_545:
[----:B------:R-:W-:Y:S01]  /*4380*/  ISETP.GE.AND P0, PT, R3, R10, PT ;  /* 0x0000000a0300720c */ /* 0x000fe20003f06270 */
[----:B------:R-:W-:Y:S01]  /*4390*/  BSSY.RECONVERGENT B2, `(.L_x_547) ;  /* 0x0000013000027945 */ /* 0x000fe20003800200 */
[C---:B------:R-:W-:Y:S01]  /*43a0*/  IADD3 R16, P1, PT, R19.reuse, UR6, RZ ;  /* 0x0000000613107c10 */ /* 0x040fe2000ff3e0ff */
        /* <DEDUP_REMOVED lines=17> */
.L_x_548:
[----:B------:R-:W-:Y:S05]  /*44c0*/  BSYNC.RECONVERGENT B2 ;  /* 0x0000000000027941 */ /* 0x000fea0003800200 */
.L_x_547:
        /* <DEDUP_REMOVED lines=18> */
.L_x_550:
[----:B------:R-:W-:Y:S05]  /*45f0*/  BSYNC.RECONVERGENT B2 ;  /* 0x0000000000027941 */ /* 0x000fea0003800200 */
.L_x_549:
[----:B------:R-:W-:Y:S02]  /*4600*/  VIADD R4, R4, 0x400 ;  /* 0x0000040004047836 */ /* 0x000fe40000000000 */
[----:B------:R-:W-:Y:S02]  /*4610*/  VIADD R20, R20, 0x400 ;  /* 0x0000040014147836 */ /* 0x000fe40000000000 */
[----:B------:R-:W-:Y:S01]  /*4620*/  VIADD R19, R19, 0x400 ;  /* 0x0000040013137836 */ /* 0x000fe20000000000 */
[----:B------:R-:W-:Y:S01]  /*4630*/  ISETP.GE.AND P0, PT, R4, R7, PT ;  /* 0x000000070400720c */ /* 0x000fe20003f06270 */
[----:B------:R-:W-:Y:S02]  /*4640*/  VIADD R18, R18, 0x400 ;  /* 0x0000040012127836 */ /* 0x000fe40000000000 */
[----:B------:R-:W-:-:S10]  /*4650*/  VIADD R11, R11, 0x400 ;  /* 0x000004000b0b7836 */ /* 0x000fd40000000000 */
[----:B------:R-:W-:Y:S05]  /*4660*/  @!P0 BRA `(.L_x_551) ;  /* 0xfffffff800908947 */ /* 0x000fea000383ffff */
.L_x_537:
[----:B01----:R-:W-:Y:S05]  /*4670*/  BSYNC.RECONVERGENT B1 ;  /* 0x0000000000017941 */ /* 0x003fea0003800200 */
.L_x_530:
        /* <DEDUP_REMOVED lines=31> */
.L_x_553:
[----:B------:R-:W-:Y:S05]  /*4870*/  BSYNC.RECONVERGENT B1 ;  /* 0x0000000000017941 */ /* 0x000fea0003800200 */
.L_x_552:
        /* <DEDUP_REMOVED lines=24> */
.L_x_555:
[----:B------:R-:W-:Y:S05]  /*4a00*/  BSYNC.RECONVERGENT B1 ;  /* 0x0000000000017941 */ /* 0x000fea0003800200 */
.L_x_554:
[----:B---3--:R3:W4:Y:S01]  /*4a10*/  SHFL.DOWN PT, R10, R3, 0x4, 0x1f ;  /* 0x08801f00030a7f89 */ /* 0x00872200000e0000 */
[----:B------:R-:W-:Y:S01]  /*4a20*/  BSSY.RECONVERGENT B1, `(.L_x_556) ;  /* 0x0000017000017945 */ /* 0x000fe20003800200 */
[----:B0-----:R-:W-:Y:S02]  /*4a30*/  IMAD.MOV.U32 R4, RZ, RZ, R3 ;  /* 0x000000ffff047224 */ /* 0x001fe400078e0003 */
[----:B------:R3:W0:Y:S01]  /*4a40*/  SHFL.DOWN PT, R12, R5, 0x4, 0x1f ;  /* 0x08801f00050c7f89 */ /* 0x00062200000e0000 */
[----:B--2---:R-:W-:Y:S02]  /*4a50*/  IMAD.MOV.U32 R6, RZ, RZ, R5 ;  /* 0x000000ffff067224 */ /* 0x004fe400078e0005 */
[----:B------:R-:W-:Y:S01]  /*4a60*/  IMAD.MOV.U32 R7, RZ, RZ, R8 ;  /* 0x000000ffff077224 */ /* 0x000fe200078e0008 */
[----:B------:R3:W2:Y:S01]  /*4a70*/  SHFL.DOWN PT, R9, R8, 0x4, 0x1f ;  /* 0x08801f0008097f89 */ /* 0x0006a200000e0000 */
        /* <DEDUP_REMOVED lines=17> */
.L_x_557:
[----:B------:R-:W-:Y:S05]  /*4b90*/  BSYNC.RECONVERGENT B1 ;  /* 0x0000000000017941 */ /* 0x000fea0003800200 */
.L_x_556:
[----:B-1----:R1:W0:Y:S01]  /*4ba0*/  SHFL.DOWN PT, R11, R4, 0x8, 0x1f ;  /* 0x09001f00040b7f89 */ /* 0x00222200000e0000 */
[----:B------:R-:W-:Y:S01]  /*4bb0*/  BSSY.RECONVERGENT B1, `(.L_x_558) ;  /* 0x0000017000017945 */ /* 0x000fe20003800200 */
[----:B---3--:R-:W-:Y:S02]  /*4bc0*/  IMAD.MOV.U32 R3, RZ, RZ, R4 ;  /* 0x000000ffff037224 */ /* 0x008fe400078e0004 */
[----:B------:R1:W3:Y:S01]  /*4bd0*/  SHFL.DOWN PT, R13, R6, 0x8, 0x1f ;  /* 0x09001f00060d7f89 */ /* 0x0002e200000e0000 */
[----:B------:R-:W-:Y:S02]  /*4be0*/  IMAD.MOV.U32 R5, RZ, RZ, R6 ;  /* 0x000000ffff057224 */ /* 0x000fe400078e0006 */
[----:B--2---:R-:W-:Y:S01]  /*4bf0*/  IMAD.MOV.U32 R9, RZ, RZ, R7 ;  /* 0x000000ffff097224 */ /* 0x004fe200078e0007 */
[----:B------:R1:W2:Y:S01]  /*4c00*/  SHFL.DOWN PT, R8, R7, 0x8, 0x1f ;  /* 0x09001f0007087f89 */ /* 0x0002a200000e0000 */
[----:B------:R-:W-:Y:S05]  /*4c10*/  @P4 BRA `(.L_x_559) ;  /* 0x0000000000404947 */ /* 0x000fea0003800000 */
[----:B0-----:R-:W-:Y:S01]  /*4c20*/  ISETP.GE.AND P0, PT, R4, R11, PT ;  /* 0x0000000b0400720c */ /* 0x001fe20003f06270 */
[----:B------:R-:W-:Y:S02]  /*4c30*/  IMAD.MOV.U32 R3, RZ, RZ, R11 ;  /* 0x000000ffff037224 */ /* 0x000fe400078e000b */
[----:B---3--:R-:W-:Y:S02]  /*4c40*/  IMAD.MOV.U32 R5, RZ, RZ, R13 ;  /* 0x000000ffff057224 */ /* 0x008fe400078e000d */
        /* <DEDUP_REMOVED lines=13> */
.L_x_559:
[----:B------:R-:W-:Y:S05]  /*4d20*/  BSYNC.RECONVERGENT B1 ;  /* 0x0000000000017941 */ /* 0x000fea0003800200 */
.L_x_558:
[----:B-1----:R1:W1:Y:S01]  /*4d30*/  SHFL.DOWN PT, R4, R3, 0x10, 0x1f ;  /* 0x0a001f0003047f89 */ /* 0x00226200000e0000 */
[----:B------:R-:W-:Y:S01]  /*4d40*/  BSSY.RECONVERGENT B1, `(.L_x_560) ;  /* 0x0000017000017945 */ /* 0x000fe20003800200 */
[----:B------:R-:W-:Y:S02]  /*4d50*/  IMAD.MOV.U32 R6, RZ, RZ, R3 ;  /* 0x000000ffff067224 */ /* 0x000fe400078e0003 */
[----:B----4-:R4:W1:Y:S01]  /*4d60*/  SHFL.DOWN PT, R10, R5, 0x10, 0x1f ;  /* 0x0a001f00050a7f89 */ /* 0x01086200000e0000 */
[----:B------:R-:W-:Y:S02]  /*4d70*/  IMAD.MOV.U32 R7, RZ, RZ, R5 ;  /* 0x000000ffff077224 */ /* 0x000fe400078e0005 */
[----:B--2---:R-:W-:Y:S01]  /*4d80*/  IMAD.MOV.U32 R8, RZ, RZ, R9 ;  /* 0x000000ffff087224 */ /* 0x004fe200078e0009 */
[----:B0-----:R4:W0:Y:S01]  /*4d90*/  SHFL.DOWN PT, R12, R9, 0x10, 0x1f ;  /* 0x0a001f00090c7f89 */ /* 0x00182200000e0000 */
        /* <DEDUP_REMOVED lines=17> */
.L_x_561:
[----:B------:R-:W-:Y:S05]  /*4eb0*/  BSYNC.RECONVERGENT B1 ;  /* 0x0000000000017941 */ /* 0x000fea0003800200 */
.L_x_560:
[----:B------:R-:W-:Y:S04]  /*4ec0*/  BSSY.RECONVERGENT B1, `(.L_x_562) ;  /* 0x000000c000017945 */ /* 0x000fe80003800200 */
[----:B------:R-:W-:Y:S05]  /*4ed0*/  @P2 BRA `(.L_x_563) ;  /* 0x0000000000282947 */ /* 0x000fea0003800000 */
[----:B----4-:R-:W2:Y:S01]  /*4ee0*/  S2R R5, SR_CgaCtaId ;  /* 0x0000000000057919 */ /* 0x010ea20000008800 */
[----:B-1----:R-:W-:Y:S02]  /*4ef0*/  MOV R4, 0x400 ;  /* 0x0000040000047802 */ /* 0x002fe40000000f00 */
[----:B------:R-:W-:-:S04]  /*4f00*/  SHF.R.U32.HI R3, RZ, 0x1, R2 ;  /* 0x00000001ff037819 */ /* 0x000fc80000011602 */
[----:B------:R-:W-:Y:S02]  /*4f10*/  LOP3.LUT R3, R3, 0x1f0, RZ, 0xc0, !PT ;  /* 0x000001f003037812 */ /* 0x000fe400078ec0ff */
[----:B--2---:R-:W-:Y:S01]  /*4f20*/  LEA R4, R5, R4, 0x18 ;  /* 0x0000000405047211 */ /* 0x004fe200078ec0ff */
[----:B------:R-:W-:-:S04]  /*4f30*/  IMAD.MOV.U32 R5, RZ, RZ, R8 ;  /* 0x000000ffff057224 */ /* 0x000fc800078e0008 */
[----:B------:R-:W-:Y:S02]  /*4f40*/  IMAD.IADD R3, R3, 0x1, R4 ;  /* 0x0000000103037824 */ /* 0x000fe400078e0204 */
[----:B------:R-:W-:-:S03]  /*4f50*/  IMAD.MOV.U32 R4, RZ, RZ, R7 ;  /* 0x000000ffff047224 */ /* 0x000fc600078e0007 */
[----:B------:R2:W-:Y:S04]  /*4f60*/  STS [R3+0x8], R6 ;  /* 0x0000080603007388 */ /* 0x0005e80000000800 */
[----:B------:R2:W-:Y:S02]  /*4f70*/  STS.64 [R3+0x10], R4 ;  /* 0x0000100403007388 */ /* 0x0005e40000000a00 */
.L_x_563:
[----:B------:R-:W-:Y:S05]  /*4f80*/  BSYNC.RECONVERGENT B1 ;  /* 0x0000000000017941 */ /* 0x000fea0003800200 */
.L_x_562:
        /* <DEDUP_REMOVED lines=27> */
.L_x_565:
[----:B------:R-:W-:Y:S05]  /*5140*/  BSYNC.RECONVERGENT B1 ;  /* 0x0000000000017941 */ /* 0x000fea0003800200 */
.L_x_564:
        /* <DEDUP_REMOVED lines=27> */
.L_x_567:
[----:B------:R-:W-:Y:S05]  /*5300*/  BSYNC.RECONVERGENT B1 ;  /* 0x0000000000017941 */ /* 0x000fea0003800200 */
.L_x_566:
        /* <DEDUP_REMOVED lines=17> */
.L_x_569:
[----:B------:R-:W-:Y:S05]  /*5420*/  BSYNC.RECONVERGENT B1 ;  /* 0x0000000000017941 */ /* 0x000fea0003800200 */
.L_x_568:
        /* <DEDUP_REMOVED lines=17> */
.L_x_571:
[----:B------:R-:W-:Y:S05]  /*5540*/  BSYNC.RECONVERGENT B1 ;  /* 0x0000000000017941 */ /* 0x000fea0003800200 */
.L_x_570:
        /* <DEDUP_REMOVED lines=17> */
.L_x_573:
[----:B------:R-:W-:Y:S05]  /*5660*/  BSYNC.RECONVERGENT B1 ;  /* 0x0000000000017941 */ /* 0x000fea0003800200 */
.L_x_572:
        /* <DEDUP_REMOVED lines=17> */
.L_x_575:
[----:B------:R-:W-:Y:S05]  /*5780*/  BSYNC.RECONVERGENT B1 ;  /* 0x0000000000017941 */ /* 0x000fea0003800200 */
.L_x_574:
        /* <DEDUP_REMOVED lines=16> */
.L_x_493:
[----:B------:R-:W-:Y:S05]  /*5890*/  BSYNC.RECONVERGENT B0 ;  /* 0x0000000000007941 */ /* 0x000fea0003800200 */
.L_x_460:
[----:B------:R-:W-:Y:S05]  /*58a0*/  @P2 EXIT ;  /* 0x000000000000294d */ /* 0x000fea0003800000 */
[----:B-1234-:R-:W1:Y:S01]  /*58b0*/  LDC.64 R2, c[0x0][0x390] ;  /* 0x0000e400ff027b82 */ /* 0x01ee620000000a00 */
[----:B0-----:R-:W-:Y:S02]  /*58c0*/  IMAD.MOV.U32 R9, RZ, RZ, R8 ;  /* 0x000000ffff097224 */ /* 0x001fe400078e0008 */
[----:B------:R-:W-:Y:S02]  /*58d0*/  IMAD.MOV.U32 R8, RZ, RZ, R7 ;  /* 0x000000ffff087224 */ /* 0x000fe400078e0007 */
[----:B-1----:R-:W-:-:S05]  /*58e0*/  IMAD.WIDE.U32 R2, R0, 0x10, R2 ;  /* 0x0000001000027825 */ /* 0x002fca00078e0002 */
[----:B------:R-:W-:Y:S04]  /*58f0*/  STG.E.64 desc[UR10][R2.64+0x8], R8 ;  /* 0x0000080802007986 */ /* 0x000fe8000c101b0a */
[----:B------:R-:W-:Y:S01]  /*5900*/  STG.E desc[UR10][R2.64], R6 ;  /* 0x0000000602007986 */ /* 0x000fe2000c10190a */
[----:B------:R-:W-:Y:S05]  /*5910*/  EXIT ;  /* 0x000000000000794d */ /* 0x000fea0003800000 */
.L_x_576:
        /* <DEDUP_REMOVED lines=14> */
.L_x_998:


//--------------------- .text._ZN6thrust24THRUST_300001_SM_1000_NS8cuda_cub4core6detail13_kernel_agentINS1_8__reduce11ReduceAgentINS0_12zip_iteratorIN4cuda3std3__45tupleIJNS0_10device_ptrIiEENS0_17counting_iteratorIlNS0_11use_defaultESF_SF_EEEEEEEPNSB_IJilEEESJ_iNS1_9__extrema9arg_max_fIilNSA_4lessIiEEEEEEJSI_SK_iSP_EEEvDpT0_ --------------------------
	.section	.text._ZN6thrust24THRUST_300001_SM_1000_NS8cuda_cub4core6detail13_kernel_agentINS1_8__reduce11ReduceAgentINS0_12zip_iteratorIN4cuda3std3__45tupleIJNS0_10device_ptrIiEENS0_17counting_iteratorIlNS0_11use_defaultESF_SF_EEEEEEEPNSB_IJilEEESJ_iNS1_9__extrema9arg_max_fIilNSA_4lessIiEEEEEEJSI_SK_iSP_EEEvDpT0_,"ax",@progbits
	.align	128
        .global         _ZN6thrust24THRUST_300001_SM_1000_NS8cuda_cub4core6detail13_kernel_agentINS1_8__reduce11ReduceAgentINS0_12zip_iteratorIN4cuda3std3__45tupleIJNS0_10device_ptrIiEENS0_17counting_iteratorIlNS0_11use_defaultESF_SF_EEEEEEEPNSB_IJilEEESJ_iNS1_9__extrema9arg_max_fIilNSA_4lessIiEEEEEEJSI_SK_iSP_EEEvDpT0_
        .type           _ZN6thrust24THRUST_300001_SM_1000_NS8cuda_cub4core6detail13_kernel_agentINS1_8__reduce11ReduceAgentINS0_12zip_iteratorIN4cuda3std3__45tupleIJNS0_10device_ptrIiEENS0_17counting_iteratorIlNS0_11use_defaultESF_SF_EEEEEEEPNSB_IJilEEESJ_iNS1_9__extrema9arg_max_fIilNSA_4lessIiEEEEEEJSI_SK_iSP_EEEvDpT0_,@function
        .size           _ZN6thrust24THRUST_300001_SM_1000_NS8cuda_cub4core6detail13_kernel_agentINS1_8__reduce11ReduceAgentINS0_12zip_iteratorIN4cuda3std3__45tupleIJNS0_10device_ptrIiEENS0_17counting_iteratorIlNS0_11use_defaultESF_SF_EEEEEEEPNSB_IJilEEESJ_iNS1_9__extrema9arg_max_fIilNSA_4lessIiEEEEEEJSI_SK_iSP_EEEvDpT0_,(.L_x_999 - _ZN6thrust24THRUST_300001_SM_1000_NS8cuda_cub4core6detail13_kernel_agentINS1_8__reduce11ReduceAgentINS0_12zip_iteratorIN4cuda3std3__45tupleIJNS0_10device_ptrIiEENS0_17counting_iteratorIlNS0_11use_defaultESF_SF_EEEEEEEPNSB_IJilEEESJ_iNS1_9__extrema9arg_max_fIilNSA_4lessIiEEEEEEJSI_SK_iSP_EEEvDpT0_)
        .other          _ZN6thrust24THRUST_300001_SM_1000_NS8cuda_cub4core6detail13_kernel_agentINS1_8__reduce11ReduceAgentINS0_12zip_iteratorIN4cuda3std3__45tupleIJNS0_10device_ptrIiEENS0_17counting_iteratorIlNS0_11use_defaultESF_SF_EEEEEEEPNSB_IJilEEESJ_iNS1_9__extrema9arg_max_fIilNSA_4lessIiEEEEEEJSI_SK_iSP_EEEvDpT0_,@"STO_CUDA_ENTRY STV_DEFAULT"
_ZN6thrust24THRUST_300001_SM_1000_NS8cuda_cub4core6detail13_kernel_agentINS1_8__reduce11ReduceAgentINS0_12zip_iteratorIN4cuda3std3__45tupleIJNS0_10device_ptrIiEENS0_17counting_iteratorIlNS0_11use_defaultESF_SF_EEEEEEEPNSB_IJilEEESJ_iNS1_9__extrema9arg_max_fIilNSA_4lessIiEEEEEEJSI_SK_iSP_EEEvDpT0_:
.text._ZN6thrust24THRUST_300001_SM_1000_NS8cuda_cub4core6detail13_kernel_agentINS1_8__reduce11ReduceAgentINS0_12zip_iteratorIN4cuda3std3__45tupleIJNS0_10device_ptrIiEENS0_17counting_iteratorIlNS0_11use_defaultESF_SF_EEEEEEEPNSB_IJilEEESJ_iNS1_9__extrema9arg_max_fIilNSA_4lessIiEEEEEEJSI_SK_iSP_EEEvDpT0_:
        /* <DEDUP_REMOVED lines=23> */
.L_x_580:
[----:B0-----:R-:W-:Y:S05]  /*0170*/  BSYNC.RECONVERGENT B1 ;  /* 0x0000000000017941 */ /* 0x001fea0003800200 */
.L_x_579:
        /* <DEDUP_REMOVED lines=17> */
.L_x_587:
        /* <DEDUP_REMOVED lines=24> */
.L_x_586:
[----:B------:R-:W-:Y:S05]  /*0410*/  BSYNC.RECONVERGENT B3 ;  /* 0x0000000000037941 */ /* 0x000fea0003800200 */
.L_x_585:
[----:B------:R-:W-:Y:S01]  /*0420*/  IADD3 R5, P0, PT, R5, 0x100, RZ ;  /* 0x0000010005057810 */ /* 0x000fe20007f1e0ff */
[----:B------:R-:W-:Y:S02]  /*0430*/  VIADD R9, R9, 0x100 ;  /* 0x0000010009097836 */ /* 0x000fe40000000000 */
[----:B------:R-:W-:Y:S02]  /*0440*/  IMAD.X R3, RZ, RZ, R3, P3 ;  /* 0x000000ffff037224 */ /* 0x000fe400018e0603 */
[----:B------:R-:W-:Y:S01]  /*0450*/  IMAD.X R10, RZ, RZ, R10, P0 ;  /* 0x000000ffff0a7224 */ /* 0x000fe200000e060a */
[----:B------:R-:W-:Y:S07]  /*0460*/  @P2 BRA `(.L_x_587) ;  /* 0xfffffffc00882947 */ /* 0x000fee000383ffff */
.L_x_584:
[----:B------:R-:W-:Y:S05]  /*0470*/  BSYNC.RECONVERGENT B2 ;  /* 0x0000000000027941 */ /* 0x000fea0003800200 */
.L_x_583:
[----:B------:R-:W-:-:S13]  /*0480*/  ISETP.GE.U32.AND P0, PT, R11, 0x300, PT ;  /* 0x000003000b00780c */ /* 0x000fda0003f06070 */
[----:B------:R-:W-:Y:S05]  /*0490*/  @!P0 BRA `(.L_x_582) ;  /* 0x00000004007c8947 */ /* 0x000fea0003800000 */
[----:B------:R-:W0:Y:S01]  /*04a0*/  LDC.64 R4, c[0x0][0x380] ;  /* 0x0000e000ff047b82 */ /* 0x000e220000000a00 */
[----:B------:R-:W-:-:S07]  /*04b0*/  VIADD R10, R9, 0x200 ;  /* 0x00000200090a7836 */ /* 0x000fce0000000000 */
[----:B------:R-:W1:Y:S02]  /*04c0*/  LDC.64 R2, c[0x0][0x388] ;  /* 0x0000e200ff027b82 */ /* 0x000e640000000a00 */
.L_x_596:
        /* <DEDUP_REMOVED lines=26> */
.L_x_589:
[----:B------:R-:W-:Y:S05]  /*0670*/  BSYNC.RECONVERGENT B2 ;  /* 0x0000000000027941 */ /* 0x000fea0003800200 */
.L_x_588:
        /* <DEDUP_REMOVED lines=20> */
.L_x_591:
[----:B------:R-:W-:Y:S05]  /*07c0*/  BSYNC.RECONVERGENT B2 ;  /* 0x0000000000027941 */ /* 0x000fea0003800200 */
.L_x_590:
        /* <DEDUP_REMOVED lines=20> */
.L_x_593:
[----:B------:R-:W-:Y:S05]  /*0910*/  BSYNC.RECONVERGENT B2 ;  /* 0x0000000000027941 */ /* 0x000fea0003800200 */
.L_x_592:
        /* <DEDUP_REMOVED lines=18> */
.L_x_595:
[----:B------:R-:W-:Y:S05]  /*0a40*/  BSYNC.RECONVERGENT B2 ;  /* 0x0000000000027941 */ /* 0x000fea0003800200 */
.L_x_594:
[C---:B------:R-:W-:Y:S02]  /*0a50*/  VIADD R9, R10.reuse, 0x200 ;  /* 0x000002000a097836 */ /* 0x040fe40000000000 */
[----:B------:R-:W-:-:S03]  /*0a60*/  VIADD R10, R10, 0x400 ;  /* 0x000004000a0a7836 */ /* 0x000fc60000000000 */
[----:B------:R-:W-:-:S13]  /*0a70*/  ISETP.GE.AND P0, PT, R9, UR5, PT ;  /* 0x0000000509007c0c */ /* 0x000fda000bf06270 */
[----:B------:R-:W-:Y:S05]  /*0a80*/  @!P0 BRA `(.L_x_596) ;  /* 0xfffffff800908947 */ /* 0x000fea000383ffff */
.L_x_582:
[----:B------:R-:W-:Y:S05]  /*0a90*/  BSYNC.RECONVERGENT B1 ;  /* 0x0000000000017941 */ /* 0x000fea0003800200 */
.L_x_581:
        /* <DEDUP_REMOVED lines=31> */
.L_x_599:
[----:B------:R-:W-:Y:S05]  /*0c90*/  BSYNC.RECONVERGENT B1 ;  /* 0x0000000000017941 */ /* 0x000fea0003800200 */
.L_x_598:
        /* <DEDUP_REMOVED lines=27> */
.L_x_601:
[----:B------:R-:W-:Y:S05]  /*0e50*/  BSYNC.RECONVERGENT B1 ;  /* 0x0000000000017941 */ /* 0x000fea0003800200 */
.L_x_600:
        /* <DEDUP_REMOVED lines=24> */
.L_x_603:
[----:B------:R-:W-:Y:S05]  /*0fe0*/  BSYNC.RECONVERGENT B1 ;  /* 0x0000000000017941 */ /* 0x000fea0003800200 */
.L_x_602:
        /* <DEDUP_REMOVED lines=24> */
.L_x_605:
[----:B------:R-:W-:Y:S05]  /*1170*/  BSYNC.RECONVERGENT B1 ;  /* 0x0000000000017941 */ /* 0x000fea0003800200 */
.L_x_604:
        /* <DEDUP_REMOVED lines=24> */
.L_x_607:
[----:B------:R-:W-:Y:S05]  /*1300*/  BSYNC.RECONVERGENT B1 ;  /* 0x0000000000017941 */ /* 0x000fea0003800200 */
.L_x_606:
        /* <DEDUP_REMOVED lines=12> */
.L_x_609:
[----:B------:R-:W-:Y:S05]  /*13d0*/  BSYNC.RECONVERGENT B1 ;  /* 0x0000000000017941 */ /* 0x000fea0003800200 */
.L_x_608:
        /* <DEDUP_REMOVED lines=27> */
.L_x_612:
[----:B------:R-:W-:Y:S05]  /*1590*/  BSYNC.RECONVERGENT B1 ;  /* 0x0000000000017941 */ /* 0x000fea0003800200 */
.L_x_611:
        /* <DEDUP_REMOVED lines=27> */
.L_x_614:
[----:B------:R-:W-:Y:S05]  /*1750*/  BSYNC.RECONVERGENT B1 ;  /* 0x0000000000017941 */ /* 0x000fea0003800200 */
.L_x_613:
        /* <DEDUP_REMOVED lines=17> */
.L_x_616:
[----:B------:R-:W-:Y:S05]  /*1870*/  BSYNC.RECONVERGENT B1 ;  /* 0x0000000000017941 */ /* 0x000fea0003800200 */
.L_x_615:
        /* <DEDUP_REMOVED lines=17> */
.L_x_618:
[----:B------:R-:W-:Y:S05]  /*1990*/  BSYNC.RECONVERGENT B1 ;  /* 0x0000000000017941 */ /* 0x000fea0003800200 */
.L_x_617:
        /* <DEDUP_REMOVED lines=17> */
.L_x_620:
[----:B------:R-:W-:Y:S05]  /*1ab0*/  BSYNC.RECONVERGENT B1 ;  /* 0x0000000000017941 */ /* 0x000fea0003800200 */
.L_x_619:
        /* <DEDUP_REMOVED lines=17> */
.L_x_622:
[----:B------:R-:W-:Y:S05]  /*1bd0*/  BSYNC.RECONVERGENT B1 ;  /* 0x0000000000017941 */ /* 0x000fea0003800200 */
.L_x_621:
        /* <DEDUP_REMOVED lines=18> */
.L_x_597:
        /* <DEDUP_REMOVED lines=41> */
.L_x_624:
[----:B------:R-:W-:Y:S05]  /*1f90*/  BSYNC.RECONVERGENT B1 ;  /* 0x0000000000017941 */ /* 0x000fea0003800200 */
.L_x_623:
        /* <DEDUP_REMOVED lines=24> */
.L_x_626:
[----:B------:R-:W-:Y:S05]  /*2120*/  BSYNC.RECONVERGENT B1 ;  /* 0x0000000000017941 */ /* 0x000fea0003800200 */
.L_x_625:
        /* <DEDUP_REMOVED lines=24> */
.L_x_628:
[----:B------:R-:W-:Y:S05]  /*22b0*/  BSYNC.RECONVERGENT B1 ;  /* 0x0000000000017941 */ /* 0x000fea0003800200 */
.L_x_627:
        /* <DEDUP_REMOVED lines=24> */
.L_x_630:
[----:B------:R-:W-:Y:S05]  /*2440*/  BSYNC.RECONVERGENT B1 ;  /* 0x0000000000017941 */ /* 0x000fea0003800200 */
.L_x_629:
        /* <DEDUP_REMOVED lines=24> */
.L_x_632:
[----:B------:R-:W-:Y:S05]  /*25d0*/  BSYNC.RECONVERGENT B1 ;  /* 0x0000000000017941 */ /* 0x000fea0003800200 */
.L_x_631:
        /* <DEDUP_REMOVED lines=12> */
.L_x_634:
[----:B------:R-:W-:Y:S05]  /*26a0*/  BSYNC.RECONVERGENT B1 ;  /* 0x0000000000017941 */ /* 0x000fea0003800200 */
.L_x_633:
        /* <DEDUP_REMOVED lines=30> */
.L_x_636:
[----:B------:R-:W-:Y:S05]  /*2890*/  BSYNC.RECONVERGENT B1 ;  /* 0x0000000000017941 */ /* 0x000fea0003800200 */
.L_x_635:
        /* <DEDUP_REMOVED lines=27> */
.L_x_638:
[----:B------:R-:W-:Y:S05]  /*2a50*/  BSYNC.RECONVERGENT B1 ;  /* 0x0000000000017941 */ /* 0x000fea0003800200 */
.L_x_637:
        /* <DEDUP_REMOVED lines=27> */
.L_x_640:
[----:B------:R-:W-:Y:S05]  /*2c10*/  BSYNC.RECONVERGENT B1 ;  /* 0x0000000000017941 */ /* 0x000fea0003800200 */
.L_x_639:
        /* <DEDUP_REMOVED lines=27> */
.L_x_642:
[----:B------:R-:W-:Y:S05]  /*2dd0*/  BSYNC.RECONVERGENT B1 ;  /* 0x0000000000017941 */ /* 0x000fea0003800200 */
.L_x_641:
        /* <DEDUP_REMOVED lines=27> */
.L_x_644:
[----:B------:R-:W-:Y:S05]  /*2f90*/  BSYNC.RECONVERGENT B1 ;  /* 0x0000000000017941 */ /* 0x000fea0003800200 */
.L_x_643:
        /* <DEDUP_REMOVED lines=27> */
.L_x_646:
[----:B------:R-:W-:Y:S05]  /*3150*/  BSYNC.RECONVERGENT B1 ;  /* 0x0000000000017941 */ /* 0x000fea0003800200 */
.L_x_645:
        /* <DEDUP_REMOVED lines=28> */
.L_x_578:
        /* <DEDUP_REMOVED lines=9> */
[----:B------:R-:W-:Y:S01]  /*33b0*/  UISETP.GE.U32.AND UP0, UPT, UR4, 0xa00, UPT ;  /* 0x00000a000400788c */ /* 0x000fe2000bf06070 */
[----:B---3--:R-:W-:-:S02]  /*33c0*/  VIMNMX R10, PT, PT, R4, R5, !PT ;  /* 0x00000005040a7248 */ /* 0x008fc40007fe0100 */
[----:B------:R-:W-:Y:S01]  /*33d0*/  ISETP.GE.AND P0, PT, R4, R5, PT ;  /* 0x000000050400720c */ /* 0x000fe20003f06270 */
[----:B------:R-:W-:Y:S01]  /*33e0*/  VIADD R5, R0, 0x200 ;  /* 0x0000020000057836 */ /* 0x000fe20000000000 */
[----:B----4-:R-:W-:Y:S02]  /*33f0*/  VIMNMX R9, PT, PT, R7, R10, !PT ;  /* 0x0000000a07097248 */ /* 0x010fe40007fe0100 */
[----:B------:R-:W-:Y:S02]  /*3400*/  ISETP.GE.AND P2, PT, R10, R7, PT ;  /* 0x000000070a00720c */ /* 0x000fe40003f46270 */
[----:B-----5:R-:W-:Y:S02]  /*3410*/  ISETP.GE.AND P3, PT, R9, R8, PT ;  /* 0x000000080900720c */ /* 0x020fe40003f66270 */
[----:B------:R-:W-:Y:S01]  /*3420*/  VIMNMX R7, PT, PT, R8, R9, !PT ;  /* 0x0000000908077248 */ /* 0x000fe20007fe0100 */
[C---:B------:R-:W-:Y:S01]  /*3430*/  VIADD R9, R0.reuse, 0x100 ;  /* 0x0000010000097836 */ /* 0x040fe20000000000 */
[----:B------:R-:W-:-:S02]  /*3440*/  LOP3.LUT R8, R0, 0x400, RZ, 0xfc, !PT ;  /* 0x0000040000087812 */ /* 0x000fc400078efcff */
[----:B--2---:R-:W-:-:S05]  /*3450*/  ISETP.GE.AND P1, PT, R7, R6, PT ;  /* 0x000000060700720c */ /* 0x004fca0003f26270 */
[----:B------:R-:W-:Y:S02]  /*3460*/  @P2 SEL R5, R9, R0, !P0 ;  /* 0x0000000009052207 */ /* 0x000fe40004000000 */
[----:B------:R-:W-:-:S06]  /*3470*/  @!P3 VIADD R5, R0, 0x300 ;  /* 0x000003000005b836 */ /* 0x000fcc0000000000 */
        /* <DEDUP_REMOVED lines=13> */
[----:B------:R-:W0:Y:S01]  /*3550*/  LDCU UR4, c[0x0][0x398] ;  /* 0x00007300ff0477ac */ /* 0x000e220008000800 */
[----:B------:R-:W-:Y:S02]  /*3560*/  IMAD.MOV.U32 R21, RZ, RZ, R8 ;  /* 0x000000ffff157224 */ /* 0x000fe400078e0008 */
[----:B------:R-:W-:Y:S01]  /*3570*/  IMAD.MOV.U32 R20, RZ, RZ, R9 ;  /* 0x000000ffff147224 */ /* 0x000fe200078e0009 */
[----:B------:R-:W1:Y:S01]  /*3580*/  LDCU.64 UR6, c[0x0][0x388] ;  /* 0x00007100ff0677ac */ /* 0x000e620008000a00 */
[----:B------:R-:W-:-:S07]  /*3590*/  IMAD.MOV.U32 R7, RZ, RZ, 0x500 ;  /* 0x00000500ff077424 */ /* 0x000fce00078e00ff */
.L_x_648:
[----:B------:R-:W-:-:S05]  /*35a0*/  IMAD.WIDE.U32 R4, R7, 0x4, R2 ;  /* 0x0000000407047825 */ /* 0x000fca00078e0002 */
[----:B------:R-:W2:Y:S04]  /*35b0*/  LDG.E R11, desc[UR8][R4.64] ;  /* 0x00000008040b7981 */ /* 0x000ea8000c1e1900 */
[----:B------:R-:W3:Y:S04]  /*35c0*/  LDG.E R12, desc[UR8][R4.64+0x400] ;  /* 0x00040008040c7981 */ /* 0x000ee8000c1e1900 */
[----:B------:R-:W4:Y:S04]  /*35d0*/  LDG.E R13, desc[UR8][R4.64+0x800] ;  /* 0x00080008040d7981 */ /* 0x000f28000c1e1900 */
[----:B------:R-:W5:Y:S04]  /*35e0*/  LDG.E R14, desc[UR8][R4.64+0xc00] ;  /* 0x000c0008040e7981 */ /* 0x000f68000c1e1900 */
[----:B------:R0:W5:Y:S01]  /*35f0*/  LDG.E R6, desc[UR8][R4.64+0x1000] ;  /* 0x0010000804067981 */ /* 0x000162000c1e1900 */
[----:B-1----:R-:W-:-:S04]  /*3600*/  IADD3 R18, P0, P1, R0, UR6, R7 ;  /* 0x0000000600127c10 */ /* 0x002fc8000f91e007 */
[----:B------:R-:W-:Y:S02]  /*3610*/  IADD3.X R19, PT, PT, RZ, UR7, RZ, P0, P1 ;  /* 0x00000007ff137c10 */ /* 0x000fe400087e24ff */
[C---:B------:R-:W-:Y:S02]  /*3620*/  IADD3 R17, P3, PT, R18.reuse, 0x100, RZ ;  /* 0x0000010012117810 */ /* 0x040fe40007f7e0ff */
[C---:B------:R-:W-:Y:S02]  /*3630*/  IADD3 R15, P5, PT, R18.reuse, 0x300, RZ ;  /* 0x00000300120f7810 */ /* 0x040fe40007fbe0ff */
[----:B------:R-:W-:Y:S01]  /*3640*/  IADD3 R8, P6, PT, R18, 0x400, RZ ;  /* 0x0000040012087810 */ /* 0x000fe20007fde0ff */
[--C-:B------:R-:W-:Y:S02]  /*3650*/  IMAD.X R16, RZ, RZ, R19.reuse, P3 ;  /* 0x000000ffff107224 */ /* 0x100fe400018e0613 */
[--C-:B0-----:R-:W-:Y:S02]  /*3660*/  IMAD.X R4, RZ, RZ, R19.reuse, P5 ;  /* 0x000000ffff047224 */ /* 0x101fe400028e0613 */
        /* <DEDUP_REMOVED lines=23> */
[----:B-----5:R-:W-:Y:S02]  /*37e0*/  ISETP.GE.AND P1, PT, R13, R14, PT ;  /* 0x0000000e0d00720c */ /* 0x020fe40003f26270 */
[----:B------:R-:W-:-:S11]  /*37f0*/  @P2 SEL R5, R16, R5, P0 ;  /* 0x0000000510052207 */ /* 0x000fd60000000000 */
[----:B------:R-:W-:-:S04]  /*3800*/  @P1 ISETP.GE.U32.AND P0, PT, R10, R15, PT ;  /* 0x0000000f0a00120c */ /* 0x000fc80003f06070 */
[----:B------:R-:W-:-:S04]  /*3810*/  @P1 ISETP.GE.AND.EX P0, PT, R5, R4, PT, P0 ;  /* 0x000000040500120c */ /* 0x000fc80003f06300 */
[----:B------:R-:W-:-:S04]  /*3820*/  @P1 ISETP.LT.OR P0, PT, R14, R13, !P0 ;  /* 0x0000000d0e00120c */ /* 0x000fc80004701670 */
[----:B------:R-:W-:Y:S02]  /*3830*/  @P1 SEL R14, R13, R14, P0 ;  /* 0x0000000e0d0e1207 */ /* 0x000fe40000000000 */
[----:B------:R-:W-:Y:S01]  /*3840*/  @P1 SEL R15, R10, R15, P0 ;  /* 0x0000000f0a0f1207 */ /* 0x000fe20000000000 */
[----:B------:R-:W-:Y:S01]  /*3850*/  VIADD R10, R7, 0xa00 ;  /* 0x00000a00070a7836 */ /* 0x000fe20000000000 */
[----:B------:R-:W-:Y:S02]  /*3860*/  ISETP.GE.AND P2, PT, R14, R6, PT ;  /* 0x000000060e00720c */ /* 0x000fe40003f46270 */
[----:B------:R-:W-:Y:S01]  /*3870*/  @P1 SEL R4, R5, R4, P0 ;  /* 0x0000000405041207 */ /* 0x000fe20000000000 */
[----:B------:R-:W-:Y:S01]  /*3880*/  VIADD R5, R7, 0x500 ;  /* 0x0000050007057836 */ /* 0x000fe20000000000 */
[----:B------:R-:W-:-:S03]  /*3890*/  ISETP.GT.AND P1, PT, R10, UR4, PT ;  /* 0x000000040a007c0c */ /* 0x000fc6000bf24270 */
[----:B------:R-:W-:-:S06]  /*38a0*/  IMAD.MOV.U32 R7, RZ, RZ, R5 ;  /* 0x000000ffff077224 */ /* 0x000fcc00078e0005 */
        /* <DEDUP_REMOVED lines=10> */
.L_x_647:
        /* <DEDUP_REMOVED lines=14> */
[----:B------:R-:W-:Y:S01]  /*3a30*/  IMAD.IADD R11, R0, 0x1, R5 ;  /* 0x00000001000b7824 */ /* 0x000fe200078e0205 */
[----:B------:R-:W-:-:S04]  /*3a40*/  LEA.HI R4, R13, 0x1, RZ, 0x18 ;  /* 0x000000010d047811 */ /* 0x000fc800078fc0ff */
[----:B------:R-:W-:Y:S01]  /*3a50*/  LOP3.LUT R10, R4, 0x3, RZ, 0xc0, !PT ;  /* 0x00000003040a7812 */ /* 0x000fe200078ec0ff */
[----:B------:R-:W-:-:S04]  /*3a60*/  IMAD.MOV.U32 R4, RZ, RZ, R0 ;  /* 0x000000ffff047224 */ /* 0x000fc800078e0000 */
[----:B------:R-:W-:Y:S02]  /*3a70*/  IMAD.MOV R10, RZ, RZ, -R10 ;  /* 0x000000ffff0a7224 */ /* 0x000fe400078e0a0a */
[C---:B0-----:R-:W-:Y:S01]  /*3a80*/  IMAD.WIDE.U32 R2, R11.reuse, 0x4, R2 ;  /* 0x000000040b027825 */ /* 0x041fe200078e0002 */
[----:B------:R-:W-:-:S05]  /*3a90*/  IADD3 R11, P0, PT, R11, UR6, RZ ;  /* 0x000000060b0b7c10 */ /* 0x000fca000ff1e0ff */
[----:B------:R-:W-:-:S08]  /*3aa0*/  IMAD.X R12, RZ, RZ, UR7, P0 ;  /* 0x00000007ff0c7e24 */ /* 0x000fd000080e06ff */
.L_x_655:
[----:B------:R0:W2:Y:S01]  /*3ab0*/  LDG.E R17, desc[UR8][R2.64] ;  /* 0x0000000802117981 */ /* 0x0000a2000c1e1900 */
[----:B------:R-:W-:Y:S01]  /*3ac0*/  VIADD R10, R10, 0x1 ;  /* 0x000000010a0a7836 */ /* 0x000fe20000000000 */
[----:B------:R-:W-:Y:S01]  /*3ad0*/  BSSY.RECONVERGENT B3, `(.L_x_653) ;  /* 0x0000016000037945 */ /* 0x000fe20003800200 */
[----:B------:R-:W-:Y:S02]  /*3ae0*/  IMAD.MOV.U32 R14, RZ, RZ, R8 ;  /* 0x000000ffff0e7224 */ /* 0x000fe400078e0008 */
[----:B------:R-:W-:Y:S01]  /*3af0*/  IMAD.MOV.U32 R15, RZ, RZ, R9 ;  /* 0x000000ffff0f7224 */ /* 0x000fe200078e0009 */
[----:B------:R-:W-:Y:S01]  /*3b00*/  ISETP.NE.AND P2, PT, R10, RZ, PT ;  /* 0x000000ff0a00720c */ /* 0x000fe20003f45270 */
[----:B------:R-:W-:Y:S02]  /*3b10*/  IMAD.MOV.U32 R16, RZ, RZ, R6 ;  /* 0x000000ffff107224 */ /* 0x000fe400078e0006 */
        /* <DEDUP_REMOVED lines=17> */
.L_x_654:
[----:B------:R-:W-:Y:S05]  /*3c30*/  BSYNC.RECONVERGENT B3 ;  /* 0x0000000000037941 */ /* 0x000fea0003800200 */
.L_x_653:
[----:B------:R-:W-:Y:S01]  /*3c40*/  IADD3 R11, P0, PT, R11, 0x100, RZ ;  /* 0x000001000b0b7810 */ /* 0x000fe20007f1e0ff */
[----:B------:R-:W-:Y:S02]  /*3c50*/  VIADD R4, R4, 0x100 ;  /* 0x0000010004047836 */ /* 0x000fe40000000000 */
[----:B------:R-:W-:Y:S02]  /*3c60*/  IMAD.X R3, RZ, RZ, R3, P3 ;  /* 0x000000ffff037224 */ /* 0x000fe400018e0603 */
[----:B------:R-:W-:Y:S01]  /*3c70*/  IMAD.X R12, RZ, RZ, R12, P0 ;  /* 0x000000ffff0c7224 */ /* 0x000fe200000e060c */
[----:B------:R-:W-:Y:S07]  /*3c80*/  @P2 BRA `(.L_x_655) ;  /* 0xfffffffc00882947 */ /* 0x000fee000383ffff */
.L_x_652:
[----:B------:R-:W-:Y:S05]  /*3c90*/  BSYNC.RECONVERGENT B2 ;  /* 0x0000000000027941 */ /* 0x000fea0003800200 */
.L_x_651:
[----:B------:R-:W-:-:S13]  /*3ca0*/  ISETP.GE.U32.AND P0, PT, R13, 0x300, PT ;  /* 0x000003000d00780c */ /* 0x000fda0003f06070 */
[----:B------:R-:W-:Y:S05]  /*3cb0*/  @!P0 BRA `(.L_x_650) ;  /* 0x0000000400bc8947 */ /* 0x000fea0003800000 */
[----:B------:R-:W0:Y:S01]  /*3cc0*/  LDCU.128 UR12, c[0x0][0x380] ;  /* 0x00007000ff0c77ac */ /* 0x000e220008000c00 */
[----:B------:R-:W1:Y:S01]  /*3cd0*/  LDC.64 R14, c[0x0][0x380] ;  /* 0x0000e000ff0e7b82 */ /* 0x000e620000000a00 */
[C---:B------:R-:W-:Y:S01]  /*3ce0*/  IADD3 R12, P1, PT, R4.reuse, R5, RZ ;  /* 0x00000005040c7210 */ /* 0x040fe20007f3e0ff */
[C---:B------:R-:W-:Y:S02]  /*3cf0*/  IMAD.IADD R10, R4.reuse, 0x1, R5 ;  /* 0x00000001040a7824 */ /* 0x040fe400078e0205 */
[----:B------:R-:W-:Y:S02]  /*3d00*/  VIADD R13, R4, 0x200 ;  /* 0x00000200040d7836 */ /* 0x000fe40000000000 */
[----:B------:R-:W-:Y:S02]  /*3d10*/  IMAD.X R5, RZ, RZ, RZ, P1 ;  /* 0x000000ffff057224 */ /* 0x000fe400008e06ff */
[----:B------:R-:W2:Y:S01]  /*3d20*/  LDC.64 R2, c[0x0][0x388] ;  /* 0x0000e200ff027b82 */ /* 0x000ea20000000a00 */
[----:B0-----:R-:W-:-:S02]  /*3d30*/  LEA R17, P2, R12, UR12, 0x2 ;  /* 0x0000000c0c117c11 */ /* 0x001fc4000f8410ff */
[----:B------:R-:W-:Y:S02]  /*3d40*/  IADD3 R11, P0, PT, R10, UR14, RZ ;  /* 0x0000000e0a0b7c10 */ /* 0x000fe4000ff1e0ff */
[----:B------:R-:W-:Y:S02]  /*3d50*/  IADD3 R17, P1, PT, R17, 0xc00, RZ ;  /* 0x00000c0011117810 */ /* 0x000fe40007f3e0ff */
[----:B------:R-:W-:Y:S01]  /*3d60*/  LEA.HI.X R5, R12, UR13, R5, 0x2, P2 ;  /* 0x0000000d0c057c11 */ /* 0x000fe200090f1405 */
[----:B-1----:R-:W-:-:S04]  /*3d70*/  IMAD.WIDE.U32 R14, R10, 0x4, R14 ;  /* 0x000000040a0e7825 */ /* 0x002fc800078e000e */
[----:B------:R-:W-:Y:S02]  /*3d80*/  IMAD.X R12, RZ, RZ, UR15, P0 ;  /* 0x0000000fff0c7e24 */ /* 0x000fe400080e06ff */
[----:B------:R-:W-:-:S07]  /*3d90*/  IMAD.X R5, RZ, RZ, R5, P1 ;  /* 0x000000ffff057224 */ /* 0x000fce00008e0605 */
.L_x_664:
[----:B------:R-:W3:Y:S01]  /*3da0*/  LDG.E R23, desc[UR8][R14.64] ;  /* 0x000000080e177981 */ /* 0x000ee2000c1e1900 */
[----:B------:R-:W-:-:S05]  /*3db0*/  IMAD.MOV.U32 R4, RZ, RZ, R17 ;  /* 0x000000ffff047224 */ /* 0x000fca00078e0011 */
[----:B------:R0:W5:Y:S04]  /*3dc0*/  LDG.E R25, desc[UR8][R4.64+-0x800] ;  /* 0xfff8000804197981 */ /* 0x000168000c1e1900 */
[----:B------:R0:W5:Y:S04]  /*3dd0*/  LDG.E R16, desc[UR8][R4.64+-0x400] ;  /* 0xfffc000804107981 */ /* 0x000168000c1e1900 */
[----:B------:R0:W5:Y:S01]  /*3de0*/  LDG.E R17, desc[UR8][R4.64] ;  /* 0x0000000804117981 */ /* 0x000162000c1e1900 */
[----:B------:R-:W-:Y:S01]  /*3df0*/  BSSY.RECONVERGENT B2, `(.L_x_656) ;  /* 0x0000012000027945 */ /* 0x000fe20003800200 */
[----:B------:R-:W-:-:S02]  /*3e00*/  IMAD.MOV.U32 R20, RZ, RZ, R11 ;  /* 0x000000ffff147224 */ /* 0x000fc400078e000b */
[----:B------:R-:W-:Y:S02]  /*3e10*/  IMAD.MOV.U32 R21, RZ, RZ, R12 ;  /* 0x000000ffff157224 */ /* 0x000fe400078e000c */
[----:B------:R-:W-:Y:S01]  /*3e20*/  VIADD R19, R10, 0x100 ;  /* 0x000001000a137836 */ /* 0x000fe20000000000 */
[----:B---3--:R-:W-:Y:S01]  /*3e30*/  ISETP.GE.AND P0, PT, R6, R23, PT ;  /* 0x000000170600720c */ /* 0x008fe20003f06270 */
        /* <DEDUP_REMOVED lines=13> */
.L_x_657:
[----:B------:R-:W-:Y:S05]  /*3f10*/  BSYNC.RECONVERGENT B2 ;  /* 0x0000000000027941 */ /* 0x000fea0003800200 */
.L_x_656:
[----:B-----5:R-:W-:Y:S01]  /*3f20*/  ISETP.GE.AND P0, PT, R18, R25, PT ;  /* 0x000000191200720c */ /* 0x020fe20003f06270 */
[----:B------:R-:W-:Y:S01]  /*3f30*/  BSSY.RECONVERGENT B2, `(.L_x_658) ;  /* 0x0000013000027945 */ /* 0x000fe20003800200 */
[----:B--2---:R-:W-:Y:S01]  /*3f40*/  IADD3 R23, P1, PT, R19, R2, RZ ;  /* 0x0000000213177210 */ /* 0x004fe20007f3e0ff */
[----:B------:R-:W-:Y:S02]  /*3f50*/  VIADD R19, R10, 0x200 ;  /* 0x000002000a137836 */ /* 0x000fe40000000000 */
[----:B------:R-:W-:Y:S02]  /*3f60*/  IMAD.MOV.U32 R9, RZ, RZ, R25 ;  /* 0x000000ffff097224 */ /* 0x000fe400078e0019 */
[----:B------:R-:W-:Y:S02]  /*3f70*/  IMAD.X R22, RZ, RZ, R3, P1 ;  /* 0x000000ffff167224 */ /* 0x000fe400008e0603 */
[----:B------:R-:W-:Y:S02]  /*3f80*/  IMAD.MOV.U32 R8, RZ, RZ, R23 ;  /* 0x000000ffff087224 */ /* 0x000fe400078e0017 */
[----:B------:R-:W-:-:S02]  /*3f90*/  IMAD.MOV.U32 R6, RZ, RZ, R22 ;  /* 0x000000ffff067224 */ /* 0x000fc400078e0016 */
        /* <DEDUP_REMOVED lines=12> */
.L_x_659:
[----:B------:R-:W-:Y:S05]  /*4060*/  BSYNC.RECONVERGENT B2 ;  /* 0x0000000000027941 */ /* 0x000fea0003800200 */
.L_x_658:
[----:B------:R-:W-:Y:S01]  /*4070*/  ISETP.GE.AND P0, PT, R9, R16, PT ;  /* 0x000000100900720c */ /* 0x000fe20003f06270 */
[----:B------:R-:W-:Y:S01]  /*4080*/  VIADD R21, R10, 0x300 ;  /* 0x000003000a157836 */ /* 0x000fe20000000000 */
[-C--:B------:R-:W-:Y:S01]  /*4090*/  IADD3 R23, P1, PT, R19, R2.reuse, RZ ;  /* 0x0000000213177210 */ /* 0x080fe20007f3e0ff */
[----:B------:R-:W-:Y:S01]  /*40a0*/  BSSY.RECONVERGENT B2, `(.L_x_660) ;  /* 0x0000012000027945 */ /* 0x000fe20003800200 */
[----:B------:R-:W-:Y:S02]  /*40b0*/  IMAD.MOV.U32 R18, RZ, RZ, R16 ;  /* 0x000000ffff127224 */ /* 0x000fe400078e0010 */
[----:B------:R-:W-:Y:S01]  /*40c0*/  IADD3 R22, P2, PT, R21, R2, RZ ;  /* 0x0000000215167210 */ /* 0x000fe20007f5e0ff */
[----:B------:R-:W-:Y:S02]  /*40d0*/  IMAD.X R21, RZ, RZ, R3, P1 ;  /* 0x000000ffff157224 */ /* 0x000fe400008e0603 */
[----:B------:R-:W-:Y:S02]  /*40e0*/  IMAD.MOV.U32 R19, RZ, RZ, R23 ;  /* 0x000000ffff137224 */ /* 0x000fe400078e0017 */
[----:B------:R-:W-:-:S02]  /*40f0*/  IMAD.MOV.U32 R20, RZ, RZ, R21 ;  /* 0x000000ffff147224 */ /* 0x000fc400078e0015 */
        /* <DEDUP_REMOVED lines=12> */
.L_x_661:
[----:B------:R-:W-:Y:S05]  /*41c0*/  BSYNC.RECONVERGENT B2 ;  /* 0x0000000000027941 */ /* 0x000fea0003800200 */
.L_x_660:
[----:B------:R-:W-:Y:S01]  /*41d0*/  ISETP.GE.AND P0, PT, R18, R17, PT ;  /* 0x000000111200720c */ /* 0x000fe20003f06270 */
[----:B------:R-:W-:Y:S01]  /*41e0*/  IMAD.X R21, RZ, RZ, R3, P2 ;  /* 0x000000ffff157224 */ /* 0x000fe200010e0603 */
[----:B------:R-:W-:Y:S01]  /*41f0*/  BSSY.RECONVERGENT B2, `(.L_x_662) ;  /* 0x0000010000027945 */ /* 0x000fe20003800200 */
        /* <DEDUP_REMOVED lines=15> */
.L_x_663:
[----:B------:R-:W-:Y:S05]  /*42f0*/  BSYNC.RECONVERGENT B2 ;  /* 0x0000000000027941 */ /* 0x000fea0003800200 */
.L_x_662:
[C---:B------:R-:W-:Y:S01]  /*4300*/  VIADD R16, R13.reuse, 0x200 ;  /* 0x000002000d107836 */ /* 0x040fe20000000000 */
[----:B------:R-:W-:Y:S01]  /*4310*/  IADD3 R17, P2, PT, R4, 0x1000, RZ ;  /* 0x0000100004117810 */ /* 0x000fe20007f5e0ff */
[----:B------:R-:W-:Y:S01]  /*4320*/  VIADD R13, R13, 0x400 ;  /* 0x000004000d0d7836 */ /* 0x000fe20000000000 */
[----:B------:R-:W-:Y:S01]  /*4330*/  IADD3 R11, P1, PT, R11, 0x400, RZ ;  /* 0x000004000b0b7810 */ /* 0x000fe20007f3e0ff */
[----:B------:R-:W-:Y:S01]  /*4340*/  VIADD R10, R10, 0x400 ;  /* 0x000004000a0a7836 */ /* 0x000fe20000000000 */
[----:B------:R-:W-:Y:S01]  /*4350*/  ISETP.GE.AND P0, PT, R16, R7, PT ;  /* 0x000000071000720c */ /* 0x000fe20003f06270 */
[----:B------:R-:W-:Y:S01]  /*4360*/  IMAD.X R5, RZ, RZ, R5, P2 ;  /* 0x000000ffff057224 */ /* 0x000fe200010e0605 */
[----:B------:R-:W-:Y:S01]  /*4370*/  IADD3 R14, P2, PT, R14, 0x1000, RZ ;  /* 0x000010000e0e7810 */ /* 0x000fe20007f5e0ff */
[----:B------:R-:W-:-:S04]  /*4380*/  IMAD.X R12, RZ, RZ, R12, P1 ;  /* 0x000000ffff0c7224 */ /* 0x000fc800008e060c */
[----:B------:R-:W-:-:S06]  /*4390*/  IMAD.X R15, RZ, RZ, R15, P2 ;  /* 0x000000ffff0f7224 */ /* 0x000fcc00010e060f */
[----:B------:R-:W-:Y:S05]  /*43a0*/  @!P0 BRA `(.L_x_664) ;  /* 0xfffffff8007c8947 */ /* 0x000fea000383ffff */
.L_x_650:
[----:B------:R-:W-:Y:S05]  /*43b0*/  BSYNC.RECONVERGENT B1 ;  /* 0x0000000000017941 */ /* 0x000fea0003800200 */
.L_x_649:
        /* <DEDUP_REMOVED lines=31> */
.L_x_666:
[----:B------:R-:W-:Y:S05]  /*45b0*/  BSYNC.RECONVERGENT B1 ;  /* 0x0000000000017941 */ /* 0x000fea0003800200 */
.L_x_665:
        /* <DEDUP_REMOVED lines=24> */
.L_x_668:
[----:B------:R-:W-:Y:S05]  /*4740*/  BSYNC.RECONVERGENT B1 ;  /* 0x0000000000017941 */ /* 0x000fea0003800200 */
.L_x_667:
[----:B------:R4:W3:Y:S01]  /*4750*/  SHFL.DOWN PT, R8, R3, 0x4, 0x1f ;  /* 0x08801f0003087f89 */ /* 0x0008e200000e0000 */
[----:B------:R-:W-:Y:S01]  /*4760*/  BSSY.RECONVERGENT B1, `(.L_x_669) ;  /* 0x0000017000017945 */ /* 0x000fe20003800200 */
[----:B0-----:R-:W-:Y:S02]  /*4770*/  IMAD.MOV.U32 R2, RZ, RZ, R3 ;  /* 0x000000ffff027224 */ /* 0x001fe400078e0003 */
[----:B-1----:R4:W0:Y:S01]  /*4780*/  SHFL.DOWN PT, R9, R4, 0x4, 0x1f ;  /* 0x08801f0004097f89 */ /* 0x00282200000e0000 */
[----:B--2---:R-:W-:Y:S02]  /*4790*/  IMAD.MOV.U32 R6, RZ, RZ, R4 ;  /* 0x000000ffff067224 */ /* 0x004fe400078e0004 */
[----:B------:R-:W-:Y:S01]  /*47a0*/  IMAD.MOV.U32 R7, RZ, RZ, R5 ;  /* 0x000000ffff077224 */ /* 0x000fe200078e0005 */
[----:B------:R4:W1:Y:S01]  /*47b0*/  SHFL.DOWN PT, R10, R5, 0x4, 0x1f ;  /* 0x08801f00050a7f89 */ /* 0x00086200000e0000 */
[----:B------:R-:W-:Y:S05]  /*47c0*/  @P5 BRA `(.L_x_670) ;  /* 0x0000000000405947 */ /* 0x000fea0003800000 */
[----:B---3--:R-:W-:Y:S01]  /*47d0*/  ISETP.GE.AND P0, PT, R3, R8, PT ;  /* 0x000000080300720c */ /* 0x008fe20003f06270 */
        /* <DEDUP_REMOVED lines=15> */
.L_x_670:
[----:B------:R-:W-:Y:S05]  /*48d0*/  BSYNC.RECONVERGENT B1 ;  /* 0x0000000000017941 */ /* 0x000fea0003800200 */
.L_x_669:
        /* <DEDUP_REMOVED lines=24> */
.L_x_672:
[----:B------:R-:W-:Y:S05]  /*4a60*/  BSYNC.RECONVERGENT B1 ;  /* 0x0000000000017941 */ /* 0x000fea0003800200 */
.L_x_671:
[----:B0-----:R0:W0:Y:S01]  /*4a70*/  SHFL.DOWN PT, R2, R3, 0x10, 0x1f ;  /* 0x0a001f0003027f89 */ /* 0x00102200000e0000 */
[----:B------:R-:W-:Y:S01]  /*4a80*/  BSSY.RECONVERGENT B1, `(.L_x_673) ;  /* 0x0000017000017945 */ /* 0x000fe20003800200 */
[----:B----4-:R-:W-:Y:S02]  /*4a90*/  IMAD.MOV.U32 R8, RZ, RZ, R3 ;  /* 0x000000ffff087224 */ /* 0x010fe400078e0003 */
[----:B--2---:R2:W4:Y:S01]  /*4aa0*/  SHFL.DOWN PT, R9, R4, 0x10, 0x1f ;  /* 0x0a001f0004097f89 */ /* 0x00452200000e0000 */
[----:B------:R-:W-:Y:S02]  /*4ab0*/  IMAD.MOV.U32 R7, RZ, RZ, R4 ;  /* 0x000000ffff077224 */ /* 0x000fe400078e0004 */
[----:B------:R-:W-:Y:S01]  /*4ac0*/  IMAD.MOV.U32 R6, RZ, RZ, R5 ;  /* 0x000000ffff067224 */ /* 0x000fe200078e0005 */
[----:B-1----:R2:W1:Y:S01]  /*4ad0*/  SHFL.DOWN PT, R10, R5, 0x10, 0x1f ;  /* 0x0a001f00050a7f89 */ /* 0x00246200000e0000 */
[----:B------:R-:W-:Y:S05]  /*4ae0*/  @P3 BRA `(.L_x_674) ;  /* 0x0000000000403947 */ /* 0x000fea0003800000 */
[----:B0-----:R-:W-:Y:S01]  /*4af0*/  ISETP.GE.AND P0, PT, R3, R2, PT ;  /* 0x000000020300720c */ /* 0x001fe20003f06270 */
[----:B------:R-:W-:Y:S02]  /*4b00*/  IMAD.MOV.U32 R8, RZ, RZ, R2 ;  /* 0x000000ffff087224 */ /* 0x000fe400078e0002 */
[----:B----4-:R-:W-:Y:S02]  /*4b10*/  IMAD.MOV.U32 R7, RZ, RZ, R9 ;  /* 0x000000ffff077224 */ /* 0x010fe400078e0009 */
        /* <DEDUP_REMOVED lines=13> */
.L_x_674:
[----:B------:R-:W-:Y:S05]  /*4bf0*/  BSYNC.RECONVERGENT B1 ;  /* 0x0000000000017941 */ /* 0x000fea0003800200 */
.L_x_673:
        /* <DEDUP_REMOVED lines=12> */
.L_x_676:
[----:B------:R-:W-:Y:S05]  /*4cc0*/  BSYNC.RECONVERGENT B1 ;  /* 0x0000000000017941 */ /* 0x000fea0003800200 */
.L_x_675:
[----:B------:R-:W-:Y:S01]  /*4cd0*/  BAR.SYNC.DEFER_BLOCKING 0x0 ;  /* 0x0000000000007b1d */ /* 0x000fe20000010000 */
[----:B------:R-:W-:-:S13]  /*4ce0*/  ISETP.NE.AND P1, PT, R0, RZ, PT ;  /* 0x000000ff0000720c */ /* 0x000fda0003f25270 */
[----:B------:R-:W-:Y:S05]  /*4cf0*/  @P1 BRA `(.L_x_610) ;  /* 0x0000000800341947 */ /* 0x000fea0003800000 */
[----:B0-----:R-:W0:Y:S01]  /*4d00*/  S2R R3, SR_CgaCtaId ;  /* 0x0000000000037919 */ /* 0x001e220000008800 */
[----:B------:R-:W-:Y:S01]  /*4d10*/  MOV R0, 0x400 ;  /* 0x0000040000007802 */ /* 0x000fe20000000f00 */
[----:B------:R-:W-:Y:S03]  /*4d20*/  BSSY.RECONVERGENT B1, `(.L_x_677) ;  /* 0x0000016000017945 */ /* 0x000fe60003800200 */
[----:B0-----:R-:W-:-:S05]  /*4d30*/  LEA R24, R3, R0, 0x18 ;  /* 0x0000000003187211 */ /* 0x001fca00078ec0ff */
[----:B------:R-:W0:Y:S04]  /*4d40*/  LDS R3, [R24+0x18] ;  /* 0x0000180018037984 */ /* 0x000e280000000800 */
[----:B--2---:R-:W2:Y:S04]  /*4d50*/  LDS.64 R4, [R24+0x20] ;  /* 0x0000200018047984 */ /* 0x004ea80000000a00 */
[----:B------:R0:W1:Y:S04]  /*4d60*/  LDS R18, [R24+0x28] ;  /* 0x0000280018127984 */ /* 0x0000680000000800 */
[----:B------:R0:W1:Y:S02]  /*4d70*/  LDS R16, [R24+0x38] ;  /* 0x0000380018107984 */ /* 0x0000640000000800 */
[----:B0-----:R-:W-:Y:S01]  /*4d80*/  ISETP.GE.AND P0, PT, R8, R3, PT ;  /* 0x000000030800720c */ /* 0x001fe20003f06270 */
[----:B------:R-:W-:-:S02]  /*4d90*/  IMAD.MOV.U32 R19, RZ, RZ, R3 ;  /* 0x000000ffff137224 */ /* 0x000fc400078e0003 */
[----:B--2---:R-:W-:Y:S02]  /*4da0*/  IMAD.MOV.U32 R21, RZ, RZ, R4 ;  /* 0x000000ffff157224 */ /* 0x004fe400078e0004 */
[----:B------:R-:W-:-:S08]  /*4db0*/  IMAD.MOV.U32 R20, RZ, RZ, R5 ;  /* 0x000000ffff147224 */ /* 0x000fd000078e0005 */
[----:B-1----:R-:W-:Y:S05]  /*4dc0*/  @!P0 BRA `(.L_x_678) ;  /* 0x00000000002c8947 */ /* 0x002fea0003800000 */
        /* <DEDUP_REMOVED lines=11> */
.L_x_678:
[----:B------:R-:W-:Y:S05]  /*4e80*/  BSYNC.RECONVERGENT B1 ;  /* 0x0000000000017941 */ /* 0x000fea0003800200 */
.L_x_677:
        /* <DEDUP_REMOVED lines=8> */
[----:B------:R0:W1:Y:S04]  /*4f10*/  LDS.64 R6, [R24+0x40] ;  /* 0x0000400018067984 */ /* 0x0000680000000a00 */
[----:B----4-:R4:W1:Y:S04]  /*4f20*/  LDS.64 R8, [R24+0x50] ;  /* 0x0000500018087984 */ /* 0x0108680000000a00 */
[----:B---3--:R4:W3:Y:S04]  /*4f30*/  LDS.64 R10, [R24+0x60] ;  /* 0x00006000180a7984 */ /* 0x0088e80000000a00 */
        /* <DEDUP_REMOVED lines=16> */
.L_x_680:
[----:B------:R-:W-:Y:S05]  /*5040*/  BSYNC.RECONVERGENT B1 ;  /* 0x0000000000017941 */ /* 0x000fea0003800200 */
.L_x_679:
        /* <DEDUP_REMOVED lines=17> */
.L_x_682:
[----:B------:R-:W-:Y:S05]  /*5160*/  BSYNC.RECONVERGENT B1 ;  /* 0x0000000000017941 */ /* 0x000fea0003800200 */
.L_x_681:
        /* <DEDUP_REMOVED lines=17> */
.L_x_684:
[----:B------:R-:W-:Y:S05]  /*5280*/  BSYNC.RECONVERGENT B1 ;  /* 0x0000000000017941 */ /* 0x000fea0003800200 */
.L_x_683:
[----:B------:R-:W-:Y:S01]  /*5290*/  ISETP.GE.AND P0, PT, R6, R15, PT ;  /* 0x0000000f0600720c */ /* 0x000fe20003f06270 */
[----:B------:R-:W-:Y:S01]  /*52a0*/  BSSY.RECONVERGENT B1, `(.L_x_685) ;  /* 0x0000010000017945 */ /* 0x000fe20003800200 */
[----:B------:R-:W-:Y:S02]  /*52b0*/  IMAD.MOV.U32 R5, RZ, RZ, R15 ;  /* 0x000000ffff057224 */ /* 0x000fe400078e000f */
[----:B---3--:R-:W-:Y:S02]  /*52c0*/  IMAD.MOV.U32 R7, RZ, RZ, R10 ;  /* 0x000000ffff077224 */ /* 0x008fe400078e000a */
        /* <DEDUP_REMOVED lines=13> */
.L_x_686:
[----:B------:R-:W-:Y:S05]  /*53a0*/  BSYNC.RECONVERGENT B1 ;  /* 0x0000000000017941 */ /* 0x000fea0003800200 */
.L_x_685:
        /* <DEDUP_REMOVED lines=17> */
.L_x_688:
[----:B------:R-:W-:Y:S05]  /*54c0*/  BSYNC.RECONVERGENT B1 ;  /* 0x0000000000017941 */ /* 0x000fea0003800200 */
.L_x_687:
        /* <DEDUP_REMOVED lines=16> */
.L_x_610:
[----:B------:R-:W-:Y:S05]  /*55d0*/  BSYNC.RECONVERGENT B0 ;  /* 0x0000000000007941 */ /* 0x000fea0003800200 */
.L_x_577:
[----:B------:R-:W-:Y:S05]  /*55e0*/  @P1 EXIT ;  /* 0x000000000000194d */ /* 0x000fea0003800000 */
[----:B0-234-:R-:W0:Y:S01]  /*55f0*/  LDC.64 R2, c[0x0][0x390] ;  /* 0x0000e400ff027b82 */ /* 0x01de220000000a00 */
[----:B------:R-:W-:-:S04]  /*5600*/  LOP3.LUT R7, R7, R6, RZ, 0x3c, !PT ;  /* 0x0000000607077212 */ /* 0x000fc800078e3cff */
[----:B------:R-:W-:-:S04]  /*5610*/  LOP3.LUT R6, R7, R6, RZ, 0x3c, !PT ;  /* 0x0000000607067212 */ /* 0x000fc800078e3cff */
[----:B------:R-:W-:-:S05]  /*5620*/  LOP3.LUT R7, R7, R6, RZ, 0x3c, !PT ;  /* 0x0000000607077212 */ /* 0x000fca00078e3cff */
[----:B0-----:R-:W-:Y:S04]  /*5630*/  STG.E.64 desc[UR8][R2.64+0x8], R6 ;  /* 0x0000080602007986 */ /* 0x001fe8000c101b08 */
[----:B------:R-:W-:Y:S01]  /*5640*/  STG.E desc[UR8][R2.64], R8 ;  /* 0x0000000802007986 */ /* 0x000fe2000c101908 */
[----:B------:R-:W-:Y:S05]  /*5650*/  EXIT ;  /* 0x000000000000794d */ /* 0x000fea0003800000 */
.L_x_689:
        /* <DEDUP_REMOVED lines=10> */
.L_x_999:


//--------------------- .text._Z7kernel1PdS_PiS0_S0_S0_S0_S0_S0_S0_S0_S_S_S_S_S_S_iii --------------------------
	.section	.text._Z7kernel1PdS_PiS0_S0_S0_S0_S0_S0_S0_S0_S_S_S_S_S_S_iii,"ax",@progbits
	.align	128
        .global         _Z7kernel1PdS_PiS0_S0_S0_S0_S0_S0_S0_S0_S_S_S_S_S_S_iii
        .type           _Z7kernel1PdS_PiS0_S0_S0_S0_S0_S0_S0_S0_S_S_S_S_S_S_iii,@function
        .size           _Z7kernel1PdS_PiS0_S0_S0_S0_S0_S0_S0_S0_S_S_S_S_S_S_iii,(.L_x_990 - _Z7kernel1PdS_PiS0_S0_S0_S0_S0_S0_S0_S0_S_S_S_S_S_S_iii)
        .other          _Z7kernel1PdS_PiS0_S0_S0_S0_S0_S0_S0_S0_S_S_S_S_S_S_iii,@"STO_CUDA_ENTRY STV_DEFAULT"
_Z7kernel1PdS_PiS0_S0_S0_S0_S0_S0_S0_S0_S_S_S_S_S_S_iii:
.text._Z7kernel1PdS_PiS0_S0_S0_S0_S0_S0_S0_S0_S_S_S_S_S_S_iii:
[----:B------:R-:W0:Y:S01]  /*0000*/  LDC R1, c[0x0][0x37c] ;  /* 0x0000df00ff017b82 */ /* 0x000e220000000800 */
[----:B------:R-:W1:Y:S01]  /*0010*/  S2R R3, SR_TID.X ;  /* 0x0000000000037919 */ /* 0x000e620000002100 */
[----:B------:R-:W2:Y:S06]  /*0020*/  LDCU UR5, c[0x0][0x2fc] ;  /* 0x00005f80ff0577ac */ /* 0x000eac0008000800 */
[----:B------:R-:W1:Y:S01]  /*0030*/  S2UR UR6, SR_CTAID.X ;  /* 0x00000000000679c3 */ /* 0x000e620000002500 */
[----:B0-----:R-:W-:Y:S01]  /*0040*/  VIADD R1, R1, 0xfffffff0 ;  /* 0xfffffff001017836 */ /* 0x001fe20000000000 */
[----:B------:R-:W0:Y:S01]  /*0050*/  LDCU UR7, c[0x0][0x410] ;  /* 0x00008200ff0777ac */ /* 0x000e220008000800 */
[----:B------:R-:W3:Y:S05]  /*0060*/  LDCU UR4, c[0x0][0x2f8] ;  /* 0x00005f00ff0477ac */ /* 0x000eea0008000800 */
[----:B------:R-:W1:Y:S01]  /*0070*/  LDC R0, c[0x0][0x360] ;  /* 0x0000d800ff007b82 */ /* 0x000e620000000800 */
[----:B---3--:R-:W-:-:S05]  /*0080*/  IADD3 R2, P1, PT, R1, UR4, RZ ;  /* 0x0000000401027c10 */ /* 0x008fca000ff3e0ff */
[----:B--2---:R-:W-:Y:S02]  /*0090*/  IMAD.X R16, RZ, RZ, UR5, P1 ;  /* 0x00000005ff107e24 */ /* 0x004fe400088e06ff */
[----:B-1----:R-:W-:-:S05]  /*00a0*/  IMAD R0, R0, UR6, R3 ;  /* 0x0000000600007c24 */ /* 0x002fca000f8e0203 */
[----:B0-----:R-:W-:-:S13]  /*00b0*/  ISETP.GE.AND P0, PT, R0, UR7, PT ;  /* 0x0000000700007c0c */ /* 0x001fda000bf06270 */
[----:B------:R-:W-:Y:S05]  /*00c0*/  @P0 EXIT ;  /* 0x000000000000094d */ /* 0x000fea0003800000 */
[----:B------:R-:W0:Y:S01]  /*00d0*/  LDC.64 R4, c[0x0][0x3a8] ;  /* 0x0000ea00ff047b82 */ /* 0x000e220000000a00 */
[----:B------:R-:W1:Y:S07]  /*00e0*/  LDCU.64 UR36, c[0x0][0x358] ;  /* 0x00006b00ff2477ac */ /* 0x000e6e0008000a00 */
[----:B------:R-:W2:Y:S01]  /*00f0*/  LDC R13, c[0x0][0x40c] ;  /* 0x00010300ff0d7b82 */ /* 0x000ea20000000800 */
[----:B0-----:R-:W-:-:S05]  /*0100*/  IMAD.WIDE R4, R0, 0x4, R4 ;  /* 0x0000000400047825 */ /* 0x001fca00078e0204 */
[----:B-1----:R0:W5:Y:S04]  /*0110*/  LDG.E R26, desc[UR36][R4.64] ;  /* 0x00000024041a7981 */ /* 0x002168000c1e1900 */
[----:B------:R0:W5:Y:S01]  /*0120*/  LDG.E R3, desc[UR36][R4.64+0x4] ;  /* 0x0000042404037981 */ /* 0x000162000c1e1900 */
[----:B--2---:R-:W-:-:S13]  /*0130*/  ISETP.GE.AND P0, PT, R13, 0x1, PT ;  /* 0x000000010d00780c */ /* 0x004fda0003f06270 */
[----:B0-----:R-:W-:Y:S05]  /*0140*/  @!P0 BRA `(.L_x_690) ;  /* 0x0000000000d48947 */ /* 0x001fea0003800000 */
[C---:B------:R-:W-:Y:S01]  /*0150*/  ISETP.GE.U32.AND P1, PT, R13.reuse, 0x8, PT ;  /* 0x000000080d00780c */ /* 0x040fe20003f26070 */
[----:B------:R-:W-:Y:S01]  /*0160*/  IMAD.MOV.U32 R9, RZ, RZ, RZ ;  /* 0x000000ffff097224 */ /* 0x000fe200078e00ff */
[----:B------:R-:W-:-:S04]  /*0170*/  LOP3.LUT R8, R13, 0x7, RZ, 0xc0, !PT ;  /* 0x000000070d087812 */ /* 0x000fc800078ec0ff */
[----:B------:R-:W-:-:S07]  /*0180*/  ISETP.NE.AND P2, PT, R8, RZ, PT ;  /* 0x000000ff0800720c */ /* 0x000fce0003f45270 */
[----:B------:R-:W-:Y:S06]  /*0190*/  @!P1 BRA `(.L_x_691) ;  /* 0x0000000000449947 */ /* 0x000fec0003800000 */
[----:B------:R-:W0:Y:S01]  /*01a0*/  LDC.64 R6, c[0x0][0x3d0] ;  /* 0x0000f400ff067b82 */ /* 0x000e220000000a00 */
[----:B------:R-:W-:Y:S01]  /*01b0*/  LOP3.LUT R9, R13, 0x7ffffff8, RZ, 0xc0, !PT ;  /* 0x7ffffff80d097812 */ /* 0x000fe200078ec0ff */
[----:B------:R-:W-:Y:S01]  /*01c0*/  UMOV UR4, URZ ;  /* 0x000000ff00047c82 */ /* 0x000fe20008000000 */
[----:B------:R-:W-:-:S07]  /*01d0*/  MOV R11, 0xffffffff ;  /* 0xffffffff000b7802 */ /* 0x000fce0000000f00 */
.L_x_692:
[----:B-1----:R-:W-:Y:S01]  /*01e0*/  IMAD R5, R0, R13, UR4 ;  /* 0x0000000400057e24 */ /* 0x002fe2000f8e020d */
[----:B------:R-:W-:-:S03]  /*01f0*/  UIADD3 UR4, UPT, UPT, UR4, 0x8, URZ ;  /* 0x0000000804047890 */ /* 0x000fc6000fffe0ff */
[----:B0-----:R-:W-:-:S03]  /*0200*/  IMAD.WIDE R4, R5, 0x4, R6 ;  /* 0x0000000405047825 */ /* 0x001fc600078e0206 */
[----:B------:R-:W-:Y:S02]  /*0210*/  ISETP.NE.AND P1, PT, R9, UR4, PT ;  /* 0x0000000409007c0c */ /* 0x000fe4000bf25270 */
[----:B------:R1:W-:Y:S04]  /*0220*/  STG.E desc[UR36][R4.64], R11 ;  /* 0x0000000b04007986 */ /* 0x0003e8000c101924 */
[----:B------:R1:W-:Y:S04]  /*0230*/  STG.E desc[UR36][R4.64+0x4], R11 ;  /* 0x0000040b04007986 */ /* 0x0003e8000c101924 */
[----:B------:R1:W-:Y:S04]  /*0240*/  STG.E desc[UR36][R4.64+0x8], R11 ;  /* 0x0000080b04007986 */ /* 0x0003e8000c101924 */
[----:B------:R1:W-:Y:S04]  /*0250*/  STG.E desc[UR36][R4.64+0xc], R11 ;  /* 0x00000c0b04007986 */ /* 0x0003e8000c101924 */
[----:B------:R1:W-:Y:S04]  /*0260*/  STG.E desc[UR36][R4.64+0x10], R11 ;  /* 0x0000100b04007986 */ /* 0x0003e8000c101924 */
[----:B------:R1:W-:Y:S04]  /*0270*/  STG.E desc[UR36][R4.64+0x14], R11 ;  /* 0x0000140b04007986 */ /* 0x0003e8000c101924 */
[----:B------:R1:W-:Y:S04]  /*0280*/  STG.E desc[UR36][R4.64+0x18], R11 ;  /* 0x0000180b04007986 */ /* 0x0003e8000c101924 */
[----:B------:R1:W-:Y:S01]  /*0290*/  STG.E desc[UR36][R4.64+0x1c], R11 ;  /* 0x00001c0b04007986 */ /* 0x0003e2000c101924 */
[----:B------:R-:W-:Y:S05]  /*02a0*/  @P1 BRA `(.L_x_692) ;  /* 0xfffffffc00cc1947 */ /* 0x000fea000383ffff */
.L_x_691:
[----:B------:R-:W-:Y:S05]  /*02b0*/  @!P2 BRA `(.L_x_690) ;  /* 0x000000000078a947 */ /* 0x000fea0003800000 */
[----:B------:R-:W-:Y:S02]  /*02c0*/  ISETP.GE.U32.AND P1, PT, R8, 0x4, PT ;  /* 0x000000040800780c */ /* 0x000fe40003f26070 */
[----:B------:R-:W-:-:S04]  /*02d0*/  LOP3.LUT R10, R13, 0x3, RZ, 0xc0, !PT ;  /* 0x000000030d0a7812 */ /* 0x000fc800078ec0ff */
[----:B------:R-:W-:-:S07]  /*02e0*/  ISETP.NE.AND P2, PT, R10, RZ, PT ;  /* 0x000000ff0a00720c */ /* 0x000fce0003f45270 */
[----:B------:R-:W-:Y:S06]  /*02f0*/  @!P1 BRA `(.L_x_693) ;  /* 0x0000000000249947 */ /* 0x000fec0003800000 */
[----:B-1----:R-:W0:Y:S01]  /*0300*/  LDC.64 R4, c[0x0][0x3d0] ;  /* 0x0000f400ff047b82 */ /* 0x002e220000000a00 */
[----:B------:R-:W-:Y:S02]  /*0310*/  IMAD R7, R0, R13, R9 ;  /* 0x0000000d00077224 */ /* 0x000fe400078e0209 */
[----:B------:R-:W-:Y:S02]  /*0320*/  IMAD.MOV.U32 R11, RZ, RZ, -0x1 ;  /* 0xffffffffff0b7424 */ /* 0x000fe400078e00ff */
[----:B------:R-:W-:Y:S02]  /*0330*/  VIADD R9, R9, 0x4 ;  /* 0x0000000409097836 */ /* 0x000fe40000000000 */
[----:B0-----:R-:W-:-:S05]  /*0340*/  IMAD.WIDE R4, R7, 0x4, R4 ;  /* 0x0000000407047825 */ /* 0x001fca00078e0204 */
[----:B------:R0:W-:Y:S04]  /*0350*/  STG.E desc[UR36][R4.64], R11 ;  /* 0x0000000b04007986 */ /* 0x0001e8000c101924 */
[----:B------:R0:W-:Y:S04]  /*0360*/  STG.E desc[UR36][R4.64+0x4], R11 ;  /* 0x0000040b04007986 */ /* 0x0001e8000c101924 */
[----:B------:R0:W-:Y:S04]  /*0370*/  STG.E desc[UR36][R4.64+0x8], R11 ;  /* 0x0000080b04007986 */ /* 0x0001e8000c101924 */
[----:B------:R0:W-:Y:S02]  /*0380*/  STG.E desc[UR36][R4.64+0xc], R11 ;  /* 0x00000c0b04007986 */ /* 0x0001e4000c101924 */
.L_x_693:
[----:B------:R-:W-:Y:S05]  /*0390*/  @!P2 BRA `(.L_x_690) ;  /* 0x000000000040a947 */ /* 0x000fea0003800000 */
[----:B01----:R-:W-:Y:S02]  /*03a0*/  LOP3.LUT R4, R13, 0x1, RZ, 0xc0, !PT ;  /* 0x000000010d047812 */ /* 0x003fe400078ec0ff */
[----:B------:R-:W-:Y:S02]  /*03b0*/  ISETP.NE.AND P1, PT, R10, 0x1, PT ;  /* 0x000000010a00780c */ /* 0x000fe40003f25270 */
[----:B------:R-:W-:-:S13]  /*03c0*/  ISETP.NE.U32.AND P2, PT, R4, 0x1, PT ;  /* 0x000000010400780c */ /* 0x000fda0003f45070 */
[----:B------:R-:W0:Y:S01]  /*03d0*/  @!P2 LDC.64 R6, c[0x0][0x3d0] ;  /* 0x0000f400ff06ab82 */ /* 0x000e220000000a00 */
[----:B------:R-:W-:Y:S05]  /*03e0*/  @!P1 BRA `(.L_x_694) ;  /* 0x00000000001c9947 */ /* 0x000fea0003800000 */
[----:B------:R-:W1:Y:S01]  /*03f0*/  LDC.64 R4, c[0x0][0x3d0] ;  /* 0x0000f400ff047b82 */ /* 0x000e620000000a00 */
[----:B------:R-:W-:Y:S01]  /*0400*/  IMAD R11, R0, R13, R9 ;  /* 0x0000000d000b7224 */ /* 0x000fe200078e0209 */
[----:B------:R-:W-:Y:S01]  /*0410*/  IADD3 R9, PT, PT, R9, 0x2, RZ ;  /* 0x0000000209097810 */ /* 0x000fe20007ffe0ff */
[----:B------:R-:W-:Y:S02]  /*0420*/  IMAD.MOV.U32 R15, RZ, RZ, -0x1 ;  /* 0xffffffffff0f7424 */ /* 0x000fe400078e00ff */
[----:B-1----:R-:W-:-:S05]  /*0430*/  IMAD.WIDE R4, R11, 0x4, R4 ;  /* 0x000000040b047825 */ /* 0x002fca00078e0204 */
[----:B------:R1:W-:Y:S04]  /*0440*/  STG.E desc[UR36][R4.64], R15 ;  /* 0x0000000f04007986 */ /* 0x0003e8000c101924 */
[----:B------:R1:W-:Y:S02]  /*0450*/  STG.E desc[UR36][R4.64+0x4], R15 ;  /* 0x0000040f04007986 */ /* 0x0003e4000c101924 */
.L_x_694:
[----:B-1----:R-:W-:Y:S02]  /*0460*/  @!P2 IMAD R5, R0, R13, R9 ;  /* 0x0000000d0005a224 */ /* 0x002fe400078e0209 */
[----:B------:R-:W-:Y:S02]  /*0470*/  @!P2 IMAD.MOV.U32 R9, RZ, RZ, -0x1 ;  /* 0xffffffffff09a424 */ /* 0x000fe400078e00ff */
[----:B0-----:R-:W-:-:S05]  /*0480*/  @!P2 IMAD.WIDE R4, R5, 0x4, R6 ;  /* 0x000000040504a825 */ /* 0x001fca00078e0206 */
[----:B------:R2:W-:Y:S02]  /*0490*/  @!P2 STG.E desc[UR36][R4.64], R9 ;  /* 0x000000090400a986 */ /* 0x0005e4000c101924 */
.L_x_690:
[----:B------:R-:W2:Y:S02]  /*04a0*/  LDCU UR4, c[0x0][0x408] ;  /* 0x00008100ff0477ac */ /* 0x000ea40008000800 */
[----:B--2---:R-:W-:-:S05]  /*04b0*/  IMAD R9, R13, UR4, RZ ;  /* 0x000000040d097c24 */ /* 0x004fca000f8e02ff */
[----:B------:R-:W-:-:S13]  /*04c0*/  ISETP.GE.AND P1, PT, R9, 0x1, PT ;  /* 0x000000010900780c */ /* 0x000fda0003f26270 */
[----:B------:R-:W-:Y:S05]  /*04d0*/  @!P1 BRA `(.L_x_695) ;  /* 0x0000000000c49947 */ /* 0x000fea0003800000 */
[C---:B------:R-:W-:Y:S01]  /*04e0*/  ISETP.GE.U32.AND P1, PT, R9.reuse, 0x8, PT ;  /* 0x000000080900780c */ /* 0x040fe20003f26070 */
[----:B------:R-:W-:Y:S01]  /*04f0*/  IMAD R10, R0, R9, RZ ;  /* 0x00000009000a7224 */ /* 0x000fe200078e02ff */
[----:B------:R-:W-:Y:S01]  /*0500*/  LOP3.LUT R8, R9, 0x7, RZ, 0xc0, !PT ;  /* 0x0000000709087812 */ /* 0x000fe200078ec0ff */
[----:B01----:R-:W-:-:S03]  /*0510*/  IMAD.MOV.U32 R11, RZ, RZ, RZ ;  /* 0x000000ffff0b7224 */ /* 0x003fc600078e00ff */
[----:B------:R-:W-:-:S07]  /*0520*/  ISETP.NE.AND P2, PT, R8, RZ, PT ;  /* 0x000000ff0800720c */ /* 0x000fce0003f45270 */
[----:B------:R-:W-:Y:S06]  /*0530*/  @!P1 BRA `(.L_x_696) ;  /* 0x0000000000409947 */ /* 0x000fec0003800000 */
[----:B------:R-:W0:Y:S01]  /*0540*/  LDC.64 R6, c[0x0][0x3d8] ;  /* 0x0000f600ff067b82 */ /* 0x000e220000000a00 */
[----:B------:R-:W-:Y:S01]  /*0550*/  LOP3.LUT R11, R9, 0x7ffffff8, RZ, 0xc0, !PT ;  /* 0x7ffffff8090b7812 */ /* 0x000fe200078ec0ff */
[----:B------:R-:W-:-:S06]  /*0560*/  UMOV UR4, URZ ;  /* 0x000000ff00047c82 */ /* 0x000fcc0008000000 */
.L_x_697:
[----:B-1----:R-:W-:Y:S01]  /*0570*/  VIADD R5, R10, UR4 ;  /* 0x000000040a057c36 */ /* 0x002fe20008000000 */
[----:B------:R-:W-:-:S03]  /*0580*/  UIADD3 UR4, UPT, UPT, UR4, 0x8, URZ ;  /* 0x0000000804047890 */ /* 0x000fc6000fffe0ff */
[----:B0-----:R-:W-:-:S03]  /*0590*/  IMAD.WIDE R4, R5, 0x8, R6 ;  /* 0x0000000805047825 */ /* 0x001fc600078e0206 */
[----:B------:R-:W-:Y:S02]  /*05a0*/  ISETP.NE.AND P1, PT, R11, UR4, PT ;  /* 0x000000040b007c0c */ /* 0x000fe4000bf25270 */
[----:B------:R1:W-:Y:S04]  /*05b0*/  STG.E.64 desc[UR36][R4.64], RZ ;  /* 0x000000ff04007986 */ /* 0x0003e8000c101b24 */
[----:B------:R1:W-:Y:S04]  /*05c0*/  STG.E.64 desc[UR36][R4.64+0x8], RZ ;  /* 0x000008ff04007986 */ /* 0x0003e8000c101b24 */
[----:B------:R1:W-:Y:S04]  /*05d0*/  STG.E.64 desc[UR36][R4.64+0x10], RZ ;  /* 0x000010ff04007986 */ /* 0x0003e8000c101b24 */
[----:B------:R1:W-:Y:S04]  /*05e0*/  STG.E.64 desc[UR36][R4.64+0x18], RZ ;  /* 0x000018ff04007986 */ /* 0x0003e8000c101b24 */
[----:B------:R1:W-:Y:S04]  /*05f0*/  STG.E.64 desc[UR36][R4.64+0x20], RZ ;  /* 0x000020ff04007986 */ /* 0x0003e8000c101b24 */
[----:B------:R1:W-:Y:S04]  /*0600*/  STG.E.64 desc[UR36][R4.64+0x28], RZ ;  /* 0x000028ff04007986 */ /* 0x0003e8000c101b24 */
[----:B------:R1:W-:Y:S04]  /*0610*/  STG.E.64 desc[UR36][R4.64+0x30], RZ ;  /* 0x000030ff04007986 */ /* 0x0003e8000c101b24 */
[----:B------:R1:W-:Y:S01]  /*0620*/  STG.E.64 desc[UR36][R4.64+0x38], RZ ;  /* 0x000038ff04007986 */ /* 0x0003e2000c101b24 */
[----:B------:R-:W-:Y:S05]  /*0630*/  @P1 BRA `(.L_x_697) ;  /* 0xfffffffc00cc1947 */ /* 0x000fea000383ffff */
.L_x_696:
[----:B------:R-:W-:Y:S05]  /*0640*/  @!P2 BRA `(.L_x_695) ;  /* 0x000000000068a947 */ /* 0x000fea0003800000 */
[----:B------:R-:W-:Y:S02]  /*0650*/  ISETP.GE.U32.AND P1, PT, R8, 0x4, PT ;  /* 0x000000040800780c */ /* 0x000fe40003f26070 */
[----:B------:R-:W-:-:S04]  /*0660*/  LOP3.LUT R6, R9, 0x3, RZ, 0xc0, !PT ;  /* 0x0000000309067812 */ /* 0x000fc800078ec0ff */
[----:B------:R-:W-:-:S07]  /*0670*/  ISETP.NE.AND P2, PT, R6, RZ, PT ;  /* 0x000000ff0600720c */ /* 0x000fce0003f45270 */
[----:B------:R-:W-:Y:S06]  /*0680*/  @!P1 BRA `(.L_x_698) ;  /* 0x0000000000209947 */ /* 0x000fec0003800000 */
[----:B-1----:R-:W0:Y:S01]  /*0690*/  LDC.64 R4, c[0x0][0x3d8] ;  /* 0x0000f600ff047b82 */ /* 0x002e220000000a00 */
[----:B------:R-:W-:Y:S01]  /*06a0*/  IADD3 R7, PT, PT, R10, R11, RZ ;  /* 0x0000000b0a077210 */ /* 0x000fe20007ffe0ff */
[----:B------:R-:W-:-:S04]  /*06b0*/  VIADD R11, R11, 0x4 ;  /* 0x000000040b0b7836 */ /* 0x000fc80000000000 */
[----:B0-----:R-:W-:-:S05]  /*06c0*/  IMAD.WIDE R4, R7, 0x8, R4 ;  /* 0x0000000807047825 */ /* 0x001fca00078e0204 */
[----:B------:R0:W-:Y:S04]  /*06d0*/  STG.E.64 desc[UR36][R4.64], RZ ;  /* 0x000000ff04007986 */ /* 0x0001e8000c101b24 */
[----:B------:R0:W-:Y:S04]  /*06e0*/  STG.E.64 desc[UR36][R4.64+0x8], RZ ;  /* 0x000008ff04007986 */ /* 0x0001e8000c101b24 */
[----:B------:R0:W-:Y:S04]  /*06f0*/  STG.E.64 desc[UR36][R4.64+0x10], RZ ;  /* 0x000010ff04007986 */ /* 0x0001e8000c101b24 */
[----:B------:R0:W-:Y:S02]  /*0700*/  STG.E.64 desc[UR36][R4.64+0x18], RZ ;  /* 0x000018ff04007986 */ /* 0x0001e4000c101b24 */
.L_x_698:
[----:B------:R-:W-:Y:S05]  /*0710*/  @!P2 BRA `(.L_x_695) ;  /* 0x000000000034a947 */ /* 0x000fea0003800000 */
[----:B------:R-:W-:Y:S02]  /*0720*/  LOP3.LUT R9, R9, 0x1, RZ, 0xc0, !PT ;  /* 0x0000000109097812 */ /* 0x000fe400078ec0ff */
[----:B------:R-:W-:Y:S02]  /*0730*/  ISETP.NE.AND P1, PT, R6, 0x1, PT ;  /* 0x000000010600780c */ /* 0x000fe40003f25270 */
[----:B------:R-:W-:-:S11]  /*0740*/  ISETP.NE.U32.AND P2, PT, R9, 0x1, PT ;  /* 0x000000010900780c */ /* 0x000fd60003f45070 */
[----:B01----:R-:W0:Y:S01]  /*0750*/  @P1 LDC.64 R4, c[0x0][0x3d8] ;  /* 0x0000f600ff041b82 */ /* 0x003e220000000a00 */
[----:B------:R-:W-:Y:S02]  /*0760*/  @P1 IMAD.IADD R7, R10, 0x1, R11 ;  /* 0x000000010a071824 */ /* 0x000fe400078e020b */
[----:B------:R-:W-:-:S05]  /*0770*/  @P1 VIADD R11, R11, 0x2 ;  /* 0x000000020b0b1836 */ /* 0x000fca0000000000 */
[----:B------:R-:W1:Y:S01]  /*0780*/  @!P2 LDC.64 R8, c[0x0][0x3d8] ;  /* 0x0000f600ff08ab82 */ /* 0x000e620000000a00 */
[----:B------:R-:W-:Y:S01]  /*0790*/  @!P2 IADD3 R11, PT, PT, R10, R11, RZ ;  /* 0x0000000b0a0ba210 */ /* 0x000fe20007ffe0ff */
[----:B0-----:R-:W-:-:S05]  /*07a0*/  @P1 IMAD.WIDE R6, R7, 0x8, R4 ;  /* 0x0000000807061825 */ /* 0x001fca00078e0204 */
[----:B------:R2:W-:Y:S01]  /*07b0*/  @P1 STG.E.64 desc[UR36][R6.64], RZ ;  /* 0x000000ff06001986 */ /* 0x0005e2000c101b24 */
[----:B-1----:R-:W-:-:S03]  /*07c0*/  @!P2 IMAD.WIDE R4, R11, 0x8, R8 ;  /* 0x000000080b04a825 */ /* 0x002fc600078e0208 */
[----:B------:R2:W-:Y:S04]  /*07d0*/  @P1 STG.E.64 desc[UR36][R6.64+0x8], RZ ;  /* 0x000008ff06001986 */ /* 0x0005e8000c101b24 */
[----:B------:R2:W-:Y:S02]  /*07e0*/  @!P2 STG.E.64 desc[UR36][R4.64], RZ ;  /* 0x000000ff0400a986 */ /* 0x0005e4000c101b24 */
.L_x_695:
[----:B------:R-:W-:Y:S05]  /*07f0*/  @!P0 BRA `(.L_x_699) ;  /* 0x0000000000c08947 */ /* 0x000fea0003800000 */
[C---:B------:R-:W-:Y:S01]  /*0800*/  ISETP.GE.U32.AND P0, PT, R13.reuse, 0x8, PT ;  /* 0x000000080d00780c */ /* 0x040fe20003f06070 */
[----:B01----:R-:W-:Y:S01]  /*0810*/  IMAD.MOV.U32 R11, RZ, RZ, RZ ;  /* 0x000000ffff0b7224 */ /* 0x003fe200078e00ff */
[----:B------:R-:W-:-:S04]  /*0820*/  LOP3.LUT R8, R13, 0x7, RZ, 0xc0, !PT ;  /* 0x000000070d087812 */ /* 0x000fc800078ec0ff */
[----:B------:R-:W-:-:S07]  /*0830*/  ISETP.NE.AND P1, PT, R8, RZ, PT ;  /* 0x000000ff0800720c */ /* 0x000fce0003f25270 */
[----:B------:R-:W-:Y:S06]  /*0840*/  @!P0 BRA `(.L_x_700) ;  /* 0x0000000000408947 */ /* 0x000fec0003800000 */
[----:B--2---:R-:W0:Y:S01]  /*0850*/  LDC.64 R6, c[0x0][0x3e0] ;  /* 0x0000f800ff067b82 */ /* 0x004e220000000a00 */
[----:B------:R-:W-:Y:S01]  /*0860*/  LOP3.LUT R11, R13, 0x7ffffff8, RZ, 0xc0, !PT ;  /* 0x7ffffff80d0b7812 */ /* 0x000fe200078ec0ff */
[----:B------:R-:W-:-:S06]  /*0870*/  UMOV UR4, URZ ;  /* 0x000000ff00047c82 */ /* 0x000fcc0008000000 */
.L_x_701:
[----:B-1----:R-:W-:Y:S01]  /*0880*/  IMAD R5, R0, R13, UR4 ;  /* 0x0000000400057e24 */ /* 0x002fe2000f8e020d */
        /* <DEDUP_REMOVED lines=12> */
.L_x_700:
[----:B------:R-:W-:Y:S05]  /*0950*/  @!P1 BRA `(.L_x_699) ;  /* 0x0000000000689947 */ /* 0x000fea0003800000 */
[----:B------:R-:W-:Y:S02]  /*0960*/  ISETP.GE.U32.AND P0, PT, R8, 0x4, PT ;  /* 0x000000040800780c */ /* 0x000fe40003f06070 */
[----:B--2---:R-:W-:-:S04]  /*0970*/  LOP3.LUT R6, R13, 0x3, RZ, 0xc0, !PT ;  /* 0x000000030d067812 */ /* 0x004fc800078ec0ff */
[----:B------:R-:W-:-:S07]  /*0980*/  ISETP.NE.AND P1, PT, R6, RZ, PT ;  /* 0x000000ff0600720c */ /* 0x000fce0003f25270 */
[----:B------:R-:W-:Y:S06]  /*0990*/  @!P0 BRA `(.L_x_702) ;  /* 0x0000000000208947 */ /* 0x000fec0003800000 */
[----:B-1----:R-:W0:Y:S01]  /*09a0*/  LDC.64 R4, c[0x0][0x3e0] ;  /* 0x0000f800ff047b82 */ /* 0x002e220000000a00 */
[----:B------:R-:W-:Y:S02]  /*09b0*/  IMAD R7, R0, R13, R11 ;  /* 0x0000000d00077224 */ /* 0x000fe400078e020b */
[----:B------:R-:W-:Y:S02]  /*09c0*/  VIADD R11, R11, 0x4 ;  /* 0x000000040b0b7836 */ /* 0x000fe40000000000 */
[----:B0-----:R-:W-:-:S05]  /*09d0*/  IMAD.WIDE R4, R7, 0x8, R4 ;  /* 0x0000000807047825 */ /* 0x001fca00078e0204 */
[----:B------:R0:W-:Y:S04]  /*09e0*/  STG.E.64 desc[UR36][R4.64], RZ ;  /* 0x000000ff04007986 */ /* 0x0001e8000c101b24 */
[----:B------:R0:W-:Y:S04]  /*09f0*/  STG.E.64 desc[UR36][R4.64+0x8], RZ ;  /* 0x000008ff04007986 */ /* 0x0001e8000c101b24 */
[----:B------:R0:W-:Y:S04]  /*0a00*/  STG.E.64 desc[UR36][R4.64+0x10], RZ ;  /* 0x000010ff04007986 */ /* 0x0001e8000c101b24 */
[----:B------:R0:W-:Y:S02]  /*0a10*/  STG.E.64 desc[UR36][R4.64+0x18], RZ ;  /* 0x000018ff04007986 */ /* 0x0001e4000c101b24 */
.L_x_702:
[----:B------:R-:W-:Y:S05]  /*0a20*/  @!P1 BRA `(.L_x_699) ;  /* 0x0000000000349947 */ /* 0x000fea0003800000 */
[----:B01----:R-:W-:Y:S02]  /*0a30*/  LOP3.LUT R4, R13, 0x1, RZ, 0xc0, !PT ;  /* 0x000000010d047812 */ /* 0x003fe400078ec0ff */
[----:B------:R-:W-:Y:S02]  /*0a40*/  ISETP.NE.AND P0, PT, R6, 0x1, PT ;  /* 0x000000010600780c */ /* 0x000fe40003f05270 */
[----:B------:R-:W-:-:S11]  /*0a50*/  ISETP.NE.U32.AND P1, PT, R4, 0x1, PT ;  /* 0x000000010400780c */ /* 0x000fd60003f25070 */
[----:B------:R-:W0:Y:S01]  /*0a60*/  @P0 LDC.64 R4, c[0x0][0x3e0] ;  /* 0x0000f800ff040b82 */ /* 0x000e220000000a00 */
[----:B------:R-:W-:Y:S02]  /*0a70*/  @P0 IMAD R7, R0, R13, R11 ;  /* 0x0000000d00070224 */ /* 0x000fe400078e020b */
[----:B------:R-:W-:-:S04]  /*0a80*/  @P0 VIADD R11, R11, 0x2 ;  /* 0x000000020b0b0836 */ /* 0x000fc80000000000 */
[----:B------:R-:W-:Y:S01]  /*0a90*/  @!P1 IMAD R11, R0, R13, R11 ;  /* 0x0000000d000b9224 */ /* 0x000fe200078e020b */
[----:B------:R-:W1:Y:S01]  /*0aa0*/  @!P1 LDC.64 R8, c[0x0][0x3e0] ;  /* 0x0000f800ff089b82 */ /* 0x000e620000000a00 */
[----:B0-----:R-:W-:-:S05]  /*0ab0*/  @P0 IMAD.WIDE R6, R7, 0x8, R4 ;  /* 0x0000000807060825 */ /* 0x001fca00078e0204 */
[----:B------:R3:W-:Y:S01]  /*0ac0*/  @P0 STG.E.64 desc[UR36][R6.64], RZ ;  /* 0x000000ff06000986 */ /* 0x0007e2000c101b24 */
[----:B-1----:R-:W-:-:S03]  /*0ad0*/  @!P1 IMAD.WIDE R4, R11, 0x8, R8 ;  /* 0x000000080b049825 */ /* 0x002fc600078e0208 */
[----:B------:R3:W-:Y:S04]  /*0ae0*/  @P0 STG.E.64 desc[UR36][R6.64+0x8], RZ ;  /* 0x000008ff06000986 */ /* 0x0007e8000c101b24 */
[----:B------:R3:W-:Y:S02]  /*0af0*/  @!P1 STG.E.64 desc[UR36][R4.64], RZ ;  /* 0x000000ff04009986 */ /* 0x0007e4000c101b24 */
.L_x_699:
[----:B-----5:R-:W-:Y:S01]  /*0b00*/  ISETP.GT.AND P0, PT, R3, R26, PT ;  /* 0x0000001a0300720c */ /* 0x020fe20003f04270 */
[----:B------:R-:W-:Y:S01]  /*0b10*/  BSSY.RECONVERGENT B0, `(.L_x_703) ;  /* 0x0000072000007945 */ /* 0x000fe20003800200 */
[----:B------:R-:W-:-:S11]  /*0b20*/  HFMA2 R27, -RZ, RZ, 0, 0 ;  /* 0x00000000ff1b7431 */ /* 0x000fd600000001ff */
[----:B------:R-:W-:Y:S05]  /*0b30*/  @!P0 BRA `(.L_x_704) ;  /* 0x0000000400bc8947 */ /* 0x000fea0003800000 */
[----:B0123--:R-:W0:Y:S01]  /*0b40*/  LDC.64 R4, c[0x0][0x3b8] ;  /* 0x0000ee00ff047b82 */ /* 0x00fe220000000a00 */
[----:B------:R-:W-:Y:S02]  /*0b50*/  IMAD.MOV.U32 R27, RZ, RZ, RZ ;  /* 0x000000ffff1b7224 */ /* 0x000fe400078e00ff */
[----:B------:R-:W-:Y:S02]  /*0b60*/  IMAD.MOV.U32 R6, RZ, RZ, R26 ;  /* 0x000000ffff067224 */ /* 0x000fe400078e001a */
[----:B0-----:R-:W-:-:S07]  /*0b70*/  IMAD.WIDE R4, R0, 0x4, R4 ;  /* 0x0000000400047825 */ /* 0x001fce00078e0204 */
.L_x_722:
[----:B0-----:R-:W0:Y:S08]  /*0b80*/  LDC.64 R8, c[0x0][0x3a0] ;  /* 0x0000e800ff087b82 */ /* 0x001e300000000a00 */
[----:B------:R-:W1:Y:S01]  /*0b90*/  LDC.64 R10, c[0x0][0x398] ;  /* 0x0000e600ff0a7b82 */ /* 0x000e620000000a00 */
[----:B0-----:R-:W-:-:S06]  /*0ba0*/  IMAD.WIDE R8, R6, 0x4, R8 ;  /* 0x0000000406087825 */ /* 0x001fcc00078e0208 */
[----:B------:R-:W1:Y:S02]  /*0bb0*/  LDG.E R9, desc[UR36][R8.64] ;  /* 0x0000002408097981 */ /* 0x000e64000c1e1900 */
[----:B-1----:R-:W-:-:S05]  /*0bc0*/  IMAD.WIDE R10, R9, 0x4, R10 ;  /* 0x00000004090a7825 */ /* 0x002fca00078e020a */
[----:B------:R-:W2:Y:S04]  /*0bd0*/  LDG.E R7, desc[UR36][R10.64] ;  /* 0x000000240a077981 */ /* 0x000ea8000c1e1900 */
[----:B------:R-:W2:Y:S01]  /*0be0*/  LDG.E R18, desc[UR36][R10.64+0x4] ;  /* 0x000004240a127981 */ /* 0x000ea2000c1e1900 */
[----:B------:R-:W-:Y:S01]  /*0bf0*/  VIADD R6, R6, 0x1 ;  /* 0x0000000106067836 */ /* 0x000fe20000000000 */
[----:B------:R-:W-:Y:S04]  /*0c00*/  BSSY.RECONVERGENT B1, `(.L_x_705) ;  /* 0x0000061000017945 */ /* 0x000fe80003800200 */
[----:B------:R-:W-:-:S02]  /*0c10*/  ISETP.NE.AND P0, PT, R6, R3, PT ;  /* 0x000000030600720c */ /* 0x000fc40003f05270 */
[----:B--2---:R-:W-:-:S13]  /*0c20*/  ISETP.GE.AND P1, PT, R7, R18, PT ;  /* 0x000000120700720c */ /* 0x004fda0003f26270 */
[----:B------:R-:W-:Y:S05]  /*0c30*/  @P1 BRA `(.L_x_706) ;  /* 0x0000000400741947 */ /* 0x000fea0003800000 */
.L_x_721:
[----:B0-----:R-:W0:Y:S02]  /*0c40*/  LDC.64 R8, c[0x0][0x390] ;  /* 0x0000e400ff087b82 */ /* 0x001e240000000a00 */
[----:B0-----:R-:W-:-:S05]  /*0c50*/  IMAD.WIDE R8, R7, 0x4, R8 ;  /* 0x0000000407087825 */ /* 0x001fca00078e0208 */
[----:B------:R0:W5:Y:S01]  /*0c60*/  LDG.E R19, desc[UR36][R8.64] ;  /* 0x0000002408137981 */ /* 0x000162000c1e1900 */
[----:B------:R-:W-:Y:S01]  /*0c70*/  ISETP.GE.AND P2, PT, R27, 0x1, PT ;  /* 0x000000011b00780c */ /* 0x000fe20003f46270 */
[----:B------:R-:W-:Y:S01]  /*0c80*/  BSSY.RECONVERGENT B2, `(.L_x_707) ;  /* 0x0000057000027945 */ /* 0x000fe20003800200 */
[----:B------:R-:W-:-:S04]  /*0c90*/  IADD3 R7, PT, PT, R7, 0x1, RZ ;  /* 0x0000000107077810 */ /* 0x000fc80007ffe0ff */
[----:B------:R-:W-:-:S07]  /*0ca0*/  ISETP.NE.AND P1, PT, R7, R18, PT ;  /* 0x000000120700720c */ /* 0x000fce0003f25270 */
[----:B0-----:R-:W-:Y:S06]  /*0cb0*/  @!P2 BRA `(.L_x_708) ;  /* 0x00000000002ca947 */ /* 0x001fec0003800000 */
[----:B------:R-:W0:Y:S01]  /*0cc0*/  LDC.64 R10, c[0x0][0x3d0] ;  /* 0x0000f400ff0a7b82 */ /* 0x000e220000000a00 */
[----:B------:R-:W-:-:S07]  /*0cd0*/  IMAD.MOV.U32 R12, RZ, RZ, RZ ;  /* 0x000000ffff0c7224 */ /* 0x000fce00078e00ff */
.L_x_710:
[----:B------:R-:W1:Y:S02]  /*0ce0*/  LDCU UR4, c[0x0][0x40c] ;  /* 0x00008180ff0477ac */ /* 0x000e640008000800 */
[----:B-1----:R-:W-:-:S04]  /*0cf0*/  IMAD R9, R0, UR4, R12 ;  /* 0x0000000400097c24 */ /* 0x002fc8000f8e020c */
[----:B0-----:R-:W-:-:S06]  /*0d00*/  IMAD.WIDE R8, R9, 0x4, R10 ;  /* 0x0000000409087825 */ /* 0x001fcc00078e020a */
[----:B------:R-:W2:Y:S02]  /*0d10*/  LDG.E R8, desc[UR36][R8.64] ;  /* 0x0000002408087981 */ /* 0x000ea4000c1e1900 */
[----:B--2--5:R-:W-:-:S13]  /*0d20*/  ISETP.NE.AND P2, PT, R8, R19, PT ;  /* 0x000000130800720c */ /* 0x024fda0003f45270 */
[----:B------:R-:W-:Y:S05]  /*0d30*/  @!P2 BRA `(.L_x_709) ;  /* 0x00000004002ca947 */ /* 0x000fea0003800000 */
[----:B------:R-:W-:-:S05]  /*0d40*/  VIADD R12, R12, 0x1 ;  /* 0x000000010c0c7836 */ /* 0x000fca0000000000 */
[----:B------:R-:W-:-:S13]  /*0d50*/  ISETP.NE.AND P2, PT, R12, R27, PT ;  /* 0x0000001b0c00720c */ /* 0x000fda0003f45270 */
[----:B------:R-:W-:Y:S05]  /*0d60*/  @P2 BRA `(.L_x_710) ;  /* 0xfffffffc00dc2947 */ /* 0x000fea000383ffff */
.L_x_708:
[----:B------:R-:W0:Y:S01]  /*0d70*/  LDC.64 R8, c[0x0][0x3d0] ;  /* 0x0000f400ff087b82 */ /* 0x000e220000000a00 */
[----:B------:R-:W1:Y:S01]  /*0d80*/  LDCU.64 UR4, c[0x0][0x408] ;  /* 0x00008100ff0477ac */ /* 0x000e620008000a00 */
[----:B------:R-:W-:Y:S01]  /*0d90*/  BSSY.RECONVERGENT B3, `(.L_x_711) ;  /* 0x0000029000037945 */ /* 0x000fe20003800200 */
[----:B------:R-:W-:Y:S02]  /*0da0*/  IMAD.MOV.U32 R14, RZ, RZ, R26 ;  /* 0x000000ffff0e7224 */ /* 0x000fe400078e001a */
[----:B-1----:R-:W-:-:S04]  /*0db0*/  IMAD R21, R0, UR5, R27 ;  /* 0x0000000500157c24 */ /* 0x002fc8000f8e021b */
[C---:B------:R-:W-:Y:S02]  /*0dc0*/  IMAD R17, R21.reuse, UR4, -R26 ;  /* 0x0000000415117c24 */ /* 0x040fe4000f8e0a1a */
[----:B0-----:R-:W-:-:S05]  /*0dd0*/  IMAD.WIDE R8, R21, 0x4, R8 ;  /* 0x0000000415087825 */ /* 0x001fca00078e0208 */
[----:B-----5:R0:W-:Y:S02]  /*0de0*/  STG.E desc[UR36][R8.64], R19 ;  /* 0x0000001308007986 */ /* 0x0201e4000c101924 */
.L_x_716:
[----:B01----:R-:W0:Y:S08]  /*0df0*/  LDC.64 R8, c[0x0][0x3a0] ;  /* 0x0000e800ff087b82 */ /* 0x003e300000000a00 */
[----:B------:R-:W1:Y:S01]  /*0e00*/  LDC.64 R10, c[0x0][0x398] ;  /* 0x0000e600ff0a7b82 */ /* 0x000e620000000a00 */
[----:B0-----:R-:W-:-:S06]  /*0e10*/  IMAD.WIDE R8, R14, 0x4, R8 ;  /* 0x000000040e087825 */ /* 0x001fcc00078e0208 */
[----:B------:R-:W1:Y:S02]  /*0e20*/  LDG.E R9, desc[UR36][R8.64] ;  /* 0x0000002408097981 */ /* 0x000e64000c1e1900 */
[----:B-1----:R-:W-:-:S05]  /*0e30*/  IMAD.WIDE R10, R9, 0x4, R10 ;  /* 0x00000004090a7825 */ /* 0x002fca00078e020a */
[----:B------:R-:W2:Y:S04]  /*0e40*/  LDG.E R15, desc[UR36][R10.64] ;  /* 0x000000240a0f7981 */ /* 0x000ea8000c1e1900 */
[----:B------:R-:W2:Y:S01]  /*0e50*/  LDG.E R20, desc[UR36][R10.64+0x4] ;  /* 0x000004240a147981 */ /* 0x000ea2000c1e1900 */
[----:B------:R-:W-:Y:S01]  /*0e60*/  BSSY.RECONVERGENT B4, `(.L_x_712) ;  /* 0x0000014000047945 */ /* 0x000fe20003800200 */
[----:B------:R-:W-:Y:S02]  /*0e70*/  CS2R R12, SRZ ;  /* 0x00000000000c7805 */ /* 0x000fe4000001ff00 */
[----:B--2---:R-:W-:-:S13]  /*0e80*/  ISETP.GE.AND P2, PT, R15, R20, PT ;  /* 0x000000140f00720c */ /* 0x004fda0003f46270 */
[----:B------:R-:W-:Y:S05]  /*0e90*/  @P2 BRA `(.L_x_713) ;  /* 0x0000000000402947 */ /* 0x000fea0003800000 */
[----:B------:R-:W0:Y:S08]  /*0ea0*/  LDC.64 R8, c[0x0][0x390] ;  /* 0x0000e400ff087b82 */ /* 0x000e300000000a00 */
[----:B------:R-:W1:Y:S01]  /*0eb0*/  LDC.64 R10, c[0x0][0x390] ;  /* 0x0000e400ff0a7b82 */ /* 0x000e620000000a00 */
[----:B0-----:R-:W-:-:S06]  /*0ec0*/  IMAD.WIDE R8, R15, 0x4, R8 ;  /* 0x000000040f087825 */ /* 0x001fcc00078e0208 */
[----:B------:R-:W2:Y:S02]  /*0ed0*/  LDG.E R8, desc[UR36][R8.64] ;  /* 0x0000002408087981 */ /* 0x000ea4000c1e1900 */
[----:B--2---:R-:W-:-:S13]  /*0ee0*/  ISETP.NE.AND P2, PT, R8, R19, PT ;  /* 0x000000130800720c */ /* 0x004fda0003f45270 */
[----:B-1----:R-:W-:Y:S05]  /*0ef0*/  @!P2 BRA `(.L_x_714) ;  /* 0x00000000001ca947 */ /* 0x002fea0003800000 */
.L_x_715:
[----:B------:R-:W-:-:S04]  /*0f00*/  IADD3 R15, PT, PT, R15, 0x1, RZ ;  /* 0x000000010f0f7810 */ /* 0x000fc80007ffe0ff */
[----:B------:R-:W-:-:S13]  /*0f10*/  ISETP.NE.AND P2, PT, R15, R20, PT ;  /* 0x000000140f00720c */ /* 0x000fda0003f45270 */
[----:B------:R-:W-:Y:S05]  /*0f20*/  @!P2 BRA `(.L_x_713) ;  /* 0x00000000001ca947 */ /* 0x000fea0003800000 */
[----:B------:R-:W-:-:S06]  /*0f30*/  IMAD.WIDE R8, R15, 0x4, R10 ;  /* 0x000000040f087825 */ /* 0x000fcc00078e020a */
[----:B------:R-:W2:Y:S02]  /*0f40*/  LDG.E R8, desc[UR36][R8.64] ;  /* 0x0000002408087981 */ /* 0x000ea4000c1e1900 */
[----:B--2---:R-:W-:-:S13]  /*0f50*/  ISETP.NE.AND P2, PT, R8, R19, PT ;  /* 0x000000130800720c */ /* 0x004fda0003f45270 */
[----:B------:R-:W-:Y:S05]  /*0f60*/  @P2 BRA `(.L_x_715) ;  /* 0xfffffffc00e42947 */ /* 0x000fea000383ffff */
.L_x_714:
[----:B------:R-:W0:Y:S02]  /*0f70*/  LDC.64 R12, c[0x0][0x380] ;  /* 0x0000e000ff0c7b82 */ /* 0x000e240000000a00 */
[----:B0-----:R-:W-:-:S06]  /*0f80*/  IMAD.WIDE R12, R15, 0x8, R12 ;  /* 0x000000080f0c7825 */ /* 0x001fcc00078e020c */
[----:B------:R-:W5:Y:S02]  /*0f90*/  LDG.E.64 R12, desc[UR36][R12.64] ;  /* 0x000000240c0c7981 */ /* 0x000f64000c1e1b00 */
.L_x_713:
[----:B------:R-:W-:Y:S05]  /*0fa0*/  BSYNC.RECONVERGENT B4 ;  /* 0x0000000000047941 */ /* 0x000fea0003800200 */
.L_x_712:
[----:B------:R-:W0:Y:S01]  /*0fb0*/  LDC.64 R8, c[0x0][0x3d8] ;  /* 0x0000f600ff087b82 */ /* 0x000e220000000a00 */
[----:B------:R-:W-:Y:S02]  /*0fc0*/  IMAD.IADD R11, R17, 0x1, R14 ;  /* 0x00000001110b7824 */ /* 0x000fe400078e020e */
[----:B------:R-:W-:-:S05]  /*0fd0*/  VIADD R14, R14, 0x1 ;  /* 0x000000010e0e7836 */ /* 0x000fca0000000000 */
[----:B------:R-:W-:Y:S01]  /*0fe0*/  ISETP.NE.AND P2, PT, R14, R3, PT ;  /* 0x000000030e00720c */ /* 0x000fe20003f45270 */
[----:B0-----:R-:W-:-:S05]  /*0ff0*/  IMAD.WIDE R8, R11, 0x8, R8 ;  /* 0x000000080b087825 */ /* 0x001fca00078e0208 */
[----:B-----5:R1:W-:Y:S07]  /*1000*/  STG.E.64 desc[UR36][R8.64], R12 ;  /* 0x0000000c08007986 */ /* 0x0203ee000c101b24 */
[----:B------:R-:W-:Y:S05]  /*1010*/  @P2 BRA `(.L_x_716) ;  /* 0xfffffffc00742947 */ /* 0x000fea000383ffff */
[----:B------:R-:W-:Y:S05]  /*1020*/  BSYNC.RECONVERGENT B3 ;  /* 0x0000000000037941 */ /* 0x000fea0003800200 */
.L_x_711:
[----:B-1----:R-:W2:Y:S04]  /*1030*/  LDG.E R12, desc[UR36][R4.64] ;  /* 0x00000024040c7981 */ /* 0x002ea8000c1e1900 */
[----:B------:R-:W2:Y:S01]  /*1040*/  LDG.E R15, desc[UR36][R4.64+0x4] ;  /* 0x00000424040f7981 */ /* 0x000ea2000c1e1900 */
[----:B------:R-:W-:Y:S01]  /*1050*/  BSSY.RECONVERGENT B3, `(.L_x_717) ;  /* 0x0000015000037945 */ /* 0x000fe20003800200 */
[----:B------:R-:W-:Y:S02]  /*1060*/  CS2R R8, SRZ ;  /* 0x0000000000087805 */ /* 0x000fe4000001ff00 */
[----:B--2---:R-:W-:-:S13]  /*1070*/  ISETP.GE.AND P2, PT, R12, R15, PT ;  /* 0x0000000f0c00720c */ /* 0x004fda0003f46270 */
[----:B------:R-:W-:Y:S05]  /*1080*/  @P2 BRA `(.L_x_718) ;  /* 0x0000000000442947 */ /* 0x000fea0003800000 */
[----:B------:R-:W0:Y:S01]  /*1090*/  LDC.64 R10, c[0x0][0x3b0] ;  /* 0x0000ec00ff0a7b82 */ /* 0x000e220000000a00 */
[----:B------:R-:W-:-:S07]  /*10a0*/  IMAD.MOV.U32 R17, RZ, RZ, R12 ;  /* 0x000000ffff117224 */ /* 0x000fce00078e000c */
[----:B------:R-:W1:Y:S01]  /*10b0*/  LDC.64 R12, c[0x0][0x3b0] ;  /* 0x0000ec00ff0c7b82 */ /* 0x000e620000000a00 */
[----:B0-----:R-:W-:-:S06]  /*10c0*/  IMAD.WIDE R10, R17, 0x4, R10 ;  /* 0x00000004110a7825 */ /* 0x001fcc00078e020a */
[----:B------:R-:W2:Y:S02]  /*10d0*/  LDG.E R10, desc[UR36][R10.64] ;  /* 0x000000240a0a7981 */ /* 0x000ea4000c1e1900 */
[----:B--2---:R-:W-:-:S13]  /*10e0*/  ISETP.NE.AND P2, PT, R10, R19, PT ;  /* 0x000000130a00720c */ /* 0x004fda0003f45270 */
[----:B-1----:R-:W-:Y:S05]  /*10f0*/  @!P2 BRA `(.L_x_719) ;  /* 0x00000000001ca947 */ /* 0x002fea0003800000 */
.L_x_720:
[----:B------:R-:W-:-:S04]  /*1100*/  IADD3 R17, PT, PT, R17, 0x1, RZ ;  /* 0x0000000111117810 */ /* 0x000fc80007ffe0ff */
[----:B------:R-:W-:-:S13]  /*1110*/  ISETP.NE.AND P2, PT, R17, R15, PT ;  /* 0x0000000f1100720c */ /* 0x000fda0003f45270 */
[----:B------:R-:W-:Y:S05]  /*1120*/  @!P2 BRA `(.L_x_718) ;  /* 0x00000000001ca947 */ /* 0x000fea0003800000 */
[----:B------:R-:W-:-:S06]  /*1130*/  IMAD.WIDE R10, R17, 0x4, R12 ;  /* 0x00000004110a7825 */ /* 0x000fcc00078e020c */
[----:B------:R-:W2:Y:S02]  /*1140*/  LDG.E R10, desc[UR36][R10.64] ;  /* 0x000000240a0a7981 */ /* 0x000ea4000c1e1900 */
[----:B--2---:R-:W-:-:S13]  /*1150*/  ISETP.NE.AND P2, PT, R10, R19, PT ;  /* 0x000000130a00720c */ /* 0x004fda0003f45270 */
[----:B------:R-:W-:Y:S05]  /*1160*/  @P2 BRA `(.L_x_720) ;  /* 0xfffffffc00e42947 */ /* 0x000fea000383ffff */
.L_x_719:
[----:B------:R-:W0:Y:S02]  /*1170*/  LDC.64 R8, c[0x0][0x388] ;  /* 0x0000e200ff087b82 */ /* 0x000e240000000a00 */
[----:B0-----:R-:W-:-:S06]  /*1180*/  IMAD.WIDE R8, R17, 0x8, R8 ;  /* 0x0000000811087825 */ /* 0x001fcc00078e0208 */
[----:B------:R-:W5:Y:S02]  /*1190*/  LDG.E.64 R8, desc[UR36][R8.64] ;  /* 0x0000002408087981 */ /* 0x000f64000c1e1b00 */
.L_x_718:
[----:B------:R-:W-:Y:S05]  /*11a0*/  BSYNC.RECONVERGENT B3 ;  /* 0x0000000000037941 */ /* 0x000fea0003800200 */
.L_x_717:
[----:B------:R-:W0:Y:S01]  /*11b0*/  LDC.64 R10, c[0x0][0x3e0] ;  /* 0x0000f800ff0a7b82 */ /* 0x000e220000000a00 */
[----:B------:R-:W-:Y:S02]  /*11c0*/  VIADD R27, R27, 0x1 ;  /* 0x000000011b1b7836 */ /* 0x000fe40000000000 */
[----:B0-----:R-:W-:-:S05]  /*11d0*/  IMAD.WIDE R10, R21, 0x8, R10 ;  /* 0x00000008150a7825 */ /* 0x001fca00078e020a */
[----:B-----5:R0:W-:Y:S02]  /*11e0*/  STG.E.64 desc[UR36][R10.64], R8 ;  /* 0x000000080a007986 */ /* 0x0201e4000c101b24 */
.L_x_709:
[----:B------:R-:W-:Y:S05]  /*11f0*/  BSYNC.RECONVERGENT B2 ;  /* 0x0000000000027941 */ /* 0x000fea0003800200 */
.L_x_707:
[----:B------:R-:W-:Y:S05]  /*1200*/  @P1 BRA `(.L_x_721) ;  /* 0xfffffff8008c1947 */ /* 0x000fea000383ffff */
.L_x_706:
[----:B------:R-:W-:Y:S05]  /*1210*/  BSYNC.RECONVERGENT B1 ;  /* 0x0000000000017941 */ /* 0x000fea0003800200 */
.L_x_705:
[----:B------:R-:W-:Y:S05]  /*1220*/  @P0 BRA `(.L_x_722) ;  /* 0xfffffff800540947 */ /* 0x000fea000383ffff */
.L_x_704:
[----:B------:R-:W-:Y:S05]  /*1230*/  BSYNC.RECONVERGENT B0 ;  /* 0x0000000000007941 */ /* 0x000fea0003800200 */
.L_x_703:
[----:B------:R-:W4:Y:S01]  /*1240*/  LDC.64 R14, c[0x0][0x3c0] ;  /* 0x0000f000ff0e7b82 */ /* 0x000f220000000a00 */
[----:B------:R-:W5:Y:S01]  /*1250*/  LDCU.64 UR4, c[0x0][0x408] ;  /* 0x00008100ff0477ac */ /* 0x000f620008000a00 */
[----:B------:R-:W-:Y:S01]  /*1260*/  IMAD.IADD R26, R3, 0x1, -R26 ;  /* 0x00000001031a7824 */ /* 0x000fe200078e0a1a */
[----:B------:R-:W-:Y:S04]  /*1270*/  BSSY.RECONVERGENT B0, `(.L_x_723) ;  /* 0x0000264000007945 */ /* 0x000fe80003800200 */
[----:B------:R-:W-:Y:S01]  /*1280*/  ISETP.GE.AND P0, PT, R26, 0x1, PT ;  /* 0x000000011a00780c */ /* 0x000fe20003f06270 */
[----:B------:R-:W4:Y:S08]  /*1290*/  LDC.64 R12, c[0x0][0x3d8] ;  /* 0x0000f600ff0c7b82 */ /* 0x000f300000000a00 */
[----:B01----:R-:W0:Y:S01]  /*12a0*/  LDC.64 R10, c[0x0][0x3e8] ;  /* 0x0000fa00ff0a7b82 */ /* 0x003e220000000a00 */
[----:B-----5:R-:W-:-:S02]  /*12b0*/  IMAD R25, R0, UR5, RZ ;  /* 0x0000000500197c24 */ /* 0x020fc4000f8e02ff */
[----:B------:R-:W-:Y:S02]  /*12c0*/  IMAD R3, R0, UR4, RZ ;  /* 0x0000000400037c24 */ /* 0x000fe4000f8e02ff */
[----:B--23--:R-:W-:-:S03]  /*12d0*/  IMAD R5, R25, UR4, RZ ;  /* 0x0000000419057c24 */ /* 0x00cfc6000f8e02ff */
[----:B------:R-:W1:Y:S01]  /*12e0*/  LDC.64 R6, c[0x0][0x3f0] ;  /* 0x0000fc00ff067b82 */ /* 0x000e620000000a00 */
[----:B----4-:R-:W-:-:S04]  /*12f0*/  IMAD.WIDE R14, R0, 0x4, R14 ;  /* 0x00000004000e7825 */ /* 0x010fc800078e020e */
[----:B------:R-:W-:Y:S01]  /*1300*/  IMAD R9, R3, UR4, RZ ;  /* 0x0000000403097c24 */ /* 0x000fe2000f8e02ff */
[----:B------:R2:W-:Y:S01]  /*1310*/  STG.E desc[UR36][R14.64], R27 ;  /* 0x0000001b0e007986 */ /* 0x0005e2000c101924 */
[----:B------:R-:W-:-:S04]  /*1320*/  IMAD.WIDE R12, R5, 0x8, R12 ;  /* 0x00000008050c7825 */ /* 0x000fc800078e020c */
[----:B0-----:R-:W-:-:S04]  /*1330*/  IMAD.WIDE R10, R5, 0x8, R10 ;  /* 0x00000008050a7825 */ /* 0x001fc800078e020a */
[----:B-1----:R-:W-:Y:S01]  /*1340*/  IMAD.WIDE R6, R9, 0x8, R6 ;  /* 0x0000000809067825 */ /* 0x002fe200078e0206 */
[----:B--2---:R-:W-:Y:S06]  /*1350*/  @!P0 BRA `(.L_x_724) ;  /* 0x0000002400548947 */ /* 0x004fec0003800000 */
[C---:B------:R-:W-:Y:S01]  /*1360*/  LOP3.LUT R44, R27.reuse, 0x7, RZ, 0xc0, !PT ;  /* 0x000000071b2c7812 */ /* 0x040fe200078ec0ff */
[----:B------:R-:W-:Y:S01]  /*1370*/  IMAD.MOV.U32 R17, RZ, RZ, RZ ;  /* 0x000000ffff117224 */ /* 0x000fe200078e00ff */
[C---:B------:R-:W-:Y:S02]  /*1380*/  LOP3.LUT R45, R27.reuse, 0xf, RZ, 0xc0, !PT ;  /* 0x0000000f1b2d7812 */ /* 0x040fe400078ec0ff */
[C---:B------:R-:W-:Y:S01]  /*1390*/  LOP3.LUT R43, R27.reuse, 0x3, RZ, 0xc0, !PT ;  /* 0x000000031b2b7812 */ /* 0x040fe200078ec0ff */
[----:B------:R-:W-:Y:S01]  /*13a0*/  VIADD R35, R44, 0xffffffff ;  /* 0xffffffff2c237836 */ /* 0x000fe20000000000 */
[C---:B------:R-:W-:Y:S02]  /*13b0*/  LOP3.LUT R24, R27.reuse, 0x7ffffff0, RZ, 0xc0, !PT ;  /* 0x7ffffff01b187812 */ /* 0x040fe400078ec0ff */
[C---:B------:R-:W-:Y:S02]  /*13c0*/  LOP3.LUT R23, R27.reuse, 0x7ffffffc, RZ, 0xc0, !PT ;  /* 0x7ffffffc1b177812 */ /* 0x040fe400078ec0ff */
[----:B------:R-:W-:-:S02]  /*13d0*/  LOP3.LUT R22, R27, 0x7ffffff8, RZ, 0xc0, !PT ;  /* 0x7ffffff81b167812 */ /* 0x000fc400078ec0ff */
[----:B------:R-:W-:-:S07]  /*13e0*/  IADD3 R42, PT, PT, R45, -0x1, RZ ;  /* 0xffffffff2d2a7810 */ /* 0x000fce0007ffe0ff */
.L_x_774:
[----:B------:R-:W-:Y:S01]  /*13f0*/  ISETP.GE.AND P1, PT, R27, 0x1, PT ;  /* 0x000000011b00780c */ /* 0x000fe20003f26270 */
[----:B------:R-:W-:Y:S01]  /*1400*/  BSSY.RECONVERGENT B1, `(.L_x_725) ;  /* 0x0000089000017945 */ /* 0x000fe20003800200 */
[----:B-1----:R-:W-:-:S11]  /*1410*/  CS2R R36, SRZ ;  /* 0x0000000000247805 */ /* 0x002fd6000001ff00 */
[----:B0-234-:R-:W-:Y:S05]  /*1420*/  @!P1 BRA `(.L_x_726) ;  /* 0x0000000800189947 */ /* 0x01dfea0003800000 */
[----:B------:R-:W-:Y:S01]  /*1430*/  ISETP.GE.U32.AND P0, PT, R27, 0x10, PT ;  /* 0x000000101b00780c */ /* 0x000fe20003f06070 */
[----:B------:R-:W-:Y:S01]  /*1440*/  BSSY.RECONVERGENT B2, `(.L_x_727) ;  /* 0x000003e000027945 */ /* 0x000fe20003800200 */
[----:B------:R-:W-:Y:S01]  /*1450*/  IMAD.MOV.U32 R4, RZ, RZ, RZ ;  /* 0x000000ffff047224 */ /* 0x000fe200078e00ff */
[----:B------:R-:W-:-:S10]  /*1460*/  CS2R R36, SRZ ;  /* 0x0000000000247805 */ /* 0x000fd4000001ff00 */
[----:B------:R-:W-:Y:S05]  /*1470*/  @!P0 BRA `(.L_x_728) ;  /* 0x0000000000e88947 */ /* 0x000fea0003800000 */
[----:B------:R-:W-:Y:S01]  /*1480*/  BSSY.RECONVERGENT B3, `(.L_x_729) ;  /* 0x0000038000037945 */ /* 0x000fe20003800200 */
[----:B------:R-:W-:Y:S01]  /*1490*/  IMAD.MOV.U32 R4, RZ, RZ, RZ ;  /* 0x000000ffff047224 */ /* 0x000fe200078e00ff */
[----:B------:R-:W-:-:S07]  /*14a0*/  CS2R R36, SRZ ;  /* 0x0000000000247805 */ /* 0x000fce000001ff00 */
.L_x_730:
[----:B------:R-:W0:Y:S02]  /*14b0*/  LDC R5, c[0x0][0x408] ;  /* 0x00010200ff057b82 */ /* 0x000e240000000800 */
[----:B0-----:R-:W-:-:S04]  /*14c0*/  IMAD R21, R4, R5, R17 ;  /* 0x0000000504157224 */ /* 0x001fc800078e0211 */
[----:B------:R-:W-:-:S05]  /*14d0*/  IMAD.WIDE R20, R21, 0x8, R12 ;  /* 0x0000000815147825 */ /* 0x000fca00078e020c */
[----:B------:R-:W2:Y:S01]  /*14e0*/  LDG.E.64 R38, desc[UR36][R20.64] ;  /* 0x0000002414267981 */ /* 0x000ea2000c1e1b00 */
[----:B------:R-:W-:-:S05]  /*14f0*/  IMAD.WIDE R28, R5, 0x8, R20 ;  /* 0x00000008051c7825 */ /* 0x000fca00078e0214 */
[----:B------:R-:W3:Y:S01]  /*1500*/  LDG.E.64 R40, desc[UR36][R28.64] ;  /* 0x000000241c287981 */ /* 0x000ee2000c1e1b00 */
[----:B------:R-:W-:-:S05]  /*1510*/  IMAD.WIDE R46, R5, 0x8, R28 ;  /* 0x00000008052e7825 */ /* 0x000fca00078e021c */
[----:B------:R0:W4:Y:S01]  /*1520*/  LDG.E.64 R48, desc[UR36][R46.64] ;  /* 0x000000242e307981 */ /* 0x000122000c1e1b00 */
[----:B------:R-:W-:-:S05]  /*1530*/  IMAD.WIDE R50, R5, 0x8, R46 ;  /* 0x0000000805327825 */ /* 0x000fca00078e022e */
[----:B------:R1:W5:Y:S01]  /*1540*/  LDG.E.64 R32, desc[UR36][R50.64] ;  /* 0x0000002432207981 */ /* 0x000362000c1e1b00 */
[----:B------:R-:W-:-:S05]  /*1550*/  IMAD.WIDE R52, R5, 0x8, R50 ;  /* 0x0000000805347825 */ /* 0x000fca00078e0232 */
[----:B------:R1:W5:Y:S01]  /*1560*/  LDG.E.64 R18, desc[UR36][R52.64] ;  /* 0x0000002434127981 */ /* 0x000362000c1e1b00 */
[----:B------:R-:W-:-:S05]  /*1570*/  IMAD.WIDE R54, R5, 0x8, R52 ;  /* 0x0000000805367825 */ /* 0x000fca00078e0234 */
[----:B------:R1:W5:Y:S01]  /*1580*/  LDG.E.64 R8, desc[UR36][R54.64] ;  /* 0x0000002436087981 */ /* 0x000362000c1e1b00 */
[----:B------:R-:W-:-:S05]  /*1590*/  IMAD.WIDE R56, R5, 0x8, R54 ;  /* 0x0000000805387825 */ /* 0x000fca00078e0236 */
[----:B------:R1:W5:Y:S01]  /*15a0*/  LDG.E.64 R30, desc[UR36][R56.64] ;  /* 0x00000024381e7981 */ /* 0x000362000c1e1b00 */
[----:B------:R-:W-:-:S05]  /*15b0*/  IMAD.WIDE R58, R5, 0x8, R56 ;  /* 0x00000008053a7825 */ /* 0x000fca00078e0238 */
[----:B------:R-:W5:Y:S01]  /*15c0*/  LDG.E.64 R28, desc[UR36][R58.64] ;  /* 0x000000243a1c7981 */ /* 0x000f62000c1e1b00 */
[----:B0-----:R-:W-:-:S05]  /*15d0*/  IMAD.WIDE R46, R5, 0x8, R58 ;  /* 0x00000008052e7825 */ /* 0x001fca00078e023a */
[----:B------:R0:W5:Y:S01]  /*15e0*/  LDG.E.64 R20, desc[UR36][R46.64] ;  /* 0x000000242e147981 */ /* 0x000162000c1e1b00 */
[----:B-1----:R-:W-:-:S04]  /*15f0*/  IMAD.WIDE R50, R5, 0x8, R46 ;  /* 0x0000000805327825 */ /* 0x002fc800078e022e */
[----:B------:R-:W-:-:S04]  /*1600*/  IMAD.WIDE R52, R5, 0x8, R50 ;  /* 0x0000000805347825 */ /* 0x000fc800078e0232 */
[----:B------:R-:W-:-:S04]  /*1610*/  IMAD.WIDE R54, R5, 0x8, R52 ;  /* 0x0000000805367825 */ /* 0x000fc800078e0234 */
[----:B------:R-:W-:-:S04]  /*1620*/  IMAD.WIDE R56, R5, 0x8, R54 ;  /* 0x0000000805387825 */ /* 0x000fc800078e0236 */
[----:B0-----:R-:W-:Y:S01]  /*1630*/  IMAD.WIDE R46, R5, 0x8, R56 ;  /* 0x00000008052e7825 */ /* 0x001fe200078e0238 */
[----:B--2---:R-:W-:Y:S01]  /*1640*/  DFMA R38, R38, R38, R36 ;  /* 0x000000262626722b */ /* 0x004fe20000000024 */
[----:B------:R0:W2:Y:S07]  /*1650*/  LDG.E.64 R36, desc[UR36][R50.64] ;  /* 0x0000002432247981 */ /* 0x0000ae000c1e1b00 */
[----:B---3--:R-:W-:Y:S02]  /*1660*/  DFMA R40, R40, R40, R38 ;  /* 0x000000282828722b */ /* 0x008fe40000000026 */
[----:B------:R-:W3:Y:S06]  /*1670*/  LDG.E.64 R38, desc[UR36][R52.64] ;  /* 0x0000002434267981 */ /* 0x000eec000c1e1b00 */
[----:B----4-:R-:W-:-:S02]  /*1680*/  DFMA R48, R48, R48, R40 ;  /* 0x000000303030722b */ /* 0x010fc40000000028 */
[----:B------:R-:W4:Y:S06]  /*1690*/  LDG.E.64 R40, desc[UR36][R54.64] ;  /* 0x0000002436287981 */ /* 0x000f2c000c1e1b00 */
[----:B-----5:R-:W-:Y:S01]  /*16a0*/  DFMA R48, R32, R32, R48 ;  /* 0x000000202030722b */ /* 0x020fe20000000030 */
[----:B------:R-:W5:Y:S01]  /*16b0*/  LDG.E.64 R32, desc[UR36][R56.64] ;  /* 0x0000002438207981 */ /* 0x000f62000c1e1b00 */
[----:B0-----:R-:W-:-:S06]  /*16c0*/  IMAD.WIDE R50, R5, 0x8, R46 ;  /* 0x0000000805327825 */ /* 0x001fcc00078e022e */
[----:B------:R-:W-:Y:S01]  /*16d0*/  DFMA R48, R18, R18, R48 ;  /* 0x000000121230722b */ /* 0x000fe20000000030 */
[----:B------:R-:W5:Y:S04]  /*16e0*/  LDG.E.64 R52, desc[UR36][R50.64] ;  /* 0x0000002432347981 */ /* 0x000f68000c1e1b00 */
[----:B------:R-:W5:Y:S01]  /*16f0*/  LDG.E.64 R18, desc[UR36][R46.64] ;  /* 0x000000242e127981 */ /* 0x000f62000c1e1b00 */
[----:B------:R-:W-:-:S06]  /*1700*/  IMAD.WIDE R58, R5, 0x8, R50 ;  /* 0x00000008053a7825 */ /* 0x000fcc00078e0232 */
[----:B------:R-:W5:Y:S01]  /*1710*/  LDG.E.64 R58, desc[UR36][R58.64] ;  /* 0x000000243a3a7981 */ /* 0x000f62000c1e1b00 */
[----:B------:R-:W-:-:S08]  /*1720*/  DFMA R48, R8, R8, R48 ;  /* 0x000000080830722b */ /* 0x000fd00000000030 */
[----:B------:R-:W-:-:S08]  /*1730*/  DFMA R48, R30, R30, R48 ;  /* 0x0000001e1e30722b */ /* 0x000fd00000000030 */
[----:B------:R-:W-:-:S08]  /*1740*/  DFMA R48, R28, R28, R48 ;  /* 0x0000001c1c30722b */ /* 0x000fd00000000030 */
[----:B------:R-:W-:Y:S01]  /*1750*/  DFMA R48, R20, R20, R48 ;  /* 0x000000141430722b */ /* 0x000fe20000000030 */
[----:B------:R-:W-:-:S04]  /*1760*/  IADD3 R4, PT, PT, R4, 0x10, RZ ;  /* 0x0000001004047810 */ /* 0x000fc80007ffe0ff */
[----:B------:R-:W-:-:S03]  /*1770*/  ISETP.NE.AND P0, PT, R4, R24, PT ;  /* 0x000000180400720c */ /* 0x000fc60003f05270 */
[----:B--2---:R-:W-:-:S08]  /*1780*/  DFMA R48, R36, R36, R48 ;  /* 0x000000242430722b */ /* 0x004fd00000000030 */
[----:B---3--:R-:W-:-:S08]  /*1790*/  DFMA R48, R38, R38, R48 ;  /* 0x000000262630722b */ /* 0x008fd00000000030 */
[----:B----4-:R-:W-:-:S08]  /*17a0*/  DFMA R48, R40, R40, R48 ;  /* 0x000000282830722b */ /* 0x010fd00000000030 */
[----:B-----5:R-:W-:-:S08]  /*17b0*/  DFMA R48, R32, R32, R48 ;  /* 0x000000202030722b */ /* 0x020fd00000000030 */
[----:B------:R-:W-:-:S08]  /*17c0*/  DFMA R48, R18, R18, R48 ;  /* 0x000000121230722b */ /* 0x000fd00000000030 */
[----:B------:R-:W-:-:S08]  /*17d0*/  DFMA R48, R52, R52, R48 ;  /* 0x000000343430722b */ /* 0x000fd00000000030 */
[----:B------:R-:W-:Y:S01]  /*17e0*/  DFMA R36, R58, R58, R48 ;  /* 0x0000003a3a24722b */ /* 0x000fe20000000030 */
[----:B------:R-:W-:Y:S10]  /*17f0*/  @P0 BRA `(.L_x_730) ;  /* 0xfffffffc002c0947 */ /* 0x000ff4000383ffff */
[----:B------:R-:W-:Y:S05]  /*1800*/  BSYNC.RECONVERGENT B3 ;  /* 0x0000000000037941 */ /* 0x000fea0003800200 */
.L_x_729:
[----:B------:R-:W-:-:S07]  /*1810*/  IMAD.MOV.U32 R4, RZ, RZ, R24 ;  /* 0x000000ffff047224 */ /* 0x000fce00078e0018 */
.L_x_728:
[----:B------:R-:W-:Y:S05]  /*1820*/  BSYNC.RECONVERGENT B2 ;  /* 0x0000000000027941 */ /* 0x000fea0003800200 */
.L_x_727:
[----:B------:R-:W-:-:S13]  /*1830*/  ISETP.NE.AND P0, PT, R45, RZ, PT ;  /* 0x000000ff2d00720c */ /* 0x000fda0003f05270 */
[----:B------:R-:W-:Y:S05]  /*1840*/  @!P0 BRA `(.L_x_726) ;  /* 0x0000000400108947 */ /* 0x000fea0003800000 */
[----:B------:R-:W-:Y:S01]  /*1850*/  ISETP.GE.U32.AND P0, PT, R42, 0x7, PT ;  /* 0x000000072a00780c */ /* 0x000fe20003f06070 */
[----:B------:R-:W-:Y:S01]  /*1860*/  BSSY.RECONVERGENT B2, `(.L_x_731) ;  /* 0x000001e000027945 */ /* 0x000fe20003800200 */
[----:B------:R-:W-:-:S11]  /*1870*/  ISETP.NE.AND P2, PT, R44, RZ, PT ;  /* 0x000000ff2c00720c */ /* 0x000fd60003f45270 */
[----:B------:R-:W-:Y:S05]  /*1880*/  @!P0 BRA `(.L_x_732) ;  /* 0x00000000006c8947 */ /* 0x000fea0003800000 */
[----:B------:R-:W0:Y:S02]  /*1890*/  LDC R5, c[0x0][0x408] ;  /* 0x00010200ff057b82 */ /* 0x000e240000000800 */
[----:B0-----:R-:W-:-:S04]  /*18a0*/  IMAD R9, R4, R5, R17 ;  /* 0x0000000504097224 */ /* 0x001fc800078e0211 */
[----:B------:R-:W-:-:S05]  /*18b0*/  IMAD.WIDE R8, R9, 0x8, R12 ;  /* 0x0000000809087825 */ /* 0x000fca00078e020c */
[----:B------:R0:W2:Y:S01]  /*18c0*/  LDG.E.64 R18, desc[UR36][R8.64] ;  /* 0x0000002408127981 */ /* 0x0000a2000c1e1b00 */
[----:B------:R-:W-:-:S05]  /*18d0*/  IMAD.WIDE R20, R5, 0x8, R8 ;  /* 0x0000000805147825 */ /* 0x000fca00078e0208 */
[----:B------:R1:W3:Y:S01]  /*18e0*/  LDG.E.64 R28, desc[UR36][R20.64] ;  /* 0x00000024141c7981 */ /* 0x0002e2000c1e1b00 */
[----:B------:R-:W-:-:S05]  /*18f0*/  IMAD.WIDE R30, R5, 0x8, R20 ;  /* 0x00000008051e7825 */ /* 0x000fca00078e0214 */
[----:B------:R-:W4:Y:S01]  /*1900*/  LDG.E.64 R32, desc[UR36][R30.64] ;  /* 0x000000241e207981 */ /* 0x000f22000c1e1b00 */
[----:B------:R-:W-:-:S05]  /*1910*/  IMAD.WIDE R38, R5, 0x8, R30 ;  /* 0x0000000805267825 */ /* 0x000fca00078e021e */
[----:B------:R-:W5:Y:S01]  /*1920*/  LDG.E.64 R40, desc[UR36][R38.64] ;  /* 0x0000002426287981 */ /* 0x000f62000c1e1b00 */
[----:B------:R-:W-:-:S05]  /*1930*/  IMAD.WIDE R46, R5, 0x8, R38 ;  /* 0x00000008052e7825 */ /* 0x000fca00078e0226 */
[----:B------:R-:W5:Y:S01]  /*1940*/  LDG.E.64 R48, desc[UR36][R46.64] ;  /* 0x000000242e307981 */ /* 0x000f62000c1e1b00 */
[----:B------:R-:W-:-:S05]  /*1950*/  IMAD.WIDE R50, R5, 0x8, R46 ;  /* 0x0000000805327825 */ /* 0x000fca00078e022e */
[----:B------:R-:W5:Y:S01]  /*1960*/  LDG.E.64 R52, desc[UR36][R50.64] ;  /* 0x0000002432347981 */ /* 0x000f62000c1e1b00 */
[----:B0-----:R-:W-:-:S05]  /*1970*/  IMAD.WIDE R8, R5, 0x8, R50 ;  /* 0x0000000805087825 */ /* 0x001fca00078e0232 */
[----:B------:R-:W5:Y:S01]  /*1980*/  LDG.E.64 R54, desc[UR36][R8.64] ;  /* 0x0000002408367981 */ /* 0x000f62000c1e1b00 */
[----:B-1----:R-:W-:-:S06]  /*1990*/  IMAD.WIDE R20, R5, 0x8, R8 ;  /* 0x0000000805147825 */ /* 0x002fcc00078e0208 */
[----:B------:R-:W5:Y:S01]  /*19a0*/  LDG.E.64 R20, desc[UR36][R20.64] ;  /* 0x0000002414147981 */ /* 0x000f62000c1e1b00 */
[----:B------:R-:W-:Y:S01]  /*19b0*/  VIADD R4, R4, 0x8 ;  /* 0x0000000804047836 */ /* 0x000fe20000000000 */
[----:B--2---:R-:W-:-:S08]  /*19c0*/  DFMA R18, R18, R18, R36 ;  /* 0x000000121212722b */ /* 0x004fd00000000024 */
[----:B---3--:R-:W-:-:S08]  /*19d0*/  DFMA R18, R28, R28, R18 ;  /* 0x0000001c1c12722b */ /* 0x008fd00000000012 */
[----:B----4-:R-:W-:-:S08]  /*19e0*/  DFMA R18, R32, R32, R18 ;  /* 0x000000202012722b */ /* 0x010fd00000000012 */
[----:B-----5:R-:W-:-:S08]  /*19f0*/  DFMA R18, R40, R40, R18 ;  /* 0x000000282812722b */ /* 0x020fd00000000012 */
[----:B------:R-:W-:-:S08]  /*1a00*/  DFMA R18, R48, R48, R18 ;  /* 0x000000303012722b */ /* 0x000fd00000000012 */
[----:B------:R-:W-:-:S08]  /*1a10*/  DFMA R18, R52, R52, R18 ;  /* 0x000000343412722b */ /* 0x000fd00000000012 */
[----:B------:R-:W-:-:S08]  /*1a20*/  DFMA R18, R54, R54, R18 ;  /* 0x000000363612722b */ /* 0x000fd00000000012 */
[----:B------:R-:W-:-:S11]  /*1a30*/  DFMA R36, R20, R20, R18 ;  /* 0x000000141424722b */ /* 0x000fd60000000012 */
.L_x_732:
[----:B------:R-:W-:Y:S05]  /*1a40*/  BSYNC.RECONVERGENT B2 ;  /* 0x0000000000027941 */ /* 0x000fea0003800200 */
.L_x_731:
        /* <DEDUP_REMOVED lines=8> */
[----:B------:R-:W2:Y:S01]  /*1ad0*/  LDG.E.64 R18, desc[UR36][R8.64] ;  /* 0x0000002408127981 */ /* 0x000ea2000c1e1b00 */
[----:B------:R-:W-:-:S05]  /*1ae0*/  IMAD.WIDE R20, R39, 0x8, R8 ;  /* 0x0000000827147825 */ /* 0x000fca00078e0208 */
[----:B------:R-:W3:Y:S01]  /*1af0*/  LDG.E.64 R28, desc[UR36][R20.64] ;  /* 0x00000024141c7981 */ /* 0x000ee2000c1e1b00 */
[----:B------:R-:W-:-:S05]  /*1b00*/  IMAD.WIDE R30, R39, 0x8, R20 ;  /* 0x00000008271e7825 */ /* 0x000fca00078e0214 */
[----:B------:R-:W4:Y:S01]  /*1b10*/  LDG.E.64 R32, desc[UR36][R30.64] ;  /* 0x000000241e207981 */ /* 0x000f22000c1e1b00 */
[----:B------:R-:W-:-:S06]  /*1b20*/  IMAD.WIDE R38, R39, 0x8, R30 ;  /* 0x0000000827267825 */ /* 0x000fcc00078e021e */
[----:B------:R-:W5:Y:S01]  /*1b30*/  LDG.E.64 R38, desc[UR36][R38.64] ;  /* 0x0000002426267981 */ /* 0x000f62000c1e1b00 */
[----:B------:R-:W-:Y:S01]  /*1b40*/  VIADD R4, R4, 0x4 ;  /* 0x0000000404047836 */ /* 0x000fe20000000000 */
[----:B--2---:R-:W-:-:S08]  /*1b50*/  DFMA R18, R18, R18, R36 ;  /* 0x000000121212722b */ /* 0x004fd00000000024 */
[----:B---3--:R-:W-:-:S08]  /*1b60*/  DFMA R18, R28, R28, R18 ;  /* 0x0000001c1c12722b */ /* 0x008fd00000000012 */
[----:B----4-:R-:W-:-:S08]  /*1b70*/  DFMA R18, R32, R32, R18 ;  /* 0x000000202012722b */ /* 0x010fd00000000012 */
[----:B-----5:R-:W-:-:S11]  /*1b80*/  DFMA R36, R38, R38, R18 ;  /* 0x000000262624722b */ /* 0x020fd60000000012 */
.L_x_734:
[----:B------:R-:W-:Y:S05]  /*1b90*/  BSYNC.RECONVERGENT B2 ;  /* 0x0000000000027941 */ /* 0x000fea0003800200 */
.L_x_733:
[----:B------:R-:W-:Y:S05]  /*1ba0*/  @!P2 BRA `(.L_x_726) ;  /* 0x000000000038a947 */ /* 0x000fea0003800000 */
[----:B------:R-:W0:Y:S02]  /*1bb0*/  LDC R21, c[0x0][0x408] ;  /* 0x00010200ff157b82 */ /* 0x000e240000000800 */
[----:B0-----:R-:W-:-:S04]  /*1bc0*/  IMAD R9, R4, R21, R17 ;  /* 0x0000001504097224 */ /* 0x001fc800078e0211 */
[----:B------:R-:W-:-:S05]  /*1bd0*/  IMAD.WIDE R8, R9, 0x8, R12 ;  /* 0x0000000809087825 */ /* 0x000fca00078e020c */
[----:B------:R-:W2:Y:S01]  /*1be0*/  LDG.E.64 R4, desc[UR36][R8.64] ;  /* 0x0000002408047981 */ /* 0x000ea2000c1e1b00 */
[----:B------:R-:W-:Y:S01]  /*1bf0*/  ISETP.NE.AND P0, PT, R43, 0x1, PT ;  /* 0x000000012b00780c */ /* 0x000fe20003f05270 */
[----:B--2---:R-:W-:-:S12]  /*1c00*/  DFMA R36, R4, R4, R36 ;  /* 0x000000040424722b */ /* 0x004fd80000000024 */
[----:B------:R-:W-:Y:S05]  /*1c10*/  @!P0 BRA `(.L_x_726) ;  /* 0x00000000001c8947 */ /* 0x000fea0003800000 */
[----:B------:R-:W-:Y:S01]  /*1c20*/  ISETP.NE.AND P0, PT, R43, 0x2, PT ;  /* 0x000000022b00780c */ /* 0x000fe20003f05270 */
[----:B------:R-:W-:-:S05]  /*1c30*/  IMAD.WIDE R18, R21, 0x8, R8 ;  /* 0x0000000815127825 */ /* 0x000fca00078e0208 */
[----:B------:R-:W2:Y:S07]  /*1c40*/  LDG.E.64 R4, desc[UR36][R18.64] ;  /* 0x0000002412047981 */ /* 0x000eae000c1e1b00 */
[----:B------:R-:W-:-:S06]  /*1c50*/  @P0 IMAD.WIDE R8, R21, 0x8, R18 ;  /* 0x0000000815080825 */ /* 0x000fcc00078e0212 */
[----:B------:R-:W3:Y:S01]  /*1c60*/  @P0 LDG.E.64 R8, desc[UR36][R8.64] ;  /* 0x0000002408080981 */ /* 0x000ee2000c1e1b00 */
[----:B--2---:R-:W-:-:S08]  /*1c70*/  DFMA R36, R4, R4, R36 ;  /* 0x000000040424722b */ /* 0x004fd00000000024 */
[----:B---3--:R-:W-:-:S11]  /*1c80*/  @P0 DFMA R36, R8, R8, R36 ;  /* 0x000000080824022b */ /* 0x008fd60000000024 */
.L_x_726:
[----:B------:R-:W-:Y:S05]  /*1c90*/  BSYNC.RECONVERGENT B1 ;  /* 0x0000000000017941 */ /* 0x000fea0003800200 */
.L_x_725:
[----:B------:R-:W0:Y:S01]  /*1ca0*/  MUFU.RSQ64H R5, R37 ;  /* 0x0000002500057308 */ /* 0x000e220000001c00 */
[----:B------:R-:W-:Y:S01]  /*1cb0*/  IADD3 R4, PT, PT, R37, -0x3500000, RZ ;  /* 0xfcb0000025047810 */ /* 0x000fe20007ffe0ff */
[----:B------:R-:W-:Y:S01]  /*1cc0*/  IMAD.MOV.U32 R18, RZ, RZ, 0x0 ;  /* 0x00000000ff127424 */ /* 0x000fe200078e00ff */
[----:B------:R-:W-:Y:S01]  /*1cd0*/  BSSY.RECONVERGENT B1, `(.L_x_735) ;  /* 0x0000012000017945 */ /* 0x000fe20003800200 */
[----:B------:R-:W-:Y:S01]  /*1ce0*/  IMAD.MOV.U32 R19, RZ, RZ, 0x3fd80000 ;  /* 0x3fd80000ff137424 */ /* 0x000fe200078e00ff */
[----:B------:R-:W-:Y:S02]  /*1cf0*/  ISETP.GE.U32.AND P0, PT, R4, 0x7ca00000, PT ;  /* 0x7ca000000400780c */ /* 0x000fe40003f06070 */
[----:B0-----:R-:W-:-:S08]  /*1d00*/  DMUL R8, R4, R4 ;  /* 0x0000000404087228 */ /* 0x001fd00000000000 */
[----:B------:R-:W-:-:S08]  /*1d10*/  DFMA R8, -R8, R36, 1 ;  /* 0x3ff000000808742b */ /* 0x000fd00000000124 */
[----:B------:R-:W-:Y:S02]  /*1d20*/  DFMA R18, R8, R18, 0.5 ;  /* 0x3fe000000812742b */ /* 0x000fe40000000012 */
[----:B------:R-:W-:-:S08]  /*1d30*/  DMUL R8, R4, R8 ;  /* 0x0000000804087228 */ /* 0x000fd00000000000 */
[----:B------:R-:W-:-:S08]  /*1d40*/  DFMA R20, R18, R8, R4 ;  /* 0x000000081214722b */ /* 0x000fd00000000004 */
[----:B------:R-:W-:Y:S02]  /*1d50*/  DMUL R28, R20, R36 ;  /* 0x00000024141c7228 */ /* 0x000fe40000000000 */
[----:B------:R-:W-:Y:S01]  /*1d60*/  VIADD R19, R21, 0xfff00000 ;  /* 0xfff0000015137836 */ /* 0x000fe20000000000 */
[----:B------:R-:W-:-:S05]  /*1d70*/  MOV R18, R20 ;  /* 0x0000001400127202 */ /* 0x000fca0000000f00 */
[----:B------:R-:W-:-:S08]  /*1d80*/  DFMA R30, R28, -R28, R36 ;  /* 0x8000001c1c1e722b */ /* 0x000fd00000000024 */
[----:B------:R-:W-:Y:S01]  /*1d90*/  DFMA R8, R30, R18, R28 ;  /* 0x000000121e08722b */ /* 0x000fe2000000001c */
[----:B------:R-:W-:Y:S10]  /*1da0*/  @!P0 BRA `(.L_x_736) ;  /* 0x0000000000108947 */ /* 0x000ff40003800000 */
[----:B------:R-:W-:Y:S01]  /*1db0*/  IMAD.MOV.U32 R8, RZ, RZ, R36 ;  /* 0x000000ffff087224 */ /* 0x000fe200078e0024 */
[----:B------:R-:W-:Y:S01]  /*1dc0*/  MOV R32, 0x1df0 ;  /* 0x00001df000207802 */ /* 0x000fe20000000f00 */
[----:B------:R-:W-:-:S07]  /*1dd0*/  IMAD.MOV.U32 R9, RZ, RZ, R37 ;  /* 0x000000ffff097224 */ /* 0x000fce00078e0025 */
[----:B------:R-:W-:Y:S05]  /*1de0*/  CALL.REL.NOINC `($__internal_1_$__cuda_sm20_dsqrt_rn_f64_mediumpath_v1) ;  /* 0x0000009400947944 */ /* 0x000fea0003c00000 */
.L_x_736:
[----:B------:R-:W-:Y:S05]  /*1df0*/  BSYNC.RECONVERGENT B1 ;  /* 0x0000000000017941 */ /* 0x000fea0003800200 */
.L_x_735:
[----:B------:R-:W0:Y:S01]  /*1e00*/  LDCU UR4, c[0x0][0x408] ;  /* 0x00008100ff0477ac */ /* 0x000e220008000800 */
[----:B------:R-:W-:Y:S01]  /*1e10*/  BSSY.RECONVERGENT B2, `(.L_x_737) ;  /* 0x00000e1000027945 */ /* 0x000fe20003800200 */
[----:B0-----:R-:W-:-:S04]  /*1e20*/  IMAD.U32 R18, RZ, RZ, UR4 ;  /* 0x00000004ff127e24 */ /* 0x001fc8000f8e00ff */
[----:B------:R-:W-:-:S04]  /*1e30*/  IMAD R5, R17, R18, R17 ;  /* 0x0000001211057224 */ /* 0x000fc800078e0211 */
[----:B------:R-:W-:-:S05]  /*1e40*/  IMAD.WIDE R4, R5, 0x8, R6 ;  /* 0x0000000805047825 */ /* 0x000fca00078e0206 */
[----:B------:R0:W-:Y:S01]  /*1e50*/  STG.E.64 desc[UR36][R4.64], R8 ;  /* 0x0000000804007986 */ /* 0x0001e2000c101b24 */
[----:B------:R-:W-:Y:S05]  /*1e60*/  @!P1 BRA `(.L_x_738) ;  /* 0x0000000c006c9947 */ /* 0x000fea0003800000 */
[----:B------:R-:W-:Y:S01]  /*1e70*/  ISETP.GE.U32.AND P0, PT, R27, 0x4, PT ;  /* 0x000000041b00780c */ /* 0x000fe20003f06070 */
[----:B------:R-:W-:Y:S01]  /*1e80*/  BSSY.RECONVERGENT B3, `(.L_x_739) ;  /* 0x0000081000037945 */ /* 0x000fe20003800200 */
[----:B0-----:R-:W-:-:S11]  /*1e90*/  MOV R4, RZ ;  /* 0x000000ff00047202 */ /* 0x001fd60000000f00 */
[----:B------:R-:W-:Y:S05]  /*1ea0*/  @!P0 BRA `(.L_x_740) ;  /* 0x0000000400f88947 */ /* 0x000fea0003800000 */
[----:B------:R-:W-:Y:S01]  /*1eb0*/  BSSY.RECONVERGENT B4, `(.L_x_741) ;  /* 0x000007c000047945 */ /* 0x000fe20003800200 */
[----:B------:R-:W-:-:S07]  /*1ec0*/  IMAD.MOV.U32 R46, RZ, RZ, RZ ;  /* 0x000000ffff2e7224 */ /* 0x000fce00078e00ff */
.L_x_750:
[----:B0-----:R-:W0:Y:S02]  /*1ed0*/  LDCU UR4, c[0x0][0x408] ;  /* 0x00008100ff0477ac */ /* 0x001e240008000800 */
[----:B0-----:R-:W-:-:S04]  /*1ee0*/  IMAD R29, R46, UR4, R17 ;  /* 0x000000042e1d7c24 */ /* 0x001fc8000f8e0211 */
[----:B------:R-:W-:-:S05]  /*1ef0*/  IMAD.WIDE R30, R29, 0x8, R12 ;  /* 0x000000081d1e7825 */ /* 0x000fca00078e020c */
[----:B------:R-:W2:Y:S01]  /*1f00*/  LDG.E.64 R32, desc[UR36][R30.64] ;  /* 0x000000241e207981 */ /* 0x000ea2000c1e1b00 */
[----:B------:R-:W0:Y:S01]  /*1f10*/  MUFU.RCP64H R5, R9 ;  /* 0x0000000900057308 */ /* 0x000e220000001800 */
[----:B------:R-:W-:Y:S01]  /*1f20*/  IMAD.MOV.U32 R4, RZ, RZ, 0x1 ;  /* 0x00000001ff047424 */ /* 0x000fe200078e00ff */
[----:B------:R-:W-:Y:S01]  /*1f30*/  IADD3 R46, PT, PT, R46, 0x4, RZ ;  /* 0x000000042e2e7810 */ /* 0x000fe20007ffe0ff */
[----:B------:R-:W-:Y:S03]  /*1f40*/  BSSY.RECONVERGENT B5, `(.L_x_742) ;  /* 0x0000016000057945 */ /* 0x000fe60003800200 */
[----:B------:R-:W-:Y:S01]  /*1f50*/  ISETP.NE.AND P5, PT, R46, R23, PT ;  /* 0x000000172e00720c */ /* 0x000fe20003fa5270 */
[----:B0-----:R-:W-:-:S08]  /*1f60*/  DFMA R18, R4, -R8, 1 ;  /* 0x3ff000000412742b */ /* 0x001fd00000000808 */
[----:B------:R-:W-:-:S08]  /*1f70*/  DFMA R18, R18, R18, R18 ;  /* 0x000000121212722b */ /* 0x000fd00000000012 */
[----:B------:R-:W-:-:S08]  /*1f80*/  DFMA R18, R4, R18, R4 ;  /* 0x000000120412722b */ /* 0x000fd00000000004 */
[----:B------:R-:W-:-:S08]  /*1f90*/  DFMA R4, R18, -R8, 1 ;  /* 0x3ff000001204742b */ /* 0x000fd00000000808 */
[----:B------:R-:W-:-:S08]  /*1fa0*/  DFMA R4, R18, R4, R18 ;  /* 0x000000041204722b */ /* 0x000fd00000000012 */
[----:B--2---:R-:W-:Y:S01]  /*1fb0*/  DMUL R18, R32, R4 ;  /* 0x0000000420127228 */ /* 0x004fe20000000000 */
[----:B------:R-:W-:-:S07]  /*1fc0*/  FSETP.GEU.AND P2, PT, |R33|, 6.5827683646048100446e-37, PT ;  /* 0x036000002100780b */ /* 0x000fce0003f4e200 */
[----:B------:R-:W-:-:S08]  /*1fd0*/  DFMA R20, R18, -R8, R32 ;  /* 0x800000081214722b */ /* 0x000fd00000000020 */
[----:B------:R-:W-:-:S10]  /*1fe0*/  DFMA R4, R4, R20, R18 ;  /* 0x000000140404722b */ /* 0x000fd40000000012 */
[----:B------:R-:W-:-:S05]  /*1ff0*/  FFMA R18, RZ, R9, R5 ;  /* 0x00000009ff127223 */ /* 0x000fca0000000005 */
[----:B------:R-:W-:-:S13]  /*2000*/  FSETP.GT.AND P0, PT, |R18|, 1.469367938527859385e-39, PT ;  /* 0x001000001200780b */ /* 0x000fda0003f04200 */
[----:B------:R-:W-:Y:S05]  /*2010*/  @P0 BRA P2, `(.L_x_743) ;  /* 0x0000000000200947 */ /* 0x000fea0001000000 */
[----:B------:R-:W-:Y:S01]  /*2020*/  IMAD.MOV.U32 R20, RZ, RZ, R32 ;  /* 0x000000ffff147224 */ /* 0x000fe200078e0020 */
[----:B------:R-:W-:Y:S01]  /*2030*/  MOV R18, R8 ;  /* 0x0000000800127202 */ /* 0x000fe20000000f00 */
[----:B------:R-:W-:Y:S01]  /*2040*/  IMAD.MOV.U32 R21, RZ, RZ, R33 ;  /* 0x000000ffff157224 */ /* 0x000fe200078e0021 */
[----:B------:R-:W-:Y:S01]  /*2050*/  MOV R34, 0x2080 ;  /* 0x0000208000227802 */ /* 0x000fe20000000f00 */
[----:B------:R-:W-:-:S07]  /*2060*/  IMAD.MOV.U32 R19, RZ, RZ, R9 ;  /* 0x000000ffff137224 */ /* 0x000fce00078e0009 */
[----:B------:R-:W-:Y:S05]  /*2070*/  CALL.REL.NOINC `($__internal_0_$__cuda_sm20_div_rn_f64_full) ;  /* 0x0000008c00847944 */ /* 0x000fea0003c00000 */
[----:B------:R-:W-:Y:S01]  /*2080*/  IMAD.MOV.U32 R4, RZ, RZ, R38 ;  /* 0x000000ffff047224 */ /* 0x000fe200078e0026 */
[----:B------:R-:W-:-:S07]  /*2090*/  MOV R5, R39 ;  /* 0x0000002700057202 */ /* 0x000fce0000000f00 */
.L_x_743:
[----:B------:R-:W-:Y:S05]  /*20a0*/  BSYNC.RECONVERGENT B5 ;  /* 0x0000000000057941 */ /* 0x000fea0003800200 */
.L_x_742:
[----:B------:R-:W0:Y:S01]  /*20b0*/  LDC R19, c[0x0][0x408] ;  /* 0x00010200ff137b82 */ /* 0x000e220000000800 */
[----:B------:R-:W-:-:S05]  /*20c0*/  IMAD.WIDE R28, R29, 0x8, R10 ;  /* 0x000000081d1c7825 */ /* 0x000fca00078e020a */
[----:B------:R1:W-:Y:S01]  /*20d0*/  STG.E.64 desc[UR36][R28.64], R4 ;  /* 0x000000041c007986 */ /* 0x0003e2000c101b24 */
[----:B0-----:R-:W-:-:S05]  /*20e0*/  IMAD.WIDE R30, R19, 0x8, R30 ;  /* 0x00000008131e7825 */ /* 0x001fca00078e021e */
[----:B------:R-:W2:Y:S01]  /*20f0*/  LDG.E.64 R32, desc[UR36][R30.64] ;  /* 0x000000241e207981 */ /* 0x000ea2000c1e1b00 */
[----:B------:R-:W0:Y:S01]  /*2100*/  MUFU.RCP64H R19, R9 ;  /* 0x0000000900137308 */ /* 0x000e220000001800 */
[----:B------:R-:W-:Y:S01]  /*2110*/  IMAD.MOV.U32 R18, RZ, RZ, 0x1 ;  /* 0x00000001ff127424 */ /* 0x000fe200078e00ff */
[----:B------:R-:W-:Y:S05]  /*2120*/  BSSY.RECONVERGENT B5, `(.L_x_744) ;  /* 0x0000015000057945 */ /* 0x000fea0003800200 */
        /* <DEDUP_REMOVED lines=8> */
[----:B-1----:R-:W-:-:S10]  /*21b0*/  DFMA R4, R36, R20, R18 ;  /* 0x000000142404722b */ /* 0x002fd40000000012 */
        /* <DEDUP_REMOVED lines=9> */
[----:B------:R-:W-:Y:S01]  /*2250*/  MOV R4, R38 ;  /* 0x0000002600047202 */ /* 0x000fe20000000f00 */
[----:B------:R-:W-:-:S07]  /*2260*/  IMAD.MOV.U32 R5, RZ, RZ, R39 ;  /* 0x000000ffff057224 */ /* 0x000fce00078e0027 */
.L_x_745:
[----:B------:R-:W-:Y:S05]  /*2270*/  BSYNC.RECONVERGENT B5 ;  /* 0x0000000000057941 */ /* 0x000fea0003800200 */
.L_x_744:
[----:B------:R-:W0:Y:S02]  /*2280*/  LDC R19, c[0x0][0x408] ;  /* 0x00010200ff137b82 */ /* 0x000e240000000800 */
[----:B0-----:R-:W-:-:S04]  /*2290*/  IMAD.WIDE R28, R19, 0x8, R28 ;  /* 0x00000008131c7825 */ /* 0x001fc800078e021c */
[----:B------:R-:W-:Y:S01]  /*22a0*/  IMAD.WIDE R30, R19, 0x8, R30 ;  /* 0x00000008131e7825 */ /* 0x000fe200078e021e */
[----:B------:R0:W-:Y:S04]  /*22b0*/  STG.E.64 desc[UR36][R28.64], R4 ;  /* 0x000000041c007986 */ /* 0x0001e8000c101b24 */
[----:B------:R-:W2:Y:S01]  /*22c0*/  LDG.E.64 R32, desc[UR36][R30.64] ;  /* 0x000000241e207981 */ /* 0x000ea2000c1e1b00 */
[----:B------:R-:W1:Y:S01]  /*22d0*/  MUFU.RCP64H R19, R9 ;  /* 0x0000000900137308 */ /* 0x000e620000001800 */
[----:B------:R-:W-:Y:S01]  /*22e0*/  IMAD.MOV.U32 R18, RZ, RZ, 0x1 ;  /* 0x00000001ff127424 */ /* 0x000fe200078e00ff */
[----:B------:R-:W-:Y:S05]  /*22f0*/  BSSY.RECONVERGENT B5, `(.L_x_746) ;  /* 0x0000015000057945 */ /* 0x000fea0003800200 */
[----:B-1----:R-:W-:-:S08]  /*2300*/  DFMA R20, R18, -R8, 1 ;  /* 0x3ff000001214742b */ /* 0x002fd00000000808 */
[----:B------:R-:W-:-:S08]  /*2310*/  DFMA R20, R20, R20, R20 ;  /* 0x000000141414722b */ /* 0x000fd00000000014 */
[----:B------:R-:W-:-:S08]  /*2320*/  DFMA R20, R18, R20, R18 ;  /* 0x000000141214722b */ /* 0x000fd00000000012 */
[----:B------:R-:W-:-:S08]  /*2330*/  DFMA R18, R20, -R8, 1 ;  /* 0x3ff000001412742b */ /* 0x000fd00000000808 */
[----:B------:R-:W-:-:S08]  /*2340*/  DFMA R36, R20, R18, R20 ;  /* 0x000000121424722b */ /* 0x000fd00000000014 */
[----:B--2---:R-:W-:Y:S01]  /*2350*/  DMUL R18, R36, R32 ;  /* 0x0000002024127228 */ /* 0x004fe20000000000 */
[----:B------:R-:W-:-:S07]  /*2360*/  FSETP.GEU.AND P2, PT, |R33|, 6.5827683646048100446e-37, PT ;  /* 0x036000002100780b */ /* 0x000fce0003f4e200 */
[----:B------:R-:W-:-:S08]  /*2370*/  DFMA R20, R18, -R8, R32 ;  /* 0x800000081214722b */ /* 0x000fd00000000020 */
[----:B0-----:R-:W-:-:S10]  /*2380*/  DFMA R4, R36, R20, R18 ;  /* 0x000000142404722b */ /* 0x001fd40000000012 */
[----:B------:R-:W-:-:S05]  /*2390*/  FFMA R18, RZ, R9, R5 ;  /* 0x00000009ff127223 */ /* 0x000fca0000000005 */
[----:B------:R-:W-:-:S13]  /*23a0*/  FSETP.GT.AND P0, PT, |R18|, 1.469367938527859385e-39, PT ;  /* 0x001000001200780b */ /* 0x000fda0003f04200 */
[----:B------:R-:W-:Y:S05]  /*23b0*/  @P0 BRA P2, `(.L_x_747) ;  /* 0x0000000000200947 */ /* 0x000fea0001000000 */
[----:B------:R-:W-:Y:S01]  /*23c0*/  MOV R20, R32 ;  /* 0x0000002000147202 */ /* 0x000fe20000000f00 */
[----:B------:R-:W-:Y:S01]  /*23d0*/  IMAD.MOV.U32 R21, RZ, RZ, R33 ;  /* 0x000000ffff157224 */ /* 0x000fe200078e0021 */
[----:B------:R-:W-:Y:S01]  /*23e0*/  MOV R19, R9 ;  /* 0x0000000900137202 */ /* 0x000fe20000000f00 */
[----:B------:R-:W-:Y:S01]  /*23f0*/  IMAD.MOV.U32 R18, RZ, RZ, R8 ;  /* 0x000000ffff127224 */ /* 0x000fe200078e0008 */
[----:B------:R-:W-:-:S07]  /*2400*/  MOV R34, 0x2420 ;  /* 0x0000242000227802 */ /* 0x000fce0000000f00 */
[----:B------:R-:W-:Y:S05]  /*2410*/  CALL.REL.NOINC `($__internal_0_$__cuda_sm20_div_rn_f64_full) ;  /* 0x00000088009c7944 */ /* 0x000fea0003c00000 */
[----:B------:R-:W-:Y:S02]  /*2420*/  IMAD.MOV.U32 R4, RZ, RZ, R38 ;  /* 0x000000ffff047224 */ /* 0x000fe400078e0026 */
[----:B------:R-:W-:-:S07]  /*2430*/  IMAD.MOV.U32 R5, RZ, RZ, R39 ;  /* 0x000000ffff057224 */ /* 0x000fce00078e0027 */
.L_x_747:
[----:B------:R-:W-:Y:S05]  /*2440*/  BSYNC.RECONVERGENT B5 ;  /* 0x0000000000057941 */ /* 0x000fea0003800200 */
.L_x_746:
[----:B------:R-:W0:Y:S02]  /*2450*/  LDC R19, c[0x0][0x408] ;  /* 0x00010200ff137b82 */ /* 0x000e240000000800 */
[----:B0-----:R-:W-:-:S04]  /*2460*/  IMAD.WIDE R28, R19, 0x8, R28 ;  /* 0x00000008131c7825 */ /* 0x001fc800078e021c */
[----:B------:R-:W-:Y:S01]  /*2470*/  IMAD.WIDE R30, R19, 0x8, R30 ;  /* 0x00000008131e7825 */ /* 0x000fe200078e021e */
[----:B------:R0:W-:Y:S05]  /*2480*/  STG.E.64 desc[UR36][R28.64], R4 ;  /* 0x000000041c007986 */ /* 0x0001ea000c101b24 */
[----:B------:R-:W2:Y:S01]  /*2490*/  LDG.E.64 R30, desc[UR36][R30.64] ;  /* 0x000000241e1e7981 */ /* 0x000ea2000c1e1b00 */
[----:B------:R-:W1:Y:S01]  /*24a0*/  MUFU.RCP64H R19, R9 ;  /* 0x0000000900137308 */ /* 0x000e620000001800 */
[----:B------:R-:W-:Y:S01]  /*24b0*/  MOV R18, 0x1 ;  /* 0x0000000100127802 */ /* 0x000fe20000000f00 */
        /* <DEDUP_REMOVED lines=21> */
.L_x_749:
[----:B------:R-:W-:Y:S05]  /*2610*/  BSYNC.RECONVERGENT B5 ;  /* 0x0000000000057941 */ /* 0x000fea0003800200 */
.L_x_748:
[----:B------:R-:W0:Y:S02]  /*2620*/  LDCU UR4, c[0x0][0x408] ;  /* 0x00008100ff0477ac */ /* 0x000e240008000800 */
[----:B0-----:R-:W-:-:S04]  /*2630*/  IMAD.U32 R18, RZ, RZ, UR4 ;  /* 0x00000004ff127e24 */ /* 0x001fc8000f8e00ff */
[----:B------:R-:W-:-:S05]  /*2640*/  IMAD.WIDE R28, R18, 0x8, R28 ;  /* 0x00000008121c7825 */ /* 0x000fca00078e021c */
[----:B------:R0:W-:Y:S01]  /*2650*/  STG.E.64 desc[UR36][R28.64], R4 ;  /* 0x000000041c007986 */ /* 0x0001e2000c101b24 */
[----:B------:R-:W-:Y:S05]  /*2660*/  @P5 BRA `(.L_x_750) ;  /* 0xfffffff800185947 */ /* 0x000fea000383ffff */
[----:B------:R-:W-:Y:S05]  /*2670*/  BSYNC.RECONVERGENT B4 ;  /* 0x0000000000047941 */ /* 0x000fea0003800200 */
.L_x_741:
[----:B0-----:R-:W-:-:S07]  /*2680*/  IMAD.MOV.U32 R4, RZ, RZ, R23 ;  /* 0x000000ffff047224 */ /* 0x001fce00078e0017 */
.L_x_740:
[----:B------:R-:W-:Y:S05]  /*2690*/  BSYNC.RECONVERGENT B3 ;  /* 0x0000000000037941 */ /* 0x000fea0003800200 */
.L_x_739:
[----:B------:R-:W-:-:S13]  /*26a0*/  ISETP.NE.AND P0, PT, R43, RZ, PT ;  /* 0x000000ff2b00720c */ /* 0x000fda0003f05270 */
[----:B------:R-:W-:Y:S05]  /*26b0*/  @!P0 BRA `(.L_x_738) ;  /* 0x0000000400588947 */ /* 0x000fea0003800000 */
[----:B------:R-:W-:-:S04]  /*26c0*/  IMAD R29, R4, R18, R17 ;  /* 0x00000012041d7224 */ /* 0x000fc800078e0211 */
[----:B------:R-:W-:-:S05]  /*26d0*/  IMAD.WIDE R30, R29, 0x8, R12 ;  /* 0x000000081d1e7825 */ /* 0x000fca00078e020c */
[----:B------:R-:W2:Y:S01]  /*26e0*/  LDG.E.64 R20, desc[UR36][R30.64] ;  /* 0x000000241e147981 */ /* 0x000ea2000c1e1b00 */
[----:B------:R-:W0:Y:S01]  /*26f0*/  MUFU.RCP64H R5, R9 ;  /* 0x0000000900057308 */ /* 0x000e220000001800 */
[----:B------:R-:W-:Y:S01]  /*2700*/  HFMA2 R4, -RZ, RZ, 0, 5.9604644775390625e-08 ;  /* 0x00000001ff047431 */ /* 0x000fe200000001ff */
[----:B------:R-:W-:Y:S01]  /*2710*/  BSSY.RECONVERGENT B3, `(.L_x_751) ;  /* 0x0000014000037945 */ /* 0x000fe20003800200 */
[----:B------:R-:W-:-:S04]  /*2720*/  ISETP.NE.AND P5, PT, R43, 0x1, PT ;  /* 0x000000012b00780c */ /* 0x000fc80003fa5270 */
        /* <DEDUP_REMOVED lines=13> */
[----:B------:R-:W-:Y:S01]  /*2800*/  MOV R34, 0x2830 ;  /* 0x0000283000227802 */ /* 0x000fe20000000f00 */
[----:B------:R-:W-:-:S07]  /*2810*/  IMAD.MOV.U32 R19, RZ, RZ, R9 ;  /* 0x000000ffff137224 */ /* 0x000fce00078e0009 */
[----:B------:R-:W-:Y:S05]  /*2820*/  CALL.REL.NOINC `($__internal_0_$__cuda_sm20_div_rn_f64_full) ;  /* 0x0000008400987944 */ /* 0x000fea0003c00000 */
[----:B------:R-:W-:Y:S01]  /*2830*/  MOV R4, R38 ;  /* 0x0000002600047202 */ /* 0x000fe20000000f00 */
[----:B------:R-:W-:-:S07]  /*2840*/  IMAD.MOV.U32 R5, RZ, RZ, R39 ;  /* 0x000000ffff057224 */ /* 0x000fce00078e0027 */
.L_x_752:
[----:B------:R-:W-:Y:S05]  /*2850*/  BSYNC.RECONVERGENT B3 ;  /* 0x0000000000037941 */ /* 0x000fea0003800200 */
.L_x_751:
[----:B------:R-:W-:-:S05]  /*2860*/  IMAD.WIDE R28, R29, 0x8, R10 ;  /* 0x000000081d1c7825 */ /* 0x000fca00078e020a */
[----:B------:R1:W-:Y:S01]  /*2870*/  STG.E.64 desc[UR36][R28.64], R4 ;  /* 0x000000041c007986 */ /* 0x0003e2000c101b24 */
[----:B------:R-:W-:Y:S05]  /*2880*/  @!P5 BRA `(.L_x_738) ;  /* 0x0000000000e4d947 */ /* 0x000fea0003800000 */
[----:B-1----:R-:W0:Y:S02]  /*2890*/  LDC R5, c[0x0][0x408] ;  /* 0x00010200ff057b82 */ /* 0x002e240000000800 */
[----:B0-----:R-:W-:-:S05]  /*28a0*/  IMAD.WIDE R30, R5, 0x8, R30 ;  /* 0x00000008051e7825 */ /* 0x001fca00078e021e */
[----:B------:R-:W2:Y:S01]  /*28b0*/  LDG.E.64 R20, desc[UR36][R30.64] ;  /* 0x000000241e147981 */ /* 0x000ea2000c1e1b00 */
[----:B------:R-:W0:Y:S01]  /*28c0*/  MUFU.RCP64H R5, R9 ;  /* 0x0000000900057308 */ /* 0x000e220000001800 */
[----:B------:R-:W-:Y:S01]  /*28d0*/  IMAD.MOV.U32 R4, RZ, RZ, 0x1 ;  /* 0x00000001ff047424 */ /* 0x000fe200078e00ff */
        /* <DEDUP_REMOVED lines=14> */
[----:B------:R-:W-:Y:S01]  /*29c0*/  MOV R18, R8 ;  /* 0x0000000800127202 */ /* 0x000fe20000000f00 */
[----:B------:R-:W-:Y:S01]  /*29d0*/  IMAD.MOV.U32 R19, RZ, RZ, R9 ;  /* 0x000000ffff137224 */ /* 0x000fe200078e0009 */
[----:B------:R-:W-:-:S07]  /*29e0*/  MOV R34, 0x2a00 ;  /* 0x00002a0000227802 */ /* 0x000fce0000000f00 */
[----:B------:R-:W-:Y:S05]  /*29f0*/  CALL.REL.NOINC `($__internal_0_$__cuda_sm20_div_rn_f64_full) ;  /* 0x0000008400247944 */ /* 0x000fea0003c00000 */
[----:B------:R-:W-:Y:S01]  /*2a00*/  IMAD.MOV.U32 R4, RZ, RZ, R38 ;  /* 0x000000ffff047224 */ /* 0x000fe200078e0026 */
[----:B------:R-:W-:-:S07]  /*2a10*/  MOV R5, R39 ;  /* 0x0000002700057202 */ /* 0x000fce0000000f00 */
.L_x_754:
[----:B------:R-:W-:Y:S05]  /*2a20*/  BSYNC.RECONVERGENT B3 ;  /* 0x0000000000037941 */ /* 0x000fea0003800200 */
.L_x_753:
[----:B------:R-:W0:Y:S02]  /*2a30*/  LDC R19, c[0x0][0x408] ;  /* 0x00010200ff137b82 */ /* 0x000e240000000800 */
[----:B0-----:R-:W-:-:S05]  /*2a40*/  IMAD.WIDE R28, R19, 0x8, R28 ;  /* 0x00000008131c7825 */ /* 0x001fca00078e021c */
[----:B------:R2:W-:Y:S01]  /*2a50*/  STG.E.64 desc[UR36][R28.64], R4 ;  /* 0x000000041c007986 */ /* 0x0005e2000c101b24 */
[----:B------:R-:W-:Y:S05]  /*2a60*/  @!P5 BRA `(.L_x_738) ;  /* 0x00000000006cd947 */ /* 0x000fea0003800000 */
[----:B------:R-:W-:-:S05]  /*2a70*/  IMAD.WIDE R30, R19, 0x8, R30 ;  /* 0x00000008131e7825 */ /* 0x000fca00078e021e */
[----:B------:R-:W3:Y:S01]  /*2a80*/  LDG.E.64 R20, desc[UR36][R30.64] ;  /* 0x000000241e147981 */ /* 0x000ee2000c1e1b00 */
[----:B--2---:R-:W0:Y:S01]  /*2a90*/  MUFU.RCP64H R5, R9 ;  /* 0x0000000900057308 */ /* 0x004e220000001800 */
[----:B------:R-:W-:Y:S01]  /*2aa0*/  IMAD.MOV.U32 R4, RZ, RZ, 0x1 ;  /* 0x00000001ff047424 */ /* 0x000fe200078e00ff */
[----:B------:R-:W-:Y:S05]  /*2ab0*/  BSSY.RECONVERGENT B3, `(.L_x_755) ;  /* 0x0000013000037945 */ /* 0x000fea0003800200 */
[----:B0-----:R-:W-:-:S08]  /*2ac0*/  DFMA R18, R4, -R8, 1 ;  /* 0x3ff000000412742b */ /* 0x001fd00000000808 */
[----:B------:R-:W-:-:S08]  /*2ad0*/  DFMA R18, R18, R18, R18 ;  /* 0x000000121212722b */ /* 0x000fd00000000012 */
[----:B------:R-:W-:-:S08]  /*2ae0*/  DFMA R18, R4, R18, R4 ;  /* 0x000000120412722b */ /* 0x000fd00000000004 */
[----:B------:R-:W-:-:S08]  /*2af0*/  DFMA R4, R18, -R8, 1 ;  /* 0x3ff000001204742b */ /* 0x000fd00000000808 */
[----:B------:R-:W-:-:S08]  /*2b00*/  DFMA R32, R18, R4, R18 ;  /* 0x000000041220722b */ /* 0x000fd00000000012 */
[----:B---3--:R-:W-:Y:S01]  /*2b10*/  DMUL R4, R32, R20 ;  /* 0x0000001420047228 */ /* 0x008fe20000000000 */
[----:B------:R-:W-:-:S07]  /*2b20*/  FSETP.GEU.AND P2, PT, |R21|, 6.5827683646048100446e-37, PT ;  /* 0x036000001500780b */ /* 0x000fce0003f4e200 */
[----:B------:R-:W-:-:S08]  /*2b30*/  DFMA R18, R4, -R8, R20 ;  /* 0x800000080412722b */ /* 0x000fd00000000014 */
[----:B------:R-:W-:-:S10]  /*2b40*/  DFMA R4, R32, R18, R4 ;  /* 0x000000122004722b */ /* 0x000fd40000000004 */
[----:B------:R-:W-:-:S05]  /*2b50*/  FFMA R18, RZ, R9, R5 ;  /* 0x00000009ff127223 */ /* 0x000fca0000000005 */
[----:B------:R-:W-:-:S13]  /*2b60*/  FSETP.GT.AND P0, PT, |R18|, 1.469367938527859385e-39, PT ;  /* 0x001000001200780b */ /* 0x000fda0003f04200 */
[----:B------:R-:W-:Y:S05]  /*2b70*/  @P0 BRA P2, `(.L_x_756) ;  /* 0x0000000000180947 */ /* 0x000fea0001000000 */
[----:B------:R-:W-:Y:S01]  /*2b80*/  IMAD.MOV.U32 R18, RZ, RZ, R8 ;  /* 0x000000ffff127224 */ /* 0x000fe200078e0008 */
[----:B------:R-:W-:Y:S02]  /*2b90*/  MOV R19, R9 ;  /* 0x0000000900137202 */ /* 0x000fe40000000f00 */
[----:B------:R-:W-:-:S07]  /*2ba0*/  MOV R34, 0x2bc0 ;  /* 0x00002bc000227802 */ /* 0x000fce0000000f00 */
[----:B------:R-:W-:Y:S05]  /*2bb0*/  CALL.REL.NOINC `($__internal_0_$__cuda_sm20_div_rn_f64_full) ;  /* 0x0000008000b47944 */ /* 0x000fea0003c00000 */
[----:B------:R-:W-:Y:S02]  /*2bc0*/  IMAD.MOV.U32 R4, RZ, RZ, R38 ;  /* 0x000000ffff047224 */ /* 0x000fe400078e0026 */
[----:B------:R-:W-:-:S07]  /*2bd0*/  IMAD.MOV.U32 R5, RZ, RZ, R39 ;  /* 0x000000ffff057224 */ /* 0x000fce00078e0027 */
.L_x_756:
[----:B------:R-:W-:Y:S05]  /*2be0*/  BSYNC.RECONVERGENT B3 ;  /* 0x0000000000037941 */ /* 0x000fea0003800200 */
.L_x_755:
[----:B------:R-:W0:Y:S02]  /*2bf0*/  LDC R9, c[0x0][0x408] ;  /* 0x00010200ff097b82 */ /* 0x000e240000000800 */
[----:B0-----:R-:W-:-:S05]  /*2c00*/  IMAD.WIDE R28, R9, 0x8, R28 ;  /* 0x00000008091c7825 */ /* 0x001fca00078e021c */
[----:B------:R3:W-:Y:S02]  /*2c10*/  STG.E.64 desc[UR36][R28.64], R4 ;  /* 0x000000041c007986 */ /* 0x0007e4000c101b24 */
.L_x_738:
[----:B------:R-:W-:Y:S05]  /*2c20*/  BSYNC.RECONVERGENT B2 ;  /* 0x0000000000027941 */ /* 0x000fea0003800200 */
.L_x_737:
[----:B0-----:R-:W-:Y:S01]  /*2c30*/  IADD3 R9, PT, PT, R17, 0x1, RZ ;  /* 0x0000000111097810 */ /* 0x001fe20007ffe0ff */
[----:B------:R-:W-:Y:S03]  /*2c40*/  BSSY.RECONVERGENT B1, `(.L_x_757) ;  /* 0x00000c3000017945 */ /* 0x000fe60003800200 */
[----:B------:R-:W-:-:S13]  /*2c50*/  ISETP.GE.AND P0, PT, R9, R26, PT ;  /* 0x0000001a0900720c */ /* 0x000fda0003f06270 */
[----:B------:R-:W-:Y:S05]  /*2c60*/  @P0 BRA `(.L_x_758) ;  /* 0x0000000c00000947 */ /* 0x000fea0003800000 */
[----:B------:R-:W-:-:S07]  /*2c70*/  IMAD.MOV.U32 R8, RZ, RZ, R9 ;  /* 0x000000ffff087224 */ /* 0x000fce00078e0009 */
.L_x_773:
[----:B------:R-:W-:Y:S01]  /*2c80*/  BSSY.RECONVERGENT B2, `(.L_x_759) ;  /* 0x0000074000027945 */ /* 0x000fe20003800200 */
[----:B0123--:R-:W-:-:S03]  /*2c90*/  CS2R R4, SRZ ;  /* 0x0000000000047805 */ /* 0x00ffc6000001ff00 */
[----:B----4-:R-:W-:Y:S05]  /*2ca0*/  @!P1 BRA `(.L_x_760) ;  /* 0x0000000400c49947 */ /* 0x010fea0003800000 */
[----:B------:R-:W-:Y:S01]  /*2cb0*/  ISETP.GE.U32.AND P0, PT, R27, 0x8, PT ;  /* 0x000000081b00780c */ /* 0x000fe20003f06070 */
[----:B------:R-:W-:Y:S01]  /*2cc0*/  BSSY.RECONVERGENT B3, `(.L_x_761) ;  /* 0x0000037000037945 */ /* 0x000fe20003800200 */
[----:B------:R-:W-:Y:S01]  /*2cd0*/  IMAD.MOV.U32 R34, RZ, RZ, RZ ;  /* 0x000000ffff227224 */ /* 0x000fe200078e00ff */
[----:B------:R-:W-:-:S10]  /*2ce0*/  CS2R R4, SRZ ;  /* 0x0000000000047805 */ /* 0x000fd4000001ff00 */
[----:B------:R-:W-:Y:S05]  /*2cf0*/  @!P0 BRA `(.L_x_762) ;  /* 0x0000000000cc8947 */ /* 0x000fea0003800000 */
[----:B------:R-:W-:Y:S01]  /*2d00*/  BSSY.RECONVERGENT B4, `(.L_x_763) ;  /* 0x0000031000047945 */ /* 0x000fe20003800200 */
[----:B------:R-:W-:Y:S02]  /*2d10*/  MOV R19, RZ ;  /* 0x000000ff00137202 */ /* 0x000fe40000000f00 */
[----:B------:R-:W-:-:S07]  /*2d20*/  CS2R R4, SRZ ;  /* 0x0000000000047805 */ /* 0x000fce000001ff00 */
.L_x_764:
[----:B------:R-:W0:Y:S02]  /*2d30*/  LDC R18, c[0x0][0x408] ;  /* 0x00010200ff127b82 */ /* 0x000e240000000800 */
[CC--:B0-----:R-:W-:Y:S02]  /*2d40*/  IMAD R21, R19.reuse, R18.reuse, R17 ;  /* 0x0000001213157224 */ /* 0x0c1fe400078e0211 */
[----:B------:R-:W-:Y:S02]  /*2d50*/  IMAD R31, R19, R18, R8 ;  /* 0x00000012131f7224 */ /* 0x000fe400078e0208 */
[----:B------:R-:W-:-:S04]  /*2d60*/  IMAD.WIDE R20, R21, 0x8, R10 ;  /* 0x0000000815147825 */ /* 0x000fc800078e020a */
[----:B------:R-:W-:Y:S01]  /*2d70*/  IMAD.WIDE R30, R31, 0x8, R12 ;  /* 0x000000081f1e7825 */ /* 0x000fe200078e020c */
[----:B------:R-:W2:Y:S04]  /*2d80*/  LDG.E.64 R28, desc[UR36][R20.64] ;  /* 0x00000024141c7981 */ /* 0x000ea8000c1e1b00 */
[----:B------:R-:W2:Y:S01]  /*2d90*/  LDG.E.64 R32, desc[UR36][R30.64] ;  /* 0x000000241e207981 */ /* 0x000ea2000c1e1b00 */
[----:B------:R-:W-:-:S04]  /*2da0*/  IMAD.WIDE R36, R18, 0x8, R20 ;  /* 0x0000000812247825 */ /* 0x000fc800078e0214 */
[C---:B------:R-:W-:Y:S01]  /*2db0*/  IMAD.WIDE R40, R18.reuse, 0x8, R30 ;  /* 0x0000000812287825 */ /* 0x040fe200078e021e */
[----:B------:R0:W3:Y:S04]  /*2dc0*/  LDG.E.64 R38, desc[UR36][R36.64] ;  /* 0x0000002424267981 */ /* 0x0000e8000c1e1b00 */
[----:B------:R-:W3:Y:S01]  /*2dd0*/  LDG.E.64 R46, desc[UR36][R40.64] ;  /* 0x00000024282e7981 */ /* 0x000ee2000c1e1b00 */
[----:B------:R-:W-:-:S04]  /*2de0*/  IMAD.WIDE R48, R18, 0x8, R36 ;  /* 0x0000000812307825 */ /* 0x000fc800078e0224 */
[C---:B------:R-:W-:Y:S01]  /*2df0*/  IMAD.WIDE R52, R18.reuse, 0x8, R40 ;  /* 0x0000000812347825 */ /* 0x040fe200078e0228 */
[----:B------:R1:W4:Y:S04]  /*2e00*/  LDG.E.64 R50, desc[UR36][R48.64] ;  /* 0x0000002430327981 */ /* 0x000328000c1e1b00 */
[----:B------:R-:W4:Y:S01]  /*2e10*/  LDG.E.64 R54, desc[UR36][R52.64] ;  /* 0x0000002434367981 */ /* 0x000f22000c1e1b00 */
[----:B------:R-:W-:-:S04]  /*2e20*/  IMAD.WIDE R56, R18, 0x8, R48 ;  /* 0x0000000812387825 */ /* 0x000fc800078e0230 */
[----:B------:R-:W-:-:S05]  /*2e30*/  IMAD.WIDE R58, R18, 0x8, R52 ;  /* 0x00000008123a7825 */ /* 0x000fca00078e0234 */
[----:B------:R-:W5:Y:S01]  /*2e40*/  LDG.E.64 R20, desc[UR36][R58.64] ;  /* 0x000000243a147981 */ /* 0x000f62000c1e1b00 */
[----:B0-----:R-:W-:-:S05]  /*2e50*/  IMAD.WIDE R36, R18, 0x8, R58 ;  /* 0x0000000812247825 */ /* 0x001fca00078e023a */
[----:B------:R-:W5:Y:S01]  /*2e60*/  LDG.E.64 R30, desc[UR36][R36.64] ;  /* 0x00000024241e7981 */ /* 0x000f62000c1e1b00 */
[C---:B-1----:R-:W-:Y:S01]  /*2e70*/  IMAD.WIDE R48, R18.reuse, 0x8, R36 ;  /* 0x0000000812307825 */ /* 0x042fe200078e0224 */
[----:B--2---:R-:W-:Y:S02]  /*2e80*/  DFMA R28, R28, R32, R4 ;  /* 0x000000201c1c722b */ /* 0x004fe40000000004 */
[----:B------:R0:W5:Y:S01]  /*2e90*/  LDG.E.64 R4, desc[UR36][R56.64] ;  /* 0x0000002438047981 */ /* 0x000162000c1e1b00 */
[----:B------:R-:W-:-:S05]  /*2ea0*/  IMAD.WIDE R32, R18, 0x8, R56 ;  /* 0x0000000812207825 */ /* 0x000fca00078e0238 */
[----:B---3--:R-:W-:Y:S02]  /*2eb0*/  DFMA R38, R38, R46, R28 ;  /* 0x0000002e2626722b */ /* 0x008fe4000000001c */
[----:B------:R-:W2:Y:S01]  /*2ec0*/  LDG.E.64 R28, desc[UR36][R32.64] ;  /* 0x00000024201c7981 */ /* 0x000ea2000c1e1b00 */
[----:B------:R-:W-:-:S05]  /*2ed0*/  IMAD.WIDE R40, R18, 0x8, R32 ;  /* 0x0000000812287825 */ /* 0x000fca00078e0220 */
[----:B------:R-:W3:Y:S01]  /*2ee0*/  LDG.E.64 R46, desc[UR36][R40.64] ;  /* 0x00000024282e7981 */ /* 0x000ee2000c1e1b00 */
[----:B----4-:R-:W-:-:S03]  /*2ef0*/  DFMA R38, R50, R54, R38 ;  /* 0x000000363226722b */ /* 0x010fc60000000026 */
[----:B------:R-:W3:Y:S01]  /*2f00*/  LDG.E.64 R50, desc[UR36][R48.64] ;  /* 0x0000002430327981 */ /* 0x000ee2000c1e1b00 */
[----:B------:R-:W-:-:S04]  /*2f10*/  IMAD.WIDE R52, R18, 0x8, R40 ;  /* 0x0000000812347825 */ /* 0x000fc800078e0228 */
[C---:B0-----:R-:W-:Y:S01]  /*2f20*/  IMAD.WIDE R56, R18.reuse, 0x8, R48 ;  /* 0x0000000812387825 */ /* 0x041fe200078e0230 */
[----:B------:R-:W4:Y:S04]  /*2f30*/  LDG.E.64 R54, desc[UR36][R52.64] ;  /* 0x0000002434367981 */ /* 0x000f28000c1e1b00 */
[----:B------:R-:W4:Y:S01]  /*2f40*/  LDG.E.64 R32, desc[UR36][R56.64] ;  /* 0x0000002438207981 */ /* 0x000f22000c1e1b00 */
[----:B------:R-:W-:-:S04]  /*2f50*/  IMAD.WIDE R58, R18, 0x8, R52 ;  /* 0x00000008123a7825 */ /* 0x000fc800078e0234 */
[----:B------:R-:W-:Y:S02]  /*2f60*/  IMAD.WIDE R36, R18, 0x8, R56 ;  /* 0x0000000812247825 */ /* 0x000fe400078e0238 */
[----:B------:R-:W4:Y:S04]  /*2f70*/  LDG.E.64 R58, desc[UR36][R58.64] ;  /* 0x000000243a3a7981 */ /* 0x000f28000c1e1b00 */
[----:B------:R-:W4:Y:S01]  /*2f80*/  LDG.E.64 R36, desc[UR36][R36.64] ;  /* 0x0000002424247981 */ /* 0x000f22000c1e1b00 */
[----:B------:R-:W-:-:S05]  /*2f90*/  VIADD R19, R19, 0x8 ;  /* 0x0000000813137836 */ /* 0x000fca0000000000 */
[----:B------:R-:W-:Y:S01]  /*2fa0*/  ISETP.NE.AND P0, PT, R19, R22, PT ;  /* 0x000000161300720c */ /* 0x000fe20003f05270 */
[----:B-----5:R-:W-:-:S08]  /*2fb0*/  DFMA R4, R4, R20, R38 ;  /* 0x000000140404722b */ /* 0x020fd00000000026 */
[----:B--2---:R-:W-:-:S08]  /*2fc0*/  DFMA R4, R28, R30, R4 ;  /* 0x0000001e1c04722b */ /* 0x004fd00000000004 */
[----:B---3--:R-:W-:-:S08]  /*2fd0*/  DFMA R4, R46, R50, R4 ;  /* 0x000000322e04722b */ /* 0x008fd00000000004 */
[----:B----4-:R-:W-:-:S08]  /*2fe0*/  DFMA R4, R54, R32, R4 ;  /* 0x000000203604722b */ /* 0x010fd00000000004 */
[----:B------:R-:W-:Y:S01]  /*2ff0*/  DFMA R4, R58, R36, R4 ;  /* 0x000000243a04722b */ /* 0x000fe20000000004 */
[----:B------:R-:W-:Y:S10]  /*3000*/  @P0 BRA `(.L_x_764) ;  /* 0xfffffffc00480947 */ /* 0x000ff4000383ffff */
[----:B------:R-:W-:Y:S05]  /*3010*/  BSYNC.RECONVERGENT B4 ;  /* 0x0000000000047941 */ /* 0x000fea0003800200 */
.L_x_763:
[----:B------:R-:W-:-:S07]  /*3020*/  IMAD.MOV.U32 R34, RZ, RZ, R22 ;  /* 0x000000ffff227224 */ /* 0x000fce00078e0016 */
.L_x_762:
[----:B------:R-:W-:Y:S05]  /*3030*/  BSYNC.RECONVERGENT B3 ;  /* 0x0000000000037941 */ /* 0x000fea0003800200 */
.L_x_761:
[----:B------:R-:W-:-:S13]  /*3040*/  ISETP.NE.AND P0, PT, R44, RZ, PT ;  /* 0x000000ff2c00720c */ /* 0x000fda0003f05270 */
[----:B------:R-:W-:Y:S05]  /*3050*/  @!P0 BRA `(.L_x_760) ;  /* 0x0000000000d88947 */ /* 0x000fea0003800000 */
[----:B------:R-:W-:Y:S01]  /*3060*/  ISETP.GE.U32.AND P0, PT, R35, 0x3, PT ;  /* 0x000000032300780c */ /* 0x000fe20003f06070 */
[----:B------:R-:W-:Y:S01]  /*3070*/  BSSY.RECONVERGENT B3, `(.L_x_765) ;  /* 0x000001b000037945 */ /* 0x000fe20003800200 */
[----:B------:R-:W-:-:S11]  /*3080*/  ISETP.NE.AND P2, PT, R43, RZ, PT ;  /* 0x000000ff2b00720c */ /* 0x000fd60003f45270 */
[----:B------:R-:W-:Y:S05]  /*3090*/  @!P0 BRA `(.L_x_766) ;  /* 0x0000000000608947 */ /* 0x000fea0003800000 */
[----:B------:R-:W0:Y:S02]  /*30a0*/  LDC R57, c[0x0][0x408] ;  /* 0x00010200ff397b82 */ /* 0x000e240000000800 */
[CC--:B0-----:R-:W-:Y:S02]  /*30b0*/  IMAD R19, R34.reuse, R57.reuse, R17 ;  /* 0x0000003922137224 */ /* 0x0c1fe400078e0211 */
[----:B------:R-:W-:Y:S02]  /*30c0*/  IMAD R29, R34, R57, R8 ;  /* 0x00000039221d7224 */ /* 0x000fe400078e0208 */
[----:B------:R-:W-:-:S04]  /*30d0*/  IMAD.WIDE R18, R19, 0x8, R10 ;  /* 0x0000000813127825 */ /* 0x000fc800078e020a */
[----:B------:R-:W-:Y:S01]  /*30e0*/  IMAD.WIDE R28, R29, 0x8, R12 ;  /* 0x000000081d1c7825 */ /* 0x000fe200078e020c */
[----:B------:R0:W2:Y:S04]  /*30f0*/  LDG.E.64 R20, desc[UR36][R18.64] ;  /* 0x0000002412147981 */ /* 0x0000a8000c1e1b00 */
[----:B------:R-:W2:Y:S01]  /*3100*/  LDG.E.64 R30, desc[UR36][R28.64] ;  /* 0x000000241c1e7981 */ /* 0x000ea2000c1e1b00 */
[----:B------:R-:W-:-:S04]  /*3110*/  IMAD.WIDE R32, R57, 0x8, R18 ;  /* 0x0000000839207825 */ /* 0x000fc800078e0212 */
[C---:B------:R-:W-:Y:S01]  /*3120*/  IMAD.WIDE R38, R57.reuse, 0x8, R28 ;  /* 0x0000000839267825 */ /* 0x040fe200078e021c */
[----:B------:R-:W3:Y:S04]  /*3130*/  LDG.E.64 R36, desc[UR36][R32.64] ;  /* 0x0000002420247981 */ /* 0x000ee8000c1e1b00 */
[----:B------:R-:W3:Y:S01]  /*3140*/  LDG.E.64 R40, desc[UR36][R38.64] ;  /* 0x0000002426287981 */ /* 0x000ee2000c1e1b00 */
[----:B------:R-:W-:-:S04]  /*3150*/  IMAD.WIDE R46, R57, 0x8, R32 ;  /* 0x00000008392e7825 */ /* 0x000fc800078e0220 */
[C---:B------:R-:W-:Y:S01]  /*3160*/  IMAD.WIDE R50, R57.reuse, 0x8, R38 ;  /* 0x0000000839327825 */ /* 0x040fe200078e0226 */
[----:B------:R-:W4:Y:S04]  /*3170*/  LDG.E.64 R48, desc[UR36][R46.64] ;  /* 0x000000242e307981 */ /* 0x000f28000c1e1b00 */
[----:B------:R-:W4:Y:S01]  /*3180*/  LDG.E.64 R52, desc[UR36][R50.64] ;  /* 0x0000002432347981 */ /* 0x000f22000c1e1b00 */
[----:B------:R-:W-:-:S04]  /*3190*/  IMAD.WIDE R54, R57, 0x8, R46 ;  /* 0x0000000839367825 */ /* 0x000fc800078e022e */
[----:B0-----:R-:W-:Y:S02]  /*31a0*/  IMAD.WIDE R18, R57, 0x8, R50 ;  /* 0x0000000839127825 */ /* 0x001fe400078e0232 */
[----:B------:R-:W5:Y:S04]  /*31b0*/  LDG.E.64 R54, desc[UR36][R54.64] ;  /* 0x0000002436367981 */ /* 0x000f68000c1e1b00 */
[----:B------:R-:W5:Y:S01]  /*31c0*/  LDG.E.64 R18, desc[UR36][R18.64] ;  /* 0x0000002412127981 */ /* 0x000f62000c1e1b00 */
[----:B------:R-:W-:Y:S01]  /*31d0*/  IADD3 R34, PT, PT, R34, 0x4, RZ ;  /* 0x0000000422227810 */ /* 0x000fe20007ffe0ff */
[----:B--2---:R-:W-:-:S08]  /*31e0*/  DFMA R20, R20, R30, R4 ;  /* 0x0000001e1414722b */ /* 0x004fd00000000004 */
[----:B---3--:R-:W-:-:S08]  /*31f0*/  DFMA R20, R36, R40, R20 ;  /* 0x000000282414722b */ /* 0x008fd00000000014 */
[----:B----4-:R-:W-:-:S08]  /*3200*/  DFMA R20, R48, R52, R20 ;  /* 0x000000343014722b */ /* 0x010fd00000000014 */
[----:B-----5:R-:W-:-:S11]  /*3210*/  DFMA R4, R54, R18, R20 ;  /* 0x000000123604722b */ /* 0x020fd60000000014 */
.L_x_766:
[----:B------:R-:W-:Y:S05]  /*3220*/  BSYNC.RECONVERGENT B3 ;  /* 0x0000000000037941 */ /* 0x000fea0003800200 */
.L_x_765:
[----:B------:R-:W-:Y:S05]  /*3230*/  @!P2 BRA `(.L_x_760) ;  /* 0x000000000060a947 */ /* 0x000fea0003800000 */
[----:B------:R-:W-:Y:S02]  /*3240*/  ISETP.NE.AND P2, PT, R43, 0x1, PT ;  /* 0x000000012b00780c */ /* 0x000fe40003f45270 */
[----:B------:R-:W-:-:S11]  /*3250*/  LOP3.LUT P0, RZ, R27, 0x1, RZ, 0xc0, !PT ;  /* 0x000000011bff7812 */ /* 0x000fd6000780c0ff */
[----:B------:R-:W0:Y:S08]  /*3260*/  @P2 LDC R41, c[0x0][0x408] ;  /* 0x00010200ff292b82 */ /* 0x000e300000000800 */
[----:B------:R-:W1:Y:S01]  /*3270*/  @P0 LDC R21, c[0x0][0x408] ;  /* 0x00010200ff150b82 */ /* 0x000e620000000800 */
[CC--:B0-----:R-:W-:Y:S02]  /*3280*/  @P2 IMAD R29, R34.reuse, R41.reuse, R17 ;  /* 0x00000029221d2224 */ /* 0x0c1fe400078e0211 */
[----:B------:R-:W-:-:S02]  /*3290*/  @P2 IMAD R33, R34, R41, R8 ;  /* 0x0000002922212224 */ /* 0x000fc400078e0208 */
[----:B------:R-:W-:-:S04]  /*32a0*/  @P2 IMAD.WIDE R28, R29, 0x8, R10 ;  /* 0x000000081d1c2825 */ /* 0x000fc800078e020a */
[----:B------:R-:W-:Y:S01]  /*32b0*/  @P2 IMAD.WIDE R32, R33, 0x8, R12 ;  /* 0x0000000821202825 */ /* 0x000fe200078e020c */
[----:B------:R-:W2:Y:S03]  /*32c0*/  @P2 LDG.E.64 R30, desc[UR36][R28.64] ;  /* 0x000000241c1e2981 */ /* 0x000ea6000c1e1b00 */
[----:B------:R-:W-:Y:S01]  /*32d0*/  @P2 VIADD R34, R34, 0x2 ;  /* 0x0000000222222836 */ /* 0x000fe20000000000 */
[----:B------:R-:W2:Y:S01]  /*32e0*/  @P2 LDG.E.64 R36, desc[UR36][R32.64] ;  /* 0x0000002420242981 */ /* 0x000ea2000c1e1b00 */
[----:B------:R-:W-:-:S04]  /*32f0*/  @P2 IMAD.WIDE R38, R41, 0x8, R28 ;  /* 0x0000000829262825 */ /* 0x000fc800078e021c */
[----:B------:R-:W-:Y:S02]  /*3300*/  @P2 IMAD.WIDE R40, R41, 0x8, R32 ;  /* 0x0000000829282825 */ /* 0x000fe400078e0220 */
[----:B------:R-:W3:Y:S02]  /*3310*/  @P2 LDG.E.64 R38, desc[UR36][R38.64] ;  /* 0x0000002426262981 */ /* 0x000ee4000c1e1b00 */
[CC--:B-1----:R-:W-:Y:S02]  /*3320*/  @P0 IMAD R19, R34.reuse, R21.reuse, R17 ;  /* 0x0000001522130224 */ /* 0x0c2fe400078e0211 */
[----:B------:R-:W-:Y:S01]  /*3330*/  @P0 IMAD R21, R34, R21, R8 ;  /* 0x0000001522150224 */ /* 0x000fe200078e0208 */
[----:B------:R-:W3:Y:S01]  /*3340*/  @P2 LDG.E.64 R40, desc[UR36][R40.64] ;  /* 0x0000002428282981 */ /* 0x000ee2000c1e1b00 */
[----:B------:R-:W-:-:S04]  /*3350*/  @P0 IMAD.WIDE R18, R19, 0x8, R10 ;  /* 0x0000000813120825 */ /* 0x000fc800078e020a */
[----:B------:R-:W-:Y:S02]  /*3360*/  @P0 IMAD.WIDE R20, R21, 0x8, R12 ;  /* 0x0000000815140825 */ /* 0x000fe400078e020c */
[----:B------:R-:W4:Y:S04]  /*3370*/  @P0 LDG.E.64 R18, desc[UR36][R18.64] ;  /* 0x0000002412120981 */ /* 0x000f28000c1e1b00 */
[----:B------:R-:W4:Y:S01]  /*3380*/  @P0 LDG.E.64 R20, desc[UR36][R20.64] ;  /* 0x0000002414140981 */ /* 0x000f22000c1e1b00 */
[----:B--2---:R-:W-:-:S08]  /*3390*/  @P2 DFMA R30, R30, R36, R4 ;  /* 0x000000241e1e222b */ /* 0x004fd00000000004 */
[----:B---3--:R-:W-:-:S08]  /*33a0*/  @P2 DFMA R4, R38, R40, R30 ;  /* 0x000000282604222b */ /* 0x008fd0000000001e */
[----:B----4-:R-:W-:-:S11]  /*33b0*/  @P0 DFMA R4, R18, R20, R4 ;  /* 0x000000141204022b */ /* 0x010fd60000000004 */
.L_x_760:
[----:B------:R-:W-:Y:S05]  /*33c0*/  BSYNC.RECONVERGENT B2 ;  /* 0x0000000000027941 */ /* 0x000fea0003800200 */
.L_x_759:
[----:B------:R-:W0:Y:S01]  /*33d0*/  LDC R18, c[0x0][0x408] ;  /* 0x00010200ff127b82 */ /* 0x000e220000000800 */
[----:B------:R-:W-:Y:S01]  /*33e0*/  BSSY.RECONVERGENT B2, `(.L_x_767) ;  /* 0x0000045000027945 */ /* 0x000fe20003800200 */
[----:B0-----:R-:W-:-:S04]  /*33f0*/  IMAD R21, R17, R18, R8 ;  /* 0x0000001211157224 */ /* 0x001fc800078e0208 */
[----:B------:R-:W-:-:S05]  /*3400*/  IMAD.WIDE R20, R21, 0x8, R6 ;  /* 0x0000000815147825 */ /* 0x000fca00078e0206 */
[----:B------:R0:W-:Y:S01]  /*3410*/  STG.E.64 desc[UR36][R20.64], R4 ;  /* 0x0000000414007986 */ /* 0x0001e2000c101b24 */
[----:B------:R-:W-:Y:S05]  /*3420*/  @!P1 BRA `(.L_x_768) ;  /* 0x0000000400009947 */ /* 0x000fea0003800000 */
[----:B------:R-:W-:Y:S01]  /*3430*/  ISETP.GE.U32.AND P0, PT, R27, 0x4, PT ;  /* 0x000000041b00780c */ /* 0x000fe20003f06070 */
[----:B------:R-:W-:Y:S01]  /*3440*/  BSSY.RECONVERGENT B3, `(.L_x_769) ;  /* 0x0000024000037945 */ /* 0x000fe20003800200 */
[----:B------:R-:W-:-:S11]  /*3450*/  IMAD.MOV.U32 R19, RZ, RZ, RZ ;  /* 0x000000ffff137224 */ /* 0x000fd600078e00ff */
[----:B------:R-:W-:Y:S05]  /*3460*/  @!P0 BRA `(.L_x_770) ;  /* 0x0000000000848947 */ /* 0x000fea0003800000 */
[----:B------:R-:W-:Y:S01]  /*3470*/  BSSY.RECONVERGENT B4, `(.L_x_771) ;  /* 0x000001f000047945 */ /* 0x000fe20003800200 */
[----:B------:R-:W-:-:S07]  /*3480*/  MOV R19, RZ ;  /* 0x000000ff00137202 */ /* 0x000fce0000000f00 */
.L_x_772:
[CC--:B01----:R-:W-:Y:S02]  /*3490*/  IMAD R21, R19.reuse, R18.reuse, R17 ;  /* 0x0000001213157224 */ /* 0x0c3fe400078e0211 */
[----:B------:R-:W-:Y:S02]  /*34a0*/  IMAD R31, R19, R18, R8 ;  /* 0x00000012131f7224 */ /* 0x000fe400078e0208 */
[----:B------:R-:W-:-:S04]  /*34b0*/  IMAD.WIDE R20, R21, 0x8, R10 ;  /* 0x0000000815147825 */ /* 0x000fc800078e020a */
[----:B------:R-:W-:Y:S01]  /*34c0*/  IMAD.WIDE R30, R31, 0x8, R12 ;  /* 0x000000081f1e7825 */ /* 0x000fe200078e020c */
[----:B------:R-:W2:Y:S04]  /*34d0*/  LDG.E.64 R28, desc[UR36][R20.64] ;  /* 0x00000024141c7981 */ /* 0x000ea8000c1e1b00 */
[----:B------:R-:W2:Y:S01]  /*34e0*/  LDG.E.64 R32, desc[UR36][R30.64] ;  /* 0x000000241e207981 */ /* 0x000ea2000c1e1b00 */
[----:B------:R-:W-:Y:S01]  /*34f0*/  IMAD.WIDE R38, R18, 0x8, R30 ;  /* 0x0000000812267825 */ /* 0x000fe200078e021e */
[----:B--2---:R-:W-:-:S03]  /*3500*/  DFMA R28, R28, -R4, R32 ;  /* 0x800000041c1c722b */ /* 0x004fc60000000020 */
[----:B------:R-:W-:-:S04]  /*3510*/  IMAD.WIDE R32, R18, 0x8, R20 ;  /* 0x0000000812207825 */ /* 0x000fc800078e0214 */
[----:B------:R0:W-:Y:S04]  /*3520*/  STG.E.64 desc[UR36][R30.64], R28 ;  /* 0x0000001c1e007986 */ /* 0x0001e8000c101b24 */
        /* <DEDUP_REMOVED lines=8> */
[----:B0-----:R-:W-:Y:S01]  /*35b0*/  IMAD.WIDE R28, R18, 0x8, R46 ;  /* 0x00000008121c7825 */ /* 0x001fe200078e022e */
[----:B--2---:R-:W-:-:S03]  /*35c0*/  DFMA R20, R20, -R4, R48 ;  /* 0x800000041414722b */ /* 0x004fc60000000030 */
[----:B------:R-:W-:-:S04]  /*35d0*/  IMAD.WIDE R48, R18, 0x8, R40 ;  /* 0x0000000812307825 */ /* 0x000fc800078e0228 */
[----:B------:R1:W-:Y:S04]  /*35e0*/  STG.E.64 desc[UR36][R46.64], R20 ;  /* 0x000000142e007986 */ /* 0x0003e8000c101b24 */
[----:B------:R-:W2:Y:S04]  /*35f0*/  LDG.E.64 R48, desc[UR36][R48.64] ;  /* 0x0000002430307981 */ /* 0x000ea8000c1e1b00 */
[----:B------:R-:W2:Y:S01]  /*3600*/  LDG.E.64 R30, desc[UR36][R28.64] ;  /* 0x000000241c1e7981 */ /* 0x000ea2000c1e1b00 */
[----:B------:R-:W-:-:S05]  /*3610*/  VIADD R19, R19, 0x4 ;  /* 0x0000000413137836 */ /* 0x000fca0000000000 */
[----:B------:R-:W-:Y:S01]  /*3620*/  ISETP.NE.AND P0, PT, R19, R23, PT ;  /* 0x000000171300720c */ /* 0x000fe20003f05270 */
[----:B--2---:R-:W-:-:S07]  /*3630*/  DFMA R30, R48, -R4, R30 ;  /* 0x80000004301e722b */ /* 0x004fce000000001e */
[----:B------:R1:W-:Y:S05]  /*3640*/  STG.E.64 desc[UR36][R28.64], R30 ;  /* 0x0000001e1c007986 */ /* 0x0003ea000c101b24 */
[----:B------:R-:W-:Y:S05]  /*3650*/  @P0 BRA `(.L_x_772) ;  /* 0xfffffffc008c0947 */ /* 0x000fea000383ffff */
[----:B------:R-:W-:Y:S05]  /*3660*/  BSYNC.RECONVERGENT B4 ;  /* 0x0000000000047941 */ /* 0x000fea0003800200 */
.L_x_771:
[----:B------:R-:W-:-:S07]  /*3670*/  IMAD.MOV.U32 R19, RZ, RZ, R23 ;  /* 0x000000ffff137224 */ /* 0x000fce00078e0017 */
.L_x_770:
[----:B------:R-:W-:Y:S05]  /*3680*/  BSYNC.RECONVERGENT B3 ;  /* 0x0000000000037941 */ /* 0x000fea0003800200 */
.L_x_769:
[----:B------:R-:W-:-:S13]  /*3690*/  ISETP.NE.AND P0, PT, R43, RZ, PT ;  /* 0x000000ff2b00720c */ /* 0x000fda0003f05270 */
[----:B------:R-:W-:Y:S05]  /*36a0*/  @!P0 BRA `(.L_x_768) ;  /* 0x0000000000608947 */ /* 0x000fea0003800000 */
[CC--:B-1----:R-:W-:Y:S02]  /*36b0*/  IMAD R31, R19.reuse, R18.reuse, R17 ;  /* 0x00000012131f7224 */ /* 0x0c2fe400078e0211 */
[----:B------:R-:W-:Y:S02]  /*36c0*/  IMAD R33, R19, R18, R8 ;  /* 0x0000001213217224 */ /* 0x000fe400078e0208 */
[----:B------:R-:W-:-:S04]  /*36d0*/  IMAD.WIDE R30, R31, 0x8, R10 ;  /* 0x000000081f1e7825 */ /* 0x000fc800078e020a */
[----:B------:R-:W-:Y:S01]  /*36e0*/  IMAD.WIDE R32, R33, 0x8, R12 ;  /* 0x0000000821207825 */ /* 0x000fe200078e020c */
[----:B0-----:R-:W2:Y:S04]  /*36f0*/  LDG.E.64 R20, desc[UR36][R30.64] ;  /* 0x000000241e147981 */ /* 0x001ea8000c1e1b00 */
[----:B------:R-:W2:Y:S01]  /*3700*/  LDG.E.64 R28, desc[UR36][R32.64] ;  /* 0x00000024201c7981 */ /* 0x000ea2000c1e1b00 */
[----:B------:R-:W-:Y:S01]  /*3710*/  ISETP.NE.AND P0, PT, R43, 0x1, PT ;  /* 0x000000012b00780c */ /* 0x000fe20003f05270 */
[----:B--2---:R-:W-:-:S07]  /*3720*/  DFMA R20, R20, -R4, R28 ;  /* 0x800000041414722b */ /* 0x004fce000000001c */
[----:B------:R2:W-:Y:S05]  /*3730*/  STG.E.64 desc[UR36][R32.64], R20 ;  /* 0x0000001420007986 */ /* 0x0005ea000c101b24 */
[----:B------:R-:W-:Y:S05]  /*3740*/  @!P0 BRA `(.L_x_768) ;  /* 0x0000000000388947 */ /* 0x000fea0003800000 */
[----:B------:R-:W-:-:S04]  /*3750*/  IMAD.WIDE R30, R18, 0x8, R30 ;  /* 0x00000008121e7825 */ /* 0x000fc800078e021e */
[----:B--2---:R-:W-:Y:S01]  /*3760*/  IMAD.WIDE R32, R18, 0x8, R32 ;  /* 0x0000000812207825 */ /* 0x004fe200078e0220 */
[----:B------:R-:W2:Y:S04]  /*3770*/  LDG.E.64 R20, desc[UR36][R30.64] ;  /* 0x000000241e147981 */ /* 0x000ea8000c1e1b00 */
[----:B------:R-:W2:Y:S01]  /*3780*/  LDG.E.64 R28, desc[UR36][R32.64] ;  /* 0x00000024201c7981 */ /* 0x000ea2000c1e1b00 */
[----:B------:R-:W-:Y:S01]  /*3790*/  ISETP.NE.AND P0, PT, R43, 0x2, PT ;  /* 0x000000022b00780c */ /* 0x000fe20003f05270 */
[----:B--2---:R-:W-:-:S07]  /*37a0*/  DFMA R20, R20, -R4, R28 ;  /* 0x800000041414722b */ /* 0x004fce000000001c */
[----:B------:R3:W-:Y:S05]  /*37b0*/  STG.E.64 desc[UR36][R32.64], R20 ;  /* 0x0000001420007986 */ /* 0x0007ea000c101b24 */
[----:B------:R-:W-:Y:S05]  /*37c0*/  @!P0 BRA `(.L_x_768) ;  /* 0x0000000000188947 */ /* 0x000fea0003800000 */
[----:B---3--:R-:W-:-:S04]  /*37d0*/  IMAD.WIDE R20, R18, 0x8, R30 ;  /* 0x0000000812147825 */ /* 0x008fc800078e021e */
[----:B------:R-:W-:Y:S02]  /*37e0*/  IMAD.WIDE R18, R18, 0x8, R32 ;  /* 0x0000000812127825 */ /* 0x000fe400078e0220 */
[----:B------:R-:W2:Y:S04]  /*37f0*/  LDG.E.64 R20, desc[UR36][R20.64] ;  /* 0x0000002414147981 */ /* 0x000ea8000c1e1b00 */
[----:B------:R-:W2:Y:S02]  /*3800*/  LDG.E.64 R28, desc[UR36][R18.64] ;  /* 0x00000024121c7981 */ /* 0x000ea4000c1e1b00 */
[----:B--2---:R-:W-:-:S07]  /*3810*/  DFMA R28, R20, -R4, R28 ;  /* 0x80000004141c722b */ /* 0x004fce000000001c */
[----:B------:R4:W-:Y:S04]  /*3820*/  STG.E.64 desc[UR36][R18.64], R28 ;  /* 0x0000001c12007986 */ /* 0x0009e8000c101b24 */
.L_x_768:
[----:B------:R-:W-:Y:S05]  /*3830*/  BSYNC.RECONVERGENT B2 ;  /* 0x0000000000027941 */ /* 0x000fea0003800200 */
.L_x_767:
[----:B------:R-:W-:-:S04]  /*3840*/  IADD3 R8, PT, PT, R8, 0x1, RZ ;  /* 0x0000000108087810 */ /* 0x000fc80007ffe0ff */
[----:B------:R-:W-:-:S13]  /*3850*/  ISETP.GE.AND P0, PT, R8, R26, PT ;  /* 0x0000001a0800720c */ /* 0x000fda0003f06270 */
[----:B------:R-:W-:Y:S05]  /*3860*/  @!P0 BRA `(.L_x_773) ;  /* 0xfffffff400048947 */ /* 0x000fea000383ffff */
.L_x_758:
[----:B------:R-:W-:Y:S05]  /*3870*/  BSYNC.RECONVERGENT B1 ;  /* 0x0000000000017941 */ /* 0x000fea0003800200 */
.L_x_757:
[----:B------:R-:W-:Y:S01]  /*3880*/  ISETP.NE.AND P0, PT, R9, R26, PT ;  /* 0x0000001a0900720c */ /* 0x000fe20003f05270 */
[----:B------:R-:W-:-:S12]  /*3890*/  IMAD.MOV.U32 R17, RZ, RZ, R9 ;  /* 0x000000ffff117224 */ /* 0x000fd800078e0009 */
[----:B------:R-:W-:Y:S05]  /*38a0*/  @P0 BRA `(.L_x_774) ;  /* 0xffffffd800d00947 */ /* 0x000fea000383ffff */
.L_x_724:
[----:B------:R-:W-:Y:S05]  /*38b0*/  BSYNC.RECONVERGENT B0 ;  /* 0x0000000000007941 */ /* 0x000fea0003800200 */
.L_x_723:
[----:B0123--:R-:W0:Y:S01]  /*38c0*/  LDC.64 R4, c[0x0][0x3c8] ;  /* 0x0000f200ff047b82 */ /* 0x00fe220000000a00 */
[C---:B------:R-:W-:Y:S01]  /*38d0*/  ISETP.NE.AND P0, PT, R0.reuse, RZ, PT ;  /* 0x000000ff0000720c */ /* 0x040fe20003f05270 */
[----:B------:R-:W-:Y:S01]  /*38e0*/  BSSY.RECONVERGENT B0, `(.L_x_775) ;  /* 0x0000185000007945 */ /* 0x000fe20003800200 */
[----:B0-----:R-:W-:-:S11]  /*38f0*/  IMAD.WIDE R4, R0, 0x4, R4 ;  /* 0x0000000400047825 */ /* 0x001fd600078e0204 */
[----:B------:R-:W-:Y:S05]  /*3900*/  @P0 BRA `(.L_x_776) ;  /* 0x0000000c00b40947 */ /* 0x000fea0003800000 */
[----:B------:R-:W0:Y:S02]  /*3910*/  LDC.64 R10, c[0x0][0x3c8] ;  /* 0x0000f200ff0a7b82 */ /* 0x000e240000000a00 */
[----:B0-----:R-:W2:Y:S02]  /*3920*/  LDG.E R10, desc[UR36][R10.64] ;  /* 0x000000240a0a7981 */ /* 0x001ea4000c1e1900 */
[----:B--2---:R-:W-:-:S13]  /*3930*/  ISETP.GE.AND P0, PT, R10, 0x1, PT ;  /* 0x000000010a00780c */ /* 0x004fda0003f06270 */
[----:B------:R-:W-:Y:S05]  /*3940*/  @!P0 BRA `(.L_x_777) ;  /* 0x0000001400f88947 */ /* 0x000fea0003800000 */
[----:B------:R-:W0:Y:S02]  /*3950*/  LDC.64 R8, c[0x0][0x3c0] ;  /* 0x0000f000ff087b82 */ /* 0x000e240000000a00 */
[----:B0-----:R-:W2:Y:S02]  /*3960*/  LDG.E R11, desc[UR36][R8.64] ;  /* 0x00000024080b7981 */ /* 0x001ea4000c1e1900 */
[----:B--2---:R-:W-:-:S13]  /*3970*/  ISETP.GE.AND P0, PT, R11, 0x1, PT ;  /* 0x000000010b00780c */ /* 0x004fda0003f06270 */
[----:B------:R-:W-:Y:S05]  /*3980*/  @!P0 BRA `(.L_x_778) ;  /* 0x0000000800dc8947 */ /* 0x000fea0003800000 */
[C---:B------:R-:W-:Y:S01]  /*3990*/  LOP3.LUT R17, R11.reuse, 0xf, RZ, 0xc0, !PT ;  /* 0x0000000f0b117812 */ /* 0x040fe200078ec0ff */
[----:B------:R-:W-:Y:S01]  /*39a0*/  IMAD.MOV.U32 R13, RZ, RZ, RZ ;  /* 0x000000ffff0d7224 */ /* 0x000fe200078e00ff */
[C---:B------:R-:W-:Y:S02]  /*39b0*/  LOP3.LUT R52, R11.reuse, 0x7, RZ, 0xc0, !PT ;  /* 0x000000070b347812 */ /* 0x040fe400078ec0ff */
[----:B------:R-:W-:Y:S01]  /*39c0*/  LOP3.LUT R12, R11, 0x7ffffff0, RZ, 0xc0, !PT ;  /* 0x7ffffff00b0c7812 */ /* 0x000fe200078ec0ff */
[----:B------:R-:W-:Y:S01]  /*39d0*/  VIADD R8, R17, 0xffffffff ;  /* 0xffffffff11087836 */ /* 0x000fe20000000000 */
[----:B------:R-:W-:Y:S02]  /*39e0*/  IADD3 R9, PT, PT, R52, -0x1, RZ ;  /* 0xffffffff34097810 */ /* 0x000fe40007ffe0ff */
[----:B------:R-:W-:Y:S02]  /*39f0*/  LOP3.LUT R53, R11, 0x3, RZ, 0xc0, !PT ;  /* 0x000000030b357812 */ /* 0x000fe400078ec0ff */
[----:B------:R-:W-:-:S02]  /*3a00*/  ISETP.GE.U32.AND P0, PT, R8, 0x7, PT ;  /* 0x000000070800780c */ /* 0x000fc40003f06070 */
[----:B------:R-:W-:-:S13]  /*3a10*/  ISETP.GE.U32.AND P1, PT, R9, 0x3, PT ;  /* 0x000000030900780c */ /* 0x000fda0003f26070 */
.L_x_784:
[----:B------:R-:W-:Y:S01]  /*3a20*/  ISETP.GE.U32.AND P2, PT, R11, 0x10, PT ;  /* 0x000000100b00780c */ /* 0x000fe20003f46070 */
[----:B------:R-:W-:Y:S01]  /*3a30*/  IMAD.MOV.U32 R8, RZ, RZ, RZ ;  /* 0x000000ffff087224 */ /* 0x000fe200078e00ff */
[----:B------:R-:W-:-:S11]  /*3a40*/  CS2R R22, SRZ ;  /* 0x0000000000167805 */ /* 0x000fd6000001ff00 */
[----:B------:R-:W-:Y:S05]  /*3a50*/  @!P2 BRA `(.L_x_779) ;  /* 0x00000004002ca947 */ /* 0x000fea0003800000 */
[----:B------:R-:W-:Y:S01]  /*3a60*/  HFMA2 R14, -RZ, RZ, 0, 0 ;  /* 0x00000000ff0e7431 */ /* 0x000fe200000001ff */
[----:B------:R-:W-:-:S07]  /*3a70*/  CS2R R22, SRZ ;  /* 0x0000000000167805 */ /* 0x000fce000001ff00 */
.L_x_780:
[----:B------:R-:W0:Y:S08]  /*3a80*/  LDC R15, c[0x0][0x408] ;  /* 0x00010200ff0f7b82 */ /* 0x000e300000000800 */
[----:B------:R-:W1:Y:S08]  /*3a90*/  LDC.64 R8, c[0x0][0x3e0] ;  /* 0x0000f800ff087b82 */ /* 0x000e700000000a00 */
[----:B----4-:R-:W2:Y:S01]  /*3aa0*/  LDC.64 R18, c[0x0][0x3e8] ;  /* 0x0000fa00ff127b82 */ /* 0x010ea20000000a00 */
[----:B0-----:R-:W-:-:S02]  /*3ab0*/  IMAD R21, R14, R15, R13 ;  /* 0x0000000f0e157224 */ /* 0x001fc400078e020d */
[----:B-1----:R-:W-:-:S05]  /*3ac0*/  IMAD.WIDE.U32 R8, R14, 0x8, R8 ;  /* 0x000000080e087825 */ /* 0x002fca00078e0008 */
[----:B------:R-:W3:Y:S01]  /*3ad0*/  LDG.E.64 R30, desc[UR36][R8.64] ;  /* 0x00000024081e7981 */ /* 0x000ee2000c1e1b00 */
[----:B--2---:R-:W-:-:S03]  /*3ae0*/  IMAD.WIDE R18, R21, 0x8, R18 ;  /* 0x0000000815127825 */ /* 0x004fc600078e0212 */
[----:B------:R-:W2:Y:S04]  /*3af0*/  LDG.E.64 R34, desc[UR36][R8.64+0x8] ;  /* 0x0000082408227981 */ /* 0x000ea8000c1e1b00 */
[----:B------:R-:W3:Y:S01]  /*3b00*/  LDG.E.64 R24, desc[UR36][R18.64] ;  /* 0x0000002412187981 */ /* 0x000ee2000c1e1b00 */
[----:B------:R-:W-:-:S03]  /*3b10*/  IMAD.WIDE R20, R15, 0x8, R18 ;  /* 0x000000080f147825 */ /* 0x000fc600078e0212 */
[----:B------:R-:W4:Y:S04]  /*3b20*/  LDG.E.64 R40, desc[UR36][R8.64+0x10] ;  /* 0x0000102408287981 */ /* 0x000f28000c1e1b00 */
[----:B------:R-:W2:Y:S01]  /*3b30*/  LDG.E.64 R32, desc[UR36][R20.64] ;  /* 0x0000002414207981 */ /* 0x000ea2000c1e1b00 */
[----:B------:R-:W-:-:S03]  /*3b40*/  IMAD.WIDE R36, R15, 0x8, R20 ;  /* 0x000000080f247825 */ /* 0x000fc600078e0214 */
[----:B------:R-:W5:Y:S04]  /*3b50*/  LDG.E.64 R46, desc[UR36][R8.64+0x18] ;  /* 0x00001824082e7981 */ /* 0x000f68000c1e1b00 */
[----:B------:R-:W4:Y:S01]  /*3b60*/  LDG.E.64 R38, desc[UR36][R36.64] ;  /* 0x0000002424267981 */ /* 0x000f22000c1e1b00 */
[----:B------:R-:W-:-:S03]  /*3b70*/  IMAD.WIDE R42, R15, 0x8, R36 ;  /* 0x000000080f2a7825 */ /* 0x000fc600078e0224 */
[----:B------:R-:W5:Y:S04]  /*3b80*/  LDG.E.64 R26, desc[UR36][R8.64+0x20] ;  /* 0x00002024081a7981 */ /* 0x000f68000c1e1b00 */
[----:B------:R0:W5:Y:S01]  /*3b90*/  LDG.E.64 R44, desc[UR36][R42.64] ;  /* 0x000000242a2c7981 */ /* 0x000162000c1e1b00 */
[----:B------:R-:W-:-:S03]  /*3ba0*/  IMAD.WIDE R48, R15, 0x8, R42 ;  /* 0x000000080f307825 */ /* 0x000fc600078e022a */
[----:B------:R-:W5:Y:S04]  /*3bb0*/  LDG.E.64 R20, desc[UR36][R8.64+0x28] ;  /* 0x0000282408147981 */ /* 0x000f68000c1e1b00 */
[----:B------:R1:W5:Y:S01]  /*3bc0*/  LDG.E.64 R28, desc[UR36][R48.64] ;  /* 0x00000024301c7981 */ /* 0x000362000c1e1b00 */
[----:B------:R-:W-:-:S03]  /*3bd0*/  IMAD.WIDE R50, R15, 0x8, R48 ;  /* 0x000000080f327825 */ /* 0x000fc600078e0230 */
[----:B------:R-:W5:Y:S04]  /*3be0*/  LDG.E.64 R36, desc[UR36][R8.64+0x40] ;  /* 0x0000402408247981 */ /* 0x000f68000c1e1b00 */
[----:B------:R4:W5:Y:S01]  /*3bf0*/  LDG.E.64 R18, desc[UR36][R50.64] ;  /* 0x0000002432127981 */ /* 0x000962000c1e1b00 */
[----:B------:R-:W-:-:S04]  /*3c00*/  IMAD.WIDE R54, R15, 0x8, R50 ;  /* 0x000000080f367825 */ /* 0x000fc800078e0232 */
[----:B0-----:R-:W-:-:S04]  /*3c10*/  IMAD.WIDE R42, R15, 0x8, R54 ;  /* 0x000000080f2a7825 */ /* 0x001fc800078e0236 */
[----:B-1----:R-:W-:Y:S01]  /*3c20*/  IMAD.WIDE R48, R15, 0x8, R42 ;  /* 0x000000080f307825 */ /* 0x002fe200078e022a */
[----:B---3--:R-:W-:Y:S01]  /*3c30*/  DFMA R30, R24, R30, R22 ;  /* 0x0000001e181e722b */ /* 0x008fe20000000016 */
[----:B------:R-:W3:Y:S04]  /*3c40*/  LDG.E.64 R24, desc[UR36][R8.64+0x30] ;  /* 0x0000302408187981 */ /* 0x000ee8000c1e1b00 */
[----:B------:R-:W3:Y:S03]  /*3c50*/  LDG.E.64 R22, desc[UR36][R54.64] ;  /* 0x0000002436167981 */ /* 0x000ee6000c1e1b00 */
[----:B--2---:R-:W-:Y:S01]  /*3c60*/  DFMA R34, R32, R34, R30 ;  /* 0x000000222022722b */ /* 0x004fe2000000001e */
[----:B------:R-:W2:Y:S04]  /*3c70*/  LDG.E.64 R32, desc[UR36][R8.64+0x38] ;  /* 0x0000382408207981 */ /* 0x000ea8000c1e1b00 */
[----:B------:R0:W2:Y:S03]  /*3c80*/  LDG.E.64 R30, desc[UR36][R42.64] ;  /* 0x000000242a1e7981 */ /* 0x0000a6000c1e1b00 */
[----:B----4-:R-:W-:-:S02]  /*3c90*/  DFMA R38, R38, R40, R34 ;  /* 0x000000282626722b */ /* 0x010fc40000000022 */
[----:B------:R1:W4:Y:S01]  /*3ca0*/  LDG.E.64 R34, desc[UR36][R48.64] ;  /* 0x0000002430227981 */ /* 0x000322000c1e1b00 */
[----:B------:R-:W-:-:S03]  /*3cb0*/  IMAD.WIDE R50, R15, 0x8, R48 ;  /* 0x000000080f327825 */ /* 0x000fc600078e0230 */
[----:B------:R-:W4:Y:S02]  /*3cc0*/  LDG.E.64 R54, desc[UR36][R8.64+0x78] ;  /* 0x0000782408367981 */ /* 0x000f24000c1e1b00 */
[----:B-----5:R-:W-:Y:S02]  /*3cd0*/  DFMA R44, R44, R46, R38 ;  /* 0x0000002e2c2c722b */ /* 0x020fe40000000026 */
[----:B------:R-:W5:Y:S01]  /*3ce0*/  LDG.E.64 R38, desc[UR36][R8.64+0x48] ;  /* 0x0000482408267981 */ /* 0x000f62000c1e1b00 */
[----:B------:R-:W-:-:S03]  /*3cf0*/  IMAD.WIDE R46, R15, 0x8, R50 ;  /* 0x000000080f2e7825 */ /* 0x000fc600078e0232 */
[----:B------:R1:W5:Y:S02]  /*3d00*/  LDG.E.64 R40, desc[UR36][R50.64] ;  /* 0x0000002432287981 */ /* 0x000364000c1e1b00 */
[----:B------:R-:W-:Y:S02]  /*3d10*/  DFMA R44, R28, R26, R44 ;  /* 0x0000001a1c2c722b */ /* 0x000fe4000000002c */
[----:B------:R-:W5:Y:S01]  /*3d20*/  LDG.E.64 R28, desc[UR36][R8.64+0x50] ;  /* 0x00005024081c7981 */ /* 0x000f62000c1e1b00 */
[----:B0-----:R-:W-:-:S03]  /*3d30*/  IMAD.WIDE R42, R15, 0x8, R46 ;  /* 0x000000080f2a7825 */ /* 0x001fc600078e022e */
[----:B------:R0:W5:Y:S02]  /*3d40*/  LDG.E.64 R26, desc[UR36][R46.64] ;  /* 0x000000242e1a7981 */ /* 0x000164000c1e1b00 */
[----:B------:R-:W-:Y:S02]  /*3d50*/  DFMA R44, R18, R20, R44 ;  /* 0x00000014122c722b */ /* 0x000fe4000000002c */
[----:B------:R-:W5:Y:S01]  /*3d60*/  LDG.E.64 R20, desc[UR36][R8.64+0x58] ;  /* 0x0000582408147981 */ /* 0x000f62000c1e1b00 */
[----:B-1----:R-:W-:-:S03]  /*3d70*/  IMAD.WIDE R48, R15, 0x8, R42 ;  /* 0x000000080f307825 */ /* 0x002fc600078e022a */
[----:B------:R1:W5:Y:S01]  /*3d80*/  LDG.E.64 R18, desc[UR36][R42.64] ;  /* 0x000000242a127981 */ /* 0x000362000c1e1b00 */
[----:B------:R-:W-:-:S04]  /*3d90*/  IMAD.WIDE R50, R15, 0x8, R48 ;  /* 0x000000080f327825 */ /* 0x000fc800078e0230 */
[----:B0-----:R-:W-:-:S04]  /*3da0*/  IMAD.WIDE R46, R15, 0x8, R50 ;  /* 0x000000080f2e7825 */ /* 0x001fc800078e0232 */
[----:B-1----:R-:W-:-:S06]  /*3db0*/  IMAD.WIDE R42, R15, 0x8, R46 ;  /* 0x000000080f2a7825 */ /* 0x002fcc00078e022e */
[----:B------:R-:W5:Y:S01]  /*3dc0*/  LDG.E.64 R42, desc[UR36][R42.64] ;  /* 0x000000242a2a7981 */ /* 0x000f62000c1e1b00 */
[----:B---3--:R-:W-:-:S03]  /*3dd0*/  DFMA R22, R22, R24, R44 ;  /* 0x000000181616722b */ /* 0x008fc6000000002c */
[----:B------:R-:W3:Y:S04]  /*3de0*/  LDG.E.64 R44, desc[UR36][R8.64+0x60] ;  /* 0x00006024082c7981 */ /* 0x000ee8000c1e1b00 */
[----:B------:R-:W3:Y:S01]  /*3df0*/  LDG.E.64 R24, desc[UR36][R48.64] ;  /* 0x0000002430187981 */ /* 0x000ee2000c1e1b00 */
[----:B--2---:R-:W-:-:S03]  /*3e00*/  DFMA R22, R30, R32, R22 ;  /* 0x000000201e16722b */ /* 0x004fc60000000016 */
[----:B------:R-:W2:Y:S04]  /*3e10*/  LDG.E.64 R32, desc[UR36][R8.64+0x68] ;  /* 0x0000682408207981 */ /* 0x000ea8000c1e1b00 */
[----:B------:R-:W2:Y:S01]  /*3e20*/  LDG.E.64 R30, desc[UR36][R50.64] ;  /* 0x00000024321e7981 */ /* 0x000ea2000c1e1b00 */
[----:B----4-:R-:W-:-:S03]  /*3e30*/  DFMA R22, R34, R36, R22 ;  /* 0x000000242216722b */ /* 0x010fc60000000016 */
[----:B------:R-:W4:Y:S04]  /*3e40*/  LDG.E.64 R36, desc[UR36][R8.64+0x70] ;  /* 0x0000702408247981 */ /* 0x000f28000c1e1b00 */
[----:B------:R-:W4:Y:S01]  /*3e50*/  LDG.E.64 R34, desc[UR36][R46.64] ;  /* 0x000000242e227981 */ /* 0x000f22000c1e1b00 */
[----:B-----5:R-:W-:-:S08]  /*3e60*/  DFMA R22, R40, R38, R22 ;  /* 0x000000262816722b */ /* 0x020fd00000000016 */
[----:B------:R-:W-:-:S08]  /*3e70*/  DFMA R22, R26, R28, R22 ;  /* 0x0000001c1a16722b */ /* 0x000fd00000000016 */
[----:B------:R-:W-:Y:S01]  /*3e80*/  DFMA R18, R18, R20, R22 ;  /* 0x000000141212722b */ /* 0x000fe20000000016 */
[----:B------:R-:W-:-:S05]  /*3e90*/  VIADD R14, R14, 0x10 ;  /* 0x000000100e0e7836 */ /* 0x000fca0000000000 */
[----:B------:R-:W-:Y:S02]  /*3ea0*/  ISETP.NE.AND P2, PT, R14, R12, PT ;  /* 0x0000000c0e00720c */ /* 0x000fe40003f45270 */
[----:B---3--:R-:W-:-:S08]  /*3eb0*/  DFMA R18, R24, R44, R18 ;  /* 0x0000002c1812722b */ /* 0x008fd00000000012 */
[----:B--2---:R-:W-:-:S08]  /*3ec0*/  DFMA R18, R30, R32, R18 ;  /* 0x000000201e12722b */ /* 0x004fd00000000012 */
[----:B----4-:R-:W-:-:S08]  /*3ed0*/  DFMA R18, R34, R36, R18 ;  /* 0x000000242212722b */ /* 0x010fd00000000012 */
[----:B------:R-:W-:Y:S01]  /*3ee0*/  DFMA R22, R42, R54, R18 ;  /* 0x000000362a16722b */ /* 0x000fe20000000012 */
[----:B------:R-:W-:Y:S10]  /*3ef0*/  @P2 BRA `(.L_x_780) ;  /* 0xfffffff800e02947 */ /* 0x000ff4000383ffff */
[----:B------:R-:W-:-:S07]  /*3f00*/  IMAD.MOV.U32 R8, RZ, RZ, R12 ;  /* 0x000000ffff087224 */ /* 0x000fce00078e000c */
.L_x_779:
[----:B------:R-:W-:-:S13]  /*3f10*/  ISETP.NE.AND P2, PT, R17, RZ, PT ;  /* 0x000000ff1100720c */ /* 0x000fda0003f45270 */
[----:B------:R-:W-:Y:S05]  /*3f20*/  @!P2 BRA `(.L_x_781) ;  /* 0x000000040058a947 */ /* 0x000fea0003800000 */
[----:B------:R-:W-:Y:S01]  /*3f30*/  ISETP.NE.AND P2, PT, R52, RZ, PT ;  /* 0x000000ff3400720c */ /* 0x000fe20003f45270 */
[----:B------:R-:W-:-:S12]  /*3f40*/  @!P0 BRA `(.L_x_782) ;  /* 0x0000000000988947 */ /* 0x000fd80003800000 */
[----:B------:R-:W0:Y:S08]  /*3f50*/  LDC R57, c[0x0][0x408] ;  /* 0x00010200ff397b82 */ /* 0x000e300000000800 */
[----:B------:R-:W1:Y:S08]  /*3f60*/  LDC.64 R20, c[0x0][0x3e0] ;  /* 0x0000f800ff147b82 */ /* 0x000e700000000a00 */
[----:B------:R-:W2:Y:S01]  /*3f70*/  LDC.64 R14, c[0x0][0x3e8] ;  /* 0x0000fa00ff0e7b82 */ /* 0x000ea20000000a00 */
[----:B0-----:R-:W-:-:S02]  /*3f80*/  IMAD R9, R8, R57, R13 ;  /* 0x0000003908097224 */ /* 0x001fc400078e020d */
[----:B-1----:R-:W-:-:S05]  /*3f90*/  IMAD.WIDE.U32 R20, R8, 0x8, R20 ;  /* 0x0000000808147825 */ /* 0x002fca00078e0014 */
[----:B------:R-:W3:Y:S01]  /*3fa0*/  LDG.E.64 R24, desc[UR36][R20.64] ;  /* 0x0000002414187981 */ /* 0x000ee2000c1e1b00 */
[----:B--2---:R-:W-:-:S03]  /*3fb0*/  IMAD.WIDE R14, R9, 0x8, R14 ;  /* 0x00000008090e7825 */ /* 0x004fc600078e020e */
[----:B------:R-:W2:Y:S04]  /*3fc0*/  LDG.E.64 R30, desc[UR36][R20.64+0x8] ;  /* 0x00000824141e7981 */ /* 0x000ea8000c1e1b00 */
[----:B----4-:R-:W3:Y:S01]  /*3fd0*/  LDG.E.64 R18, desc[UR36][R14.64] ;  /* 0x000000240e127981 */ /* 0x010ee2000c1e1b00 */
[----:B------:R-:W-:-:S03]  /*3fe0*/  IMAD.WIDE R26, R57, 0x8, R14 ;  /* 0x00000008391a7825 */ /* 0x000fc600078e020e */
[----:B------:R-:W4:Y:S04]  /*3ff0*/  LDG.E.64 R36, desc[UR36][R20.64+0x10] ;  /* 0x0000102414247981 */ /* 0x000f28000c1e1b00 */
[----:B------:R-:W2:Y:S01]  /*4000*/  LDG.E.64 R28, desc[UR36][R26.64] ;  /* 0x000000241a1c7981 */ /* 0x000ea2000c1e1b00 */
[----:B------:R-:W-:-:S03]  /*4010*/  IMAD.WIDE R32, R57, 0x8, R26 ;  /* 0x0000000839207825 */ /* 0x000fc600078e021a */
[----:B------:R-:W5:Y:S04]  /*4020*/  LDG.E.64 R42, desc[UR36][R20.64+0x18] ;  /* 0x00001824142a7981 */ /* 0x000f68000c1e1b00 */
[----:B------:R0:W4:Y:S01]  /*4030*/  LDG.E.64 R34, desc[UR36][R32.64] ;  /* 0x0000002420227981 */ /* 0x000122000c1e1b00 */
[----:B------:R-:W-:-:S03]  /*4040*/  IMAD.WIDE R38, R57, 0x8, R32 ;  /* 0x0000000839267825 */ /* 0x000fc600078e0220 */
[----:B------:R-:W5:Y:S04]  /*4050*/  LDG.E.64 R46, desc[UR36][R20.64+0x20] ;  /* 0x00002024142e7981 */ /* 0x000f68000c1e1b00 */
[----:B------:R-:W5:Y:S01]  /*4060*/  LDG.E.64 R40, desc[UR36][R38.64] ;  /* 0x0000002426287981 */ /* 0x000f62000c1e1b00 */
[----:B------:R-:W-:-:S03]  /*4070*/  IMAD.WIDE R44, R57, 0x8, R38 ;  /* 0x00000008392c7825 */ /* 0x000fc600078e0226 */
[----:B------:R-:W5:Y:S04]  /*4080*/  LDG.E.64 R50, desc[UR36][R20.64+0x28] ;  /* 0x0000282414327981 */ /* 0x000f68000c1e1b00 */
[----:B------:R-:W5:Y:S01]  /*4090*/  LDG.E.64 R14, desc[UR36][R44.64] ;  /* 0x000000242c0e7981 */ /* 0x000f62000c1e1b00 */
[----:B------:R-:W-:-:S03]  /*40a0*/  IMAD.WIDE R48, R57, 0x8, R44 ;  /* 0x0000000839307825 */ /* 0x000fc600078e022c */
[----:B------:R-:W5:Y:S04]  /*40b0*/  LDG.E.64 R38, desc[UR36][R20.64+0x38] ;  /* 0x0000382414267981 */ /* 0x000f68000c1e1b00 */
[----:B------:R-:W5:Y:S01]  /*40c0*/  LDG.E.64 R26, desc[UR36][R48.64] ;  /* 0x00000024301a7981 */ /* 0x000f62000c1e1b00 */
[----:B------:R-:W-:-:S04]  /*40d0*/  IMAD.WIDE R54, R57, 0x8, R48 ;  /* 0x0000000839367825 */ /* 0x000fc800078e0230 */
[----:B0-----:R-:W-:-:S06]  /*40e0*/  IMAD.WIDE R32, R57, 0x8, R54 ;  /* 0x0000000839207825 */ /* 0x001fcc00078e0236 */
[----:B------:R-:W5:Y:S01]  /*40f0*/  LDG.E.64 R32, desc[UR36][R32.64] ;  /* 0x0000002420207981 */ /* 0x000f62000c1e1b00 */
[----:B---3--:R-:W-:-:S03]  /*4100*/  DFMA R18, R18, R24, R22 ;  /* 0x000000181212722b */ /* 0x008fc60000000016 */
[----:B------:R-:W3:Y:S04]  /*4110*/  LDG.E.64 R24, desc[UR36][R20.64+0x30] ;  /* 0x0000302414187981 */ /* 0x000ee8000c1e1b00 */
[----:B------:R-:W3:Y:S01]  /*4120*/  LDG.E.64 R22, desc[UR36][R54.64] ;  /* 0x0000002436167981 */ /* 0x000ee2000c1e1b00 */
[----:B--2---:R-:W-:-:S08]  /*4130*/  DFMA R18, R28, R30, R18 ;  /* 0x0000001e1c12722b */ /* 0x004fd00000000012 */
[----:B----4-:R-:W-:-:S08]  /*4140*/  DFMA R18, R34, R36, R18 ;  /* 0x000000242212722b */ /* 0x010fd00000000012 */
[----:B-----5:R-:W-:-:S08]  /*4150*/  DFMA R18, R40, R42, R18 ;  /* 0x0000002a2812722b */ /* 0x020fd00000000012 */
[----:B------:R-:W-:-:S08]  /*4160*/  DFMA R14, R14, R46, R18 ;  /* 0x0000002e0e0e722b */ /* 0x000fd00000000012 */
[----:B------:R-:W-:Y:S01]  /*4170*/  DFMA R14, R26, R50, R14 ;  /* 0x000000321a0e722b */ /* 0x000fe2000000000e */
[----:B------:R-:W-:-:S07]  /*4180*/  IADD3 R8, PT, PT, R8, 0x8, RZ ;  /* 0x0000000808087810 */ /* 0x000fce0007ffe0ff */
[----:B---3--:R-:W-:-:S08]  /*4190*/  DFMA R22, R22, R24, R14 ;  /* 0x000000181616722b */ /* 0x008fd0000000000e */
[----:B------:R-:W-:-:S11]  /*41a0*/  DFMA R22, R32, R38, R22 ;  /* 0x000000262016722b */ /* 0x000fd60000000016 */
.L_x_782:
[----:B------:R-:W-:Y:S05]  /*41b0*/  @!P2 BRA `(.L_x_781) ;  /* 0x0000000000b4a947 */ /* 0x000fea0003800000 */
[----:B------:R-:W-:Y:S01]  /*41c0*/  ISETP.NE.AND P2, PT, R53, RZ, PT ;  /* 0x000000ff3500720c */ /* 0x000fe20003f45270 */
[----:B------:R-:W-:-:S12]  /*41d0*/  @!P1 BRA `(.L_x_783) ;  /* 0x0000000000589947 */ /* 0x000fd80003800000 */
[----:B------:R-:W0:Y:S08]  /*41e0*/  LDC R39, c[0x0][0x408] ;  /* 0x00010200ff277b82 */ /* 0x000e300000000800 */
[----:B----4-:R-:W1:Y:S08]  /*41f0*/  LDC.64 R18, c[0x0][0x3e0] ;  /* 0x0000f800ff127b82 */ /* 0x010e700000000a00 */
[----:B------:R-:W2:Y:S01]  /*4200*/  LDC.64 R14, c[0x0][0x3e8] ;  /* 0x0000fa00ff0e7b82 */ /* 0x000ea20000000a00 */
        /* <DEDUP_REMOVED lines=12> */
[----:B------:R-:W-:-:S06]  /*42d0*/  IMAD.WIDE R38, R39, 0x8, R32 ;  /* 0x0000000827267825 */ /* 0x000fcc00078e0220 */
[----:B------:R-:W5:Y:S01]  /*42e0*/  LDG.E.64 R38, desc[UR36][R38.64] ;  /* 0x0000002426267981 */ /* 0x000f62000c1e1b00 */
[----:B------:R-:W-:Y:S01]  /*42f0*/  VIADD R8, R8, 0x4 ;  /* 0x0000000408087836 */ /* 0x000fe20000000000 */
[----:B---3--:R-:W-:-:S08]  /*4300*/  DFMA R18, R18, R24, R22 ;  /* 0x000000181212722b */ /* 0x008fd00000000016 */
[----:B--2---:R-:W-:-:S08]  /*4310*/  DFMA R18, R28, R30, R18 ;  /* 0x0000001e1c12722b */ /* 0x004fd00000000012 */
[----:B----4-:R-:W-:-:S08]  /*4320*/  DFMA R18, R34, R36, R18 ;  /* 0x000000242212722b */ /* 0x010fd00000000012 */
[----:B-----5:R-:W-:-:S11]  /*4330*/  DFMA R22, R38, R40, R18 ;  /* 0x000000282616722b */ /* 0x020fd60000000012 */
.L_x_783:
[----:B------:R-:W-:Y:S05]  /*4340*/  @!P2 BRA `(.L_x_781) ;  /* 0x000000000050a947 */ /* 0x000fea0003800000 */
[----:B------:R-:W0:Y:S08]  /*4350*/  LDC R21, c[0x0][0x408] ;  /* 0x00010200ff157b82 */ /* 0x000e300000000800 */
[----:B------:R-:W1:Y:S08]  /*4360*/  LDC.64 R24, c[0x0][0x3e0] ;  /* 0x0000f800ff187b82 */ /* 0x000e700000000a00 */
[----:B----4-:R-:W2:Y:S01]  /*4370*/  LDC.64 R18, c[0x0][0x3e8] ;  /* 0x0000fa00ff127b82 */ /* 0x010ea20000000a00 */
[----:B0-----:R-:W-:-:S02]  /*4380*/  IMAD R9, R8, R21, R13 ;  /* 0x0000001508097224 */ /* 0x001fc400078e020d */
[----:B-1----:R-:W-:-:S05]  /*4390*/  IMAD.WIDE.U32 R24, R8, 0x8, R24 ;  /* 0x0000000808187825 */ /* 0x002fca00078e0018 */
[----:B------:R-:W3:Y:S01]  /*43a0*/  LDG.E.64 R14, desc[UR36][R24.64] ;  /* 0x00000024180e7981 */ /* 0x000ee2000c1e1b00 */
[----:B--2---:R-:W-:-:S05]  /*43b0*/  IMAD.WIDE R18, R9, 0x8, R18 ;  /* 0x0000000809127825 */ /* 0x004fca00078e0212 */
[----:B------:R-:W3:Y:S01]  /*43c0*/  LDG.E.64 R8, desc[UR36][R18.64] ;  /* 0x0000002412087981 */ /* 0x000ee2000c1e1b00 */
[----:B------:R-:W-:Y:S01]  /*43d0*/  ISETP.NE.AND P2, PT, R53, 0x1, PT ;  /* 0x000000013500780c */ /* 0x000fe20003f45270 */
[----:B---3--:R-:W-:-:S12]  /*43e0*/  DFMA R22, R8, R14, R22 ;  /* 0x0000000e0816722b */ /* 0x008fd80000000016 */
[----:B------:R-:W-:Y:S05]  /*43f0*/  @!P2 BRA `(.L_x_781) ;  /* 0x000000000024a947 */ /* 0x000fea0003800000 */
[----:B------:R-:W-:Y:S01]  /*4400*/  ISETP.NE.AND P2, PT, R53, 0x2, PT ;  /* 0x000000023500780c */ /* 0x000fe20003f45270 */
[C---:B------:R-:W-:Y:S01]  /*4410*/  IMAD.WIDE R26, R21.reuse, 0x8, R18 ;  /* 0x00000008151a7825 */ /* 0x040fe200078e0212 */
[----:B------:R-:W2:Y:S04]  /*4420*/  LDG.E.64 R14, desc[UR36][R24.64+0x8] ;  /* 0x00000824180e7981 */ /* 0x000ea8000c1e1b00 */
[----:B------:R-:W2:Y:S07]  /*4430*/  LDG.E.64 R8, desc[UR36][R26.64] ;  /* 0x000000241a087981 */ /* 0x000eae000c1e1b00 */
[----:B------:R-:W-:-:S02]  /*4440*/  @P2 IMAD.WIDE R18, R21, 0x8, R26 ;  /* 0x0000000815122825 */ /* 0x000fc400078e021a */
[----:B------:R-:W3:Y:S04]  /*4450*/  @P2 LDG.E.64 R20, desc[UR36][R24.64+0x10] ;  /* 0x0000102418142981 */ /* 0x000ee8000c1e1b00 */
[----:B------:R-:W3:Y:S01]  /*4460*/  @P2 LDG.E.64 R18, desc[UR36][R18.64] ;  /* 0x0000002412122981 */ /* 0x000ee2000c1e1b00 */
[----:B--2---:R-:W-:-:S08]  /*4470*/  DFMA R22, R8, R14, R22 ;  /* 0x0000000e0816722b */ /* 0x004fd00000000016 */
[----:B---3--:R-:W-:-:S11]  /*4480*/  @P2 DFMA R22, R18, R20, R22 ;  /* 0x000000141216222b */ /* 0x008fd60000000016 */
.L_x_781:
[----:B------:R-:W0:Y:S02]  /*4490*/  LDC.64 R8, c[0x0][0x3f8] ;  /* 0x0000fe00ff087b82 */ /* 0x000e240000000a00 */
[----:B0-----:R-:W-:-:S04]  /*44a0*/  IMAD.WIDE.U32 R8, R13, 0x8, R8 ;  /* 0x000000080d087825 */ /* 0x001fc800078e0008 */
[----:B------:R-:W-:Y:S01]  /*44b0*/  VIADD R13, R13, 0x1 ;  /* 0x000000010d0d7836 */ /* 0x000fe20000000000 */
[----:B------:R0:W-:Y:S04]  /*44c0*/  STG.E.64 desc[UR36][R8.64], R22 ;  /* 0x0000001608007986 */ /* 0x0001e8000c101b24 */
[----:B------:R-:W-:-:S13]  /*44d0*/  ISETP.NE.AND P2, PT, R13, R10, PT ;  /* 0x0000000a0d00720c */ /* 0x000fda0003f45270 */
[----:B0-----:R-:W-:Y:S05]  /*44e0*/  @!P2 BRA `(.L_x_777) ;  /* 0x0000000c0010a947 */ /* 0x001fea0003800000 */
[----:B------:R-:W-:Y:S05]  /*44f0*/  BRA `(.L_x_784) ;  /* 0xfffffff400487947 */ /* 0x000fea000383ffff */
.L_x_778:
[C---:B------:R-:W-:Y:S02]  /*4500*/  ISETP.GE.U32.AND P0, PT, R10.reuse, 0x8, PT ;  /* 0x000000080a00780c */ /* 0x040fe40003f06070 */
[----:B------:R-:W-:Y:S02]  /*4510*/  LOP3.LUT R15, R10, 0x7, RZ, 0xc0, !PT ;  /* 0x000000070a0f7812 */ /* 0x000fe400078ec0ff */
[----:B------:R-:W-:Y:S02]  /*4520*/  MOV R11, RZ ;  /* 0x000000ff000b7202 */ /* 0x000fe40000000f00 */
[----:B------:R-:W-:-:S07]  /*4530*/  ISETP.NE.AND P1, PT, R15, RZ, PT ;  /* 0x000000ff0f00720c */ /* 0x000fce0003f25270 */
[----:B------:R-:W-:Y:S06]  /*4540*/  @!P0 BRA `(.L_x_785) ;  /* 0x00000000003c8947 */ /* 0x000fec0003800000 */
[----:B------:R-:W0:Y:S01]  /*4550*/  LDC.64 R12, c[0x0][0x3f8] ;  /* 0x0000fe00ff0c7b82 */ /* 0x000e220000000a00 */
[----:B------:R-:W-:Y:S01]  /*4560*/  LOP3.LUT R11, R10, 0x7ffffff8, RZ, 0xc0, !PT ;  /* 0x7ffffff80a0b7812 */ /* 0x000fe200078ec0ff */
[----:B------:R-:W-:-:S07]  /*4570*/  IMAD.MOV.U32 R14, RZ, RZ, RZ ;  /* 0x000000ffff0e7224 */ /* 0x000fce00078e00ff */
.L_x_786:
[----:B01----:R-:W-:-:S04]  /*4580*/  IMAD.WIDE.U32 R8, R14, 0x8, R12 ;  /* 0x000000080e087825 */ /* 0x003fc800078e000c */
[----:B------:R-:W-:Y:S01]  /*4590*/  VIADD R14, R14, 0x8 ;  /* 0x000000080e0e7836 */ /* 0x000fe20000000000 */
[----:B------:R1:W-:Y:S04]  /*45a0*/  STG.E.64 desc[UR36][R8.64], RZ ;  /* 0x000000ff08007986 */ /* 0x0003e8000c101b24 */
[----:B------:R1:W-:Y:S01]  /*45b0*/  STG.E.64 desc[UR36][R8.64+0x8], RZ ;  /* 0x000008ff08007986 */ /* 0x0003e2000c101b24 */
[----:B------:R-:W-:-:S03]  /*45c0*/  ISETP.NE.AND P0, PT, R14, R11, PT ;  /* 0x0000000b0e00720c */ /* 0x000fc60003f05270 */
[----:B------:R1:W-:Y:S04]  /*45d0*/  STG.E.64 desc[UR36][R8.64+0x10], RZ ;  /* 0x000010ff08007986 */ /* 0x0003e8000c101b24 */
[----:B------:R1:W-:Y:S04]  /*45e0*/  STG.E.64 desc[UR36][R8.64+0x18], RZ ;  /* 0x000018ff08007986 */ /* 0x0003e8000c101b24 */
[----:B------:R1:W-:Y:S04]  /*45f0*/  STG.E.64 desc[UR36][R8.64+0x20], RZ ;  /* 0x000020ff08007986 */ /* 0x0003e8000c101b24 */
[----:B------:R1:W-:Y:S04]  /*4600*/  STG.E.64 desc[UR36][R8.64+0x28], RZ ;  /* 0x000028ff08007986 */ /* 0x0003e8000c101b24 */
[----:B------:R1:W-:Y:S04]  /*4610*/  STG.E.64 desc[UR36][R8.64+0x30], RZ ;  /* 0x000030ff08007986 */ /* 0x0003e8000c101b24 */
[----:B------:R1:W-:Y:S01]  /*4620*/  STG.E.64 desc[UR36][R8.64+0x38], RZ ;  /* 0x000038ff08007986 */ /* 0x0003e2000c101b24 */
[----:B------:R-:W-:Y:S05]  /*4630*/  @P0 BRA `(.L_x_786) ;  /* 0xfffffffc00d00947 */ /* 0x000fea000383ffff */
.L_x_785:
[----:B------:R-:W-:Y:S05]  /*4640*/  @!P1 BRA `(.L_x_777) ;  /* 0x0000000800b89947 */ /* 0x000fea0003800000 */
[----:B------:R-:W-:Y:S02]  /*4650*/  ISETP.GE.U32.AND P0, PT, R15, 0x4, PT ;  /* 0x000000040f00780c */ /* 0x000fe40003f06070 */
[----:B------:R-:W-:-:S04]  /*4660*/  LOP3.LUT R12, R10, 0x3, RZ, 0xc0, !PT ;  /* 0x000000030a0c7812 */ /* 0x000fc800078ec0ff */
[----:B------:R-:W-:-:S07]  /*4670*/  ISETP.NE.AND P1, PT, R12, RZ, PT ;  /* 0x000000ff0c00720c */ /* 0x000fce0003f25270 */
[----:B------:R-:W-:Y:S06]  /*4680*/  @!P0 BRA `(.L_x_787) ;  /* 0x00000000001c8947 */ /* 0x000fec0003800000 */
[----:B-1----:R-:W0:Y:S02]  /*4690*/  LDC.64 R8, c[0x0][0x3f8] ;  /* 0x0000fe00ff087b82 */ /* 0x002e240000000a00 */
[C---:B0-----:R-:W-:Y:S01]  /*46a0*/  IMAD.WIDE.U32 R8, R11.reuse, 0x8, R8 ;  /* 0x000000080b087825 */ /* 0x041fe200078e0008 */
[----:B------:R-:W-:-:S04]  /*46b0*/  IADD3 R11, PT, PT, R11, 0x4, RZ ;  /* 0x000000040b0b7810 */ /* 0x000fc80007ffe0ff */
[----:B------:R0:W-:Y:S04]  /*46c0*/  STG.E.64 desc[UR36][R8.64], RZ ;  /* 0x000000ff08007986 */ /* 0x0001e8000c101b24 */
[----:B------:R0:W-:Y:S04]  /*46d0*/  STG.E.64 desc[UR36][R8.64+0x8], RZ ;  /* 0x000008ff08007986 */ /* 0x0001e8000c101b24 */
[----:B------:R0:W-:Y:S04]  /*46e0*/  STG.E.64 desc[UR36][R8.64+0x10], RZ ;  /* 0x000010ff08007986 */ /* 0x0001e8000c101b24 */
[----:B------:R0:W-:Y:S02]  /*46f0*/  STG.E.64 desc[UR36][R8.64+0x18], RZ ;  /* 0x000018ff08007986 */ /* 0x0001e4000c101b24 */
.L_x_787:
[----:B------:R-:W-:Y:S05]  /*4700*/  @!P1 BRA `(.L_x_777) ;  /* 0x0000000800889947 */ /* 0x000fea0003800000 */
[----:B------:R-:W-:Y:S02]  /*4710*/  ISETP.NE.AND P0, PT, R12, 0x1, PT ;  /* 0x000000010c00780c */ /* 0x000fe40003f05270 */
[----:B------:R-:W-:-:S04]  /*4720*/  LOP3.LUT R10, R10, 0x1, RZ, 0xc0, !PT ;  /* 0x000000010a0a7812 */ /* 0x000fc800078ec0ff */
[----:B------:R-:W-:-:S07]  /*4730*/  ISETP.NE.U32.AND P1, PT, R10, 0x1, PT ;  /* 0x000000010a00780c */ /* 0x000fce0003f25070 */
[----:B01----:R-:W0:Y:S02]  /*4740*/  @P0 LDC.64 R8, c[0x0][0x3f8] ;  /* 0x0000fe00ff080b82 */ /* 0x003e240000000a00 */
[----:B0-----:R-:W-:-:S04]  /*4750*/  @P0 IMAD.WIDE.U32 R8, R11, 0x8, R8 ;  /* 0x000000080b080825 */ /* 0x001fc800078e0008 */
[----:B------:R-:W-:Y:S01]  /*4760*/  @P0 VIADD R11, R11, 0x2 ;  /* 0x000000020b0b0836 */ /* 0x000fe20000000000 */
[----:B------:R2:W-:Y:S04]  /*4770*/  @P0 STG.E.64 desc[UR36][R8.64], RZ ;  /* 0x000000ff08000986 */ /* 0x0005e8000c101b24 */
[----:B------:R2:W-:Y:S01]  /*4780*/  @P0 STG.E.64 desc[UR36][R8.64+0x8], RZ ;  /* 0x000008ff08000986 */ /* 0x0005e2000c101b24 */
[----:B------:R-:W-:Y:S05]  /*4790*/  @P1 BRA `(.L_x_777) ;  /* 0x0000000800641947 */ /* 0x000fea0003800000 */
[----:B--2---:R-:W0:Y:S02]  /*47a0*/  LDC.64 R8, c[0x0][0x3f8] ;  /* 0x0000fe00ff087b82 */ /* 0x004e240000000a00 */
[----:B0-----:R-:W-:-:S05]  /*47b0*/  IMAD.WIDE.U32 R8, R11, 0x8, R8 ;  /* 0x000000080b087825 */ /* 0x001fca00078e0008 */
[----:B------:R3:W-:Y:S01]  /*47c0*/  STG.E.64 desc[UR36][R8.64], RZ ;  /* 0x000000ff08007986 */ /* 0x0007e2000c101b24 */
[----:B------:R-:W-:Y:S05]  /*47d0*/  BRA `(.L_x_777) ;  /* 0x0000000800547947 */ /* 0x000fea0003800000 */
.L_x_776:
[----:B------:R-:W2:Y:S02]  /*47e0*/  LDG.E R8, desc[UR36][R4.64] ;  /* 0x0000002404087981 */ /* 0x000ea4000c1e1900 */
[----:B--2---:R-:W-:-:S13]  /*47f0*/  ISETP.GE.AND P0, PT, R8, 0x1, PT ;  /* 0x000000010800780c */ /* 0x004fda0003f06270 */
[----:B------:R-:W-:Y:S05]  /*4800*/  @!P0 BRA `(.L_x_777) ;  /* 0x0000000800488947 */ /* 0x000fea0003800000 */
[----:B------:R-:W2:Y:S01]  /*4810*/  LDG.E R14, desc[UR36][R14.64] ;  /* 0x000000240e0e7981 */ /* 0x000ea2000c1e1900 */
[----:B------:R-:W-:Y:S01]  /*4820*/  HFMA2 R13, -RZ, RZ, 0, 0 ;  /* 0x00000000ff0d7431 */ /* 0x000fe200000001ff */
[C---:B--2---:R-:W-:Y:S02]  /*4830*/  LOP3.LUT R9, R14.reuse, 0x7, RZ, 0xc0, !PT ;  /* 0x000000070e097812 */ /* 0x044fe400078ec0ff */
[C---:B------:R-:W-:Y:S02]  /*4840*/  LOP3.LUT R17, R14.reuse, 0x3, RZ, 0xc0, !PT ;  /* 0x000000030e117812 */ /* 0x040fe400078ec0ff */
[----:B----4-:R-:W-:Y:S01]  /*4850*/  LOP3.LUT R18, R14, 0x7ffffff8, RZ, 0xc0, !PT ;  /* 0x7ffffff80e127812 */ /* 0x010fe200078ec0ff */
[----:B------:R-:W-:-:S05]  /*4860*/  VIADD R12, R9, 0xffffffff ;  /* 0xffffffff090c7836 */ /* 0x000fca0000000000 */
[----:B------:R-:W-:Y:S02]  /*4870*/  ISETP.GE.U32.AND P0, PT, R12, 0x3, PT ;  /* 0x000000030c00780c */ /* 0x000fe40003f06070 */
[----:B------:R-:W-:-:S11]  /*4880*/  SHF.R.S32.HI R12, RZ, 0x1f, R25 ;  /* 0x0000001fff0c7819 */ /* 0x000fd60000011419 */
.L_x_796:
[----:B------:R-:W-:Y:S01]  /*4890*/  ISETP.GE.AND P1, PT, R14, 0x1, PT ;  /* 0x000000010e00780c */ /* 0x000fe20003f26270 */
[----:B------:R-:W-:Y:S01]  /*48a0*/  BSSY.RECONVERGENT B1, `(.L_x_788) ;  /* 0x000007f000017945 */ /* 0x000fe20003800200 */
[----:B0-----:R-:W-:-:S11]  /*48b0*/  CS2R R20, SRZ ;  /* 0x0000000000147805 */ /* 0x001fd6000001ff00 */
[----:B------:R-:W-:Y:S05]  /*48c0*/  @!P1 BRA `(.L_x_789) ;  /* 0x0000000400f09947 */ /* 0x000fea0003800000 */
        /* <DEDUP_REMOVED lines=8> */
.L_x_793:
[----:B------:R-:W0:Y:S01]  /*4950*/  LDCU UR6, c[0x0][0x408] ;  /* 0x00008100ff0677ac */ /* 0x000e220008000800 */
[----:B------:R-:W-:Y:S01]  /*4960*/  IADD3 R19, P1, PT, R25, R24, RZ ;  /* 0x0000001819137210 */ /* 0x000fe20007f3e0ff */
[----:B------:R-:W1:Y:S03]  /*4970*/  LDCU.64 UR4, c[0x0][0x3e0] ;  /* 0x00007c00ff0477ac */ /* 0x000e660008000a00 */
[----:B------:R-:W-:Y:S01]  /*4980*/  IADD3.X R26, PT, PT, RZ, R12, RZ, P1, !PT ;  /* 0x0000000cff1a7210 */ /* 0x000fe20000ffe4ff */
[----:B0-----:R-:W-:Y:S01]  /*4990*/  IMAD R15, R24, UR6, R13 ;  /* 0x00000006180f7c24 */ /* 0x001fe2000f8e020d */
[----:B-1----:R-:W-:-:S03]  /*49a0*/  LEA R22, P1, R19, UR4, 0x3 ;  /* 0x0000000413167c11 */ /* 0x002fc6000f8218ff */
[----:B------:R-:W-:Y:S01]  /*49b0*/  IMAD.WIDE R32, R15, 0x8, R10 ;  /* 0x000000080f207825 */ /* 0x000fe200078e020a */
[----:B------:R-:W-:-:S05]  /*49c0*/  LEA.HI.X R23, R19, UR5, R26, 0x3, P1 ;  /* 0x0000000513177c11 */ /* 0x000fca00088f1c1a */
[----:B------:R-:W2:Y:S04]  /*49d0*/  LDG.E.64 R32, desc[UR36][R32.64] ;  /* 0x0000002420207981 */ /* 0x000ea8000c1e1b00 */
[----:B------:R-:W2:Y:S01]  /*49e0*/  LDG.E.64 R34, desc[UR36][R22.64] ;  /* 0x0000002416227981 */ /* 0x000ea2000c1e1b00 */
[----:B------:R-:W-:-:S03]  /*49f0*/  VIADD R15, R15, UR6 ;  /* 0x000000060f0f7c36 */ /* 0x000fc60008000000 */
[----:B------:R-:W3:Y:S01]  /*4a00*/  LDG.E.64 R26, desc[UR36][R22.64+0x8] ;  /* 0x00000824161a7981 */ /* 0x000ee2000c1e1b00 */
[----:B------:R-:W-:-:S03]  /*4a10*/  IMAD.WIDE R30, R15, 0x8, R10 ;  /* 0x000000080f1e7825 */ /* 0x000fc600078e020a */
[----:B------:R-:W4:Y:S01]  /*4a20*/  LDG.E.64 R28, desc[UR36][R22.64+0x10] ;  /* 0x00001024161c7981 */ /* 0x000f22000c1e1b00 */
[----:B------:R-:W-:-:S03]  /*4a30*/  VIADD R15, R15, UR6 ;  /* 0x000000060f0f7c36 */ /* 0x000fc60008000000 */
[----:B------:R-:W3:Y:S01]  /*4a40*/  LDG.E.64 R30, desc[UR36][R30.64] ;  /* 0x000000241e1e7981 */ /* 0x000ee2000c1e1b00 */
[C-C-:B------:R-:W-:Y:S01]  /*4a50*/  IMAD.WIDE R36, R15.reuse, 0x8, R10.reuse ;  /* 0x000000080f247825 */ /* 0x140fe200078e020a */
[----:B------:R-:W-:Y:S02]  /*4a60*/  IADD3 R15, PT, PT, R15, UR6, RZ ;  /* 0x000000060f0f7c10 */ /* 0x000fe4000fffe0ff */
[----:B------:R-:W5:Y:S04]  /*4a70*/  LDG.E.64 R40, desc[UR36][R22.64+0x18] ;  /* 0x0000182416287981 */ /* 0x000f68000c1e1b00 */
[----:B------:R-:W4:Y:S01]  /*4a80*/  LDG.E.64 R36, desc[UR36][R36.64] ;  /* 0x0000002424247981 */ /* 0x000f22000c1e1b00 */
[----:B------:R-:W-:-:S03]  /*4a90*/  IMAD.WIDE R38, R15, 0x8, R10 ;  /* 0x000000080f267825 */ /* 0x000fc600078e020a */
[----:B------:R-:W5:Y:S01]  /*4aa0*/  LDG.E.64 R44, desc[UR36][R22.64+0x20] ;  /* 0x00002024162c7981 */ /* 0x000f62000c1e1b00 */
[----:B------:R-:W-:-:S03]  /*4ab0*/  VIADD R15, R15, UR6 ;  /* 0x000000060f0f7c36 */ /* 0x000fc60008000000 */
[----:B------:R-:W5:Y:S01]  /*4ac0*/  LDG.E.64 R38, desc[UR36][R38.64] ;  /* 0x0000002426267981 */ /* 0x000f62000c1e1b00 */
[----:B------:R-:W-:-:S03]  /*4ad0*/  IMAD.WIDE R42, R15, 0x8, R10 ;  /* 0x000000080f2a7825 */ /* 0x000fc600078e020a */
[----:B------:R-:W5:Y:S01]  /*4ae0*/  LDG.E.64 R48, desc[UR36][R22.64+0x30] ;  /* 0x0000302416307981 */ /* 0x000f62000c1e1b00 */
[----:B------:R-:W-:-:S03]  /*4af0*/  VIADD R15, R15, UR6 ;  /* 0x000000060f0f7c36 */ /* 0x000fc60008000000 */
[----:B------:R-:W5:Y:S01]  /*4b00*/  LDG.E.64 R42, desc[UR36][R42.64] ;  /* 0x000000242a2a7981 */ /* 0x000f62000c1e1b00 */
[C---:B------:R-:W-:Y:S01]  /*4b10*/  IMAD.WIDE R46, R15.reuse, 0x8, R10 ;  /* 0x000000080f2e7825 */ /* 0x040fe200078e020a */
[----:B------:R-:W-:Y:S02]  /*4b20*/  IADD3 R15, PT, PT, R15, UR6, RZ ;  /* 0x000000060f0f7c10 */ /* 0x000fe4000fffe0ff */
[----:B------:R-:W5:Y:S04]  /*4b30*/  LDG.E.64 R52, desc[UR36][R22.64+0x38] ;  /* 0x0000382416347981 */ /* 0x000f68000c1e1b00 */
[----:B------:R-:W5:Y:S01]  /*4b40*/  LDG.E.64 R46, desc[UR36][R46.64] ;  /* 0x000000242e2e7981 */ /* 0x000f62000c1e1b00 */
[----:B------:R-:W-:-:S04]  /*4b50*/  VIADD R51, R15, UR6 ;  /* 0x000000060f337c36 */ /* 0x000fc80008000000 */
[----:B------:R-:W-:-:S06]  /*4b60*/  IMAD.WIDE R50, R51, 0x8, R10 ;  /* 0x0000000833327825 */ /* 0x000fcc00078e020a */
[----:B------:R-:W5:Y:S01]  /*4b70*/  LDG.E.64 R50, desc[UR36][R50.64] ;  /* 0x0000002432327981 */ /* 0x000f62000c1e1b00 */
[----:B--2---:R-:W-:-:S03]  /*4b80*/  DFMA R32, R32, R34, R20 ;  /* 0x000000222020722b */ /* 0x004fc60000000014 */
[----:B------:R-:W2:Y:S01]  /*4b90*/  LDG.E.64 R20, desc[UR36][R22.64+0x28] ;  /* 0x0000282416147981 */ /* 0x000ea2000c1e1b00 */
[----:B------:R-:W-:-:S06]  /*4ba0*/  IMAD.WIDE R34, R15, 0x8, R10 ;  /* 0x000000080f227825 */ /* 0x000fcc00078e020a */
[----:B------:R-:W2:Y:S01]  /*4bb0*/  LDG.E.64 R34, desc[UR36][R34.64] ;  /* 0x0000002422227981 */ /* 0x000ea2000c1e1b00 */
[----:B---3--:R-:W-:-:S08]  /*4bc0*/  DFMA R26, R30, R26, R32 ;  /* 0x0000001a1e1a722b */ /* 0x008fd00000000020 */
[----:B----4-:R-:W-:-:S08]  /*4bd0*/  DFMA R26, R36, R28, R26 ;  /* 0x0000001c241a722b */ /* 0x010fd0000000001a */
[----:B-----5:R-:W-:Y:S01]  /*4be0*/  DFMA R26, R38, R40, R26 ;  /* 0x00000028261a722b */ /* 0x020fe2000000001a */
[----:B------:R-:W-:-:S07]  /*4bf0*/  VIADD R24, R24, 0x8 ;  /* 0x0000000818187836 */ /* 0x000fce0000000000 */
[----:B------:R-:W-:Y:S01]  /*4c00*/  DFMA R26, R42, R44, R26 ;  /* 0x0000002c2a1a722b */ /* 0x000fe2000000001a */
[----:B------:R-:W-:-:S07]  /*4c10*/  ISETP.NE.AND P1, PT, R24, R18, PT ;  /* 0x000000121800720c */ /* 0x000fce0003f25270 */
[----:B--2---:R-:W-:-:S08]  /*4c20*/  DFMA R20, R46, R20, R26 ;  /* 0x000000142e14722b */ /* 0x004fd0000000001a */
[----:B------:R-:W-:-:S08]  /*4c30*/  DFMA R20, R34, R48, R20 ;  /* 0x000000302214722b */ /* 0x000fd00000000014 */
[----:B------:R-:W-:Y:S01]  /*4c40*/  DFMA R20, R50, R52, R20 ;  /* 0x000000343214722b */ /* 0x000fe20000000014 */
[----:B------:R-:W-:Y:S10]  /*4c50*/  @P1 BRA `(.L_x_793) ;  /* 0xfffffffc003c1947 */ /* 0x000ff4000383ffff */
[----:B------:R-:W-:Y:S05]  /*4c60*/  BSYNC.RECONVERGENT B3 ;  /* 0x0000000000037941 */ /* 0x000fea0003800200 */
.L_x_792:
[----:B------:R-:W-:-:S07]  /*4c70*/  MOV R24, R18 ;  /* 0x0000001200187202 */ /* 0x000fce0000000f00 */
.L_x_791:
[----:B------:R-:W-:Y:S05]  /*4c80*/  BSYNC.RECONVERGENT B2 ;  /* 0x0000000000027941 */ /* 0x000fea0003800200 */
.L_x_790:
[----:B------:R-:W-:-:S13]  /*4c90*/  ISETP.NE.AND P1, PT, R9, RZ, PT ;  /* 0x000000ff0900720c */ /* 0x000fda0003f25270 */
[----:B------:R-:W-:Y:S05]  /*4ca0*/  @!P1 BRA `(.L_x_789) ;  /* 0x0000000000f89947 */ /* 0x000fea0003800000 */
[----:B------:R-:W-:Y:S01]  /*4cb0*/  BSSY.RECONVERGENT B2, `(.L_x_794) ;  /* 0x000001e000027945 */ /* 0x000fe20003800200 */
[----:B------:R-:W-:-:S03]  /*4cc0*/  ISETP.NE.AND P1, PT, R17, RZ, PT ;  /* 0x000000ff1100720c */ /* 0x000fc60003f25270 */
[----:B------:R-:W-:Y:S10]  /*4cd0*/  @!P0 BRA `(.L_x_795) ;  /* 0x00000000006c8947 */ /* 0x000ff40003800000 */
[----:B------:R-:W0:Y:S01]  /*4ce0*/  LDCU.64 UR6, c[0x0][0x3e0] ;  /* 0x00007c00ff0677ac */ /* 0x000e220008000a00 */
[----:B------:R-:W-:Y:S01]  /*4cf0*/  IADD3 R19, P2, PT, R25, R24, RZ ;  /* 0x0000001819137210 */ /* 0x000fe20007f5e0ff */
[----:B------:R-:W1:Y:S04]  /*4d00*/  LDCU UR4, c[0x0][0x408] ;  /* 0x00008100ff0477ac */ /* 0x000e680008000800 */
[----:B------:R-:W-:Y:S01]  /*4d10*/  IMAD.X R22, RZ, RZ, R12, P2 ;  /* 0x000000ffff167224 */ /* 0x000fe200010e060c */
[----:B0-----:R-:W-:Y:S01]  /*4d20*/  LEA R26, P2, R19, UR6, 0x3 ;  /* 0x00000006131a7c11 */ /* 0x001fe2000f8418ff */
[----:B-1----:R-:W-:-:S03]  /*4d30*/  IMAD R15, R24, UR4, R13 ;  /* 0x00000004180f7c24 */ /* 0x002fc6000f8e020d */
[----:B------:R-:W-:Y:S01]  /*4d40*/  LEA.HI.X R27, R19, UR7, R22, 0x3, P2 ;  /* 0x00000007131b7c11 */ /* 0x000fe200090f1c16 */
[----:B------:R-:W-:-:S04]  /*4d50*/  IMAD.WIDE R22, R15, 0x8, R10 ;  /* 0x000000080f167825 */ /* 0x000fc800078e020a */
[----:B------:R-:W2:Y:S01]  /*4d60*/  LDG.E.64 R28, desc[UR36][R26.64] ;  /* 0x000000241a1c7981 */ /* 0x000ea2000c1e1b00 */
[----:B------:R-:W-:-:S03]  /*4d70*/  VIADD R15, R15, UR4 ;  /* 0x000000040f0f7c36 */ /* 0x000fc60008000000 */
[----:B------:R-:W2:Y:S01]  /*4d80*/  LDG.E.64 R22, desc[UR36][R22.64] ;  /* 0x0000002416167981 */ /* 0x000ea2000c1e1b00 */
[C-C-:B------:R-:W-:Y:S01]  /*4d90*/  IMAD.WIDE R30, R15.reuse, 0x8, R10.reuse ;  /* 0x000000080f1e7825 */ /* 0x140fe200078e020a */
[----:B------:R-:W-:Y:S02]  /*4da0*/  IADD3 R15, PT, PT, R15, UR4, RZ ;  /* 0x000000040f0f7c10 */ /* 0x000fe4000fffe0ff */
[----:B------:R-:W3:Y:S04]  /*4db0*/  LDG.E.64 R32, desc[UR36][R26.64+0x8] ;  /* 0x000008241a207981 */ /* 0x000ee8000c1e1b00 */
[----:B------:R-:W3:Y:S01]  /*4dc0*/  LDG.E.64 R30, desc[UR36][R30.64] ;  /* 0x000000241e1e7981 */ /* 0x000ee2000c1e1b00 */
[----:B------:R-:W-:-:S03]  /*4dd0*/  IMAD.WIDE R34, R15, 0x8, R10 ;  /* 0x000000080f227825 */ /* 0x000fc600078e020a */
[----:B------:R-:W4:Y:S01]  /*4de0*/  LDG.E.64 R36, desc[UR36][R26.64+0x10] ;  /* 0x000010241a247981 */ /* 0x000f22000c1e1b00 */
[----:B------:R-:W-:-:S03]  /*4df0*/  VIADD R39, R15, UR4 ;  /* 0x000000040f277c36 */ /* 0x000fc60008000000 */
[----:B------:R-:W4:Y:S01]  /*4e00*/  LDG.E.64 R34, desc[UR36][R34.64] ;  /* 0x0000002422227981 */ /* 0x000f22000c1e1b00 */
[----:B------:R-:W-:-:S03]  /*4e10*/  IMAD.WIDE R38, R39, 0x8, R10 ;  /* 0x0000000827267825 */ /* 0x000fc600078e020a */
[----:B------:R-:W5:Y:S04]  /*4e20*/  LDG.E.64 R40, desc[UR36][R26.64+0x18] ;  /* 0x000018241a287981 */ /* 0x000f68000c1e1b00 */
[----:B------:R-:W5:Y:S01]  /*4e30*/  LDG.E.64 R38, desc[UR36][R38.64] ;  /* 0x0000002426267981 */ /* 0x000f62000c1e1b00 */
[----:B------:R-:W-:Y:S01]  /*4e40*/  VIADD R24, R24, 0x4 ;  /* 0x0000000418187836 */ /* 0x000fe20000000000 */
[----:B--2---:R-:W-:-:S08]  /*4e50*/  DFMA R22, R22, R28, R20 ;  /* 0x0000001c1616722b */ /* 0x004fd00000000014 */
[----:B---3--:R-:W-:-:S08]  /*4e60*/  DFMA R22, R30, R32, R22 ;  /* 0x000000201e16722b */ /* 0x008fd00000000016 */
[----:B----4-:R-:W-:-:S08]  /*4e70*/  DFMA R22, R34, R36, R22 ;  /* 0x000000242216722b */ /* 0x010fd00000000016 */
[----:B-----5:R-:W-:-:S11]  /*4e80*/  DFMA R20, R38, R40, R22 ;  /* 0x000000282614722b */ /* 0x020fd60000000016 */
.L_x_795:
[----:B------:R-:W-:Y:S05]  /*4e90*/  BSYNC.RECONVERGENT B2 ;  /* 0x0000000000027941 */ /* 0x000fea0003800200 */
.L_x_794:
[----:B------:R-:W-:Y:S05]  /*4ea0*/  @!P1 BRA `(.L_x_789) ;  /* 0x0000000000789947 */ /* 0x000fea0003800000 */
[----:B------:R-:W-:Y:S02]  /*4eb0*/  ISETP.NE.AND P1, PT, R17, 0x1, PT ;  /* 0x000000011100780c */ /* 0x000fe40003f25270 */
[----:B------:R-:W-:-:S11]  /*4ec0*/  LOP3.LUT P2, RZ, R14, 0x1, RZ, 0xc0, !PT ;  /* 0x000000010eff7812 */ /* 0x000fd6000784c0ff */
[----:B------:R-:W0:Y:S01]  /*4ed0*/  @P1 LDC R15, c[0x0][0x408] ;  /* 0x00010200ff0f1b82 */ /* 0x000e220000000800 */
[----:B------:R-:W-:-:S04]  /*4ee0*/  @P1 IADD3 R22, P3, PT, R25, R24, RZ ;  /* 0x0000001819161210 */ /* 0x000fc80007f7e0ff */
[----:B------:R-:W-:-:S03]  /*4ef0*/  @P1 IADD3.X R23, PT, PT, RZ, R12, RZ, P3, !PT ;  /* 0x0000000cff171210 */ /* 0x000fc60001ffe4ff */
[----:B------:R-:W1:Y:S08]  /*4f00*/  @P1 LDC.64 R30, c[0x0][0x3e0] ;  /* 0x0000f800ff1e1b82 */ /* 0x000e700000000a00 */
[----:B------:R-:W2:Y:S08]  /*4f10*/  @P2 LDC R26, c[0x0][0x408] ;  /* 0x00010200ff1a2b82 */ /* 0x000eb00000000800 */
[----:B------:R-:W3:Y:S01]  /*4f20*/  @P2 LDC.64 R38, c[0x0][0x3e0] ;  /* 0x0000f800ff262b82 */ /* 0x000ee20000000a00 */
[----:B0-----:R-:W-:-:S02]  /*4f30*/  @P1 IMAD R19, R24, R15, R13 ;  /* 0x0000000f18131224 */ /* 0x001fc400078e020d */
[----:B------:R-:W-:Y:S02]  /*4f40*/  @P1 VIADD R24, R24, 0x2 ;  /* 0x0000000218181836 */ /* 0x000fe40000000000 */
[----:B------:R-:W-:Y:S01]  /*4f50*/  @P1 IMAD.WIDE R28, R19, 0x8, R10 ;  /* 0x00000008131c1825 */ /* 0x000fe200078e020a */
[----:B-1----:R-:W-:-:S03]  /*4f60*/  @P1 LEA R30, P3, R22, R30, 0x3 ;  /* 0x0000001e161e1211 */ /* 0x002fc600078618ff */
[----:B------:R-:W-:Y:S02]  /*4f70*/  @P1 IMAD.IADD R35, R19, 0x1, R15 ;  /* 0x0000000113231824 */ /* 0x000fe400078e020f */
[----:B------:R-:W4:Y:S01]  /*4f80*/  @P1 LDG.E.64 R28, desc[UR36][R28.64] ;  /* 0x000000241c1c1981 */ /* 0x000f22000c1e1b00 */
[----:B------:R-:W-:Y:S01]  /*4f90*/  @P1 LEA.HI.X R31, R22, R31, R23, 0x3, P3 ;  /* 0x0000001f161f1211 */ /* 0x000fe200018f1c17 */
[----:B------:R-:W-:Y:S01]  /*4fa0*/  @P1 IMAD.WIDE R34, R35, 0x8, R10 ;  /* 0x0000000823221825 */ /* 0x000fe200078e020a */
[----:B------:R-:W-:-:S03]  /*4fb0*/  @P2 IADD3 R15, P3, PT, R25, R24, RZ ;  /* 0x00000018190f2210 */ /* 0x000fc60007f7e0ff */
[----:B------:R-:W4:Y:S01]  /*4fc0*/  @P1 LDG.E.64 R32, desc[UR36][R30.64] ;  /* 0x000000241e201981 */ /* 0x000f22000c1e1b00 */
[----:B--2---:R-:W-:Y:S01]  /*4fd0*/  @P2 IMAD R23, R24, R26, R13 ;  /* 0x0000001a18172224 */ /* 0x004fe200078e020d */
[----:B------:R-:W-:Y:S02]  /*4fe0*/  @P2 IADD3.X R24, PT, PT, RZ, R12, RZ, P3, !PT ;  /* 0x0000000cff182210 */ /* 0x000fe40001ffe4ff */
[----:B------:R-:W2:Y:S01]  /*4ff0*/  @P1 LDG.E.64 R36, desc[UR36][R30.64+0x8] ;  /* 0x000008241e241981 */ /* 0x000ea2000c1e1b00 */
[----:B---3--:R-:W-:-:S03]  /*5000*/  @P2 LEA R26, P3, R15, R38, 0x3 ;  /* 0x000000260f1a2211 */ /* 0x008fc600078618ff */
[----:B------:R-:W2:Y:S01]  /*5010*/  @P1 LDG.E.64 R34, desc[UR36][R34.64] ;  /* 0x0000002422221981 */ /* 0x000ea2000c1e1b00 */
[----:B------:R-:W-:Y:S01]  /*5020*/  @P2 IMAD.WIDE R22, R23, 0x8, R10 ;  /* 0x0000000817162825 */ /* 0x000fe200078e020a */
[----:B------:R-:W-:-:S05]  /*5030*/  @P2 LEA.HI.X R27, R15, R39, R24, 0x3, P3 ;  /* 0x000000270f1b2211 */ /* 0x000fca00018f1c18 */
[----:B------:R-:W3:Y:S04]  /*5040*/  @P2 LDG.E.64 R22, desc[UR36][R22.64] ;  /* 0x0000002416162981 */ /* 0x000ee8000c1e1b00 */
[----:B------:R-:W3:Y:S01]  /*5050*/  @P2 LDG.E.64 R26, desc[UR36][R26.64] ;  /* 0x000000241a1a2981 */ /* 0x000ee2000c1e1b00 */
[----:B----4-:R-:W-:-:S08]  /*5060*/  @P1 DFMA R28, R28, R32, R20 ;  /* 0x000000201c1c122b */ /* 0x010fd00000000014 */
[----:B--2---:R-:W-:-:S08]  /*5070*/  @P1 DFMA R20, R34, R36, R28 ;  /* 0x000000242214122b */ /* 0x004fd0000000001c */
[----:B---3--:R-:W-:-:S11]  /*5080*/  @P2 DFMA R20, R22, R26, R20 ;  /* 0x0000001a1614222b */ /* 0x008fd60000000014 */
.L_x_789:
[----:B------:R-:W-:Y:S05]  /*5090*/  BSYNC.RECONVERGENT B1 ;  /* 0x0000000000017941 */ /* 0x000fea0003800200 */
.L_x_788:
[----:B------:R-:W0:Y:S01]  /*50a0*/  LDCU.64 UR4, c[0x0][0x3f8] ;  /* 0x00007f00ff0477ac */ /* 0x000e220008000a00 */
[----:B------:R-:W-:Y:S01]  /*50b0*/  IADD3 R15, P1, PT, R3, R13, RZ ;  /* 0x0000000d030f7210 */ /* 0x000fe20007f3e0ff */
[----:B------:R-:W-:-:S03]  /*50c0*/  VIADD R13, R13, 0x1 ;  /* 0x000000010d0d7836 */ /* 0x000fc60000000000 */
[----:B------:R-:W-:Y:S02]  /*50d0*/  LEA.HI.X.SX32 R24, R3, RZ, 0x1, P1 ;  /* 0x000000ff03187211 */ /* 0x000fe400008f0eff */
[----:B0-----:R-:W-:-:S04]  /*50e0*/  LEA R22, P1, R15, UR4, 0x3 ;  /* 0x000000040f167c11 */ /* 0x001fc8000f8218ff */
[----:B------:R-:W-:Y:S02]  /*50f0*/  LEA.HI.X R23, R15, UR5, R24, 0x3, P1 ;  /* 0x000000050f177c11 */ /* 0x000fe400088f1c18 */
[----:B------:R-:W-:-:S03]  /*5100*/  ISETP.NE.AND P1, PT, R13, R8, PT ;  /* 0x000000080d00720c */ /* 0x000fc60003f25270 */
[----:B------:R0:W-:Y:S10]  /*5110*/  STG.E.64 desc[UR36][R22.64], R20 ;  /* 0x0000001416007986 */ /* 0x0001f4000c101b24 */
[----:B------:R-:W-:Y:S05]  /*5120*/  @P1 BRA `(.L_x_796) ;  /* 0xfffffff400d81947 */ /* 0x000fea000383ffff */
.L_x_777:
[----:B------:R-:W-:Y:S05]  /*5130*/  BSYNC.RECONVERGENT B0 ;  /* 0x0000000000007941 */ /* 0x000fea0003800200 */
.L_x_775:
[----:B------:R-:W5:Y:S01]  /*5140*/  LDG.E R4, desc[UR36][R4.64] ;  /* 0x0000002404047981 */ /* 0x000f62000c1e1900 */
[----:B------:R-:W0:Y:S01]  /*5150*/  LDCU UR6, c[0x0][0x408] ;  /* 0x00008100ff0677ac */ /* 0x000e220008000800 */
[----:B------:R-:W-:Y:S01]  /*5160*/  BSSY.RECONVERGENT B0, `(.L_x_797) ;  /* 0x00000c3000007945 */ /* 0x000fe20003800200 */
[----:B------:R-:W0:Y:S01]  /*5170*/  LDCU UR7, c[0x0][0x408] ;  /* 0x00008100ff0777ac */ /* 0x000e220008000800 */
[----:B------:R-:W0:Y:S01]  /*5180*/  LDCU.64 UR4, c[0x0][0x3f8] ;  /* 0x00007f00ff0477ac */ /* 0x000e220008000a00 */
[----:B------:R-:W0:Y:S01]  /*5190*/  LDCU.64 UR8, c[0x0][0x3f8] ;  /* 0x00007f00ff0877ac */ /* 0x000e220008000a00 */
[----:B-----5:R-:W-:-:S13]  /*51a0*/  ISETP.GE.AND P0, PT, R4, 0x1, PT ;  /* 0x000000010400780c */ /* 0x020fda0003f06270 */
[----:B0-----:R-:W-:Y:S05]  /*51b0*/  @!P0 BRA `(.L_x_798) ;  /* 0x0000000800f48947 */ /* 0x001fea0003800000 */
[C---:B------:R-:W-:Y:S01]  /*51c0*/  ISETP.GE.U32.AND P0, PT, R4.reuse, 0x4, PT ;  /* 0x000000040400780c */ /* 0x040fe20003f06070 */
[----:B------:R-:W-:Y:S01]  /*51d0*/  BSSY.RECONVERGENT B2, `(.L_x_799) ;  /* 0x0000090000027945 */ /* 0x000fe20003800200 */
[----:B------:R-:W-:Y:S01]  /*51e0*/  SHF.R.S32.HI R10, RZ, 0x1f, R3 ;  /* 0x0000001fff0a7819 */ /* 0x000fe20000011403 */
[----:B------:R-:W-:Y:S01]  /*51f0*/  IMAD.MOV.U32 R12, RZ, RZ, RZ ;  /* 0x000000ffff0c7224 */ /* 0x000fe200078e00ff */
[----:B------:R-:W-:-:S09]  /*5200*/  LOP3.LUT R11, R4, 0x3, RZ, 0xc0, !PT ;  /* 0x00000003040b7812 */ /* 0x000fd200078ec0ff */
[----:B------:R-:W-:Y:S05]  /*5210*/  @!P0 BRA `(.L_x_800) ;  /* 0x00000008002c8947 */ /* 0x000fea0003800000 */
[----:B------:R-:W-:Y:S02]  /*5220*/  LOP3.LUT R12, R4, 0x7ffffffc, RZ, 0xc0, !PT ;  /* 0x7ffffffc040c7812 */ /* 0x000fe400078ec0ff */
[----:B------:R-:W-:-:S07]  /*5230*/  MOV R14, RZ ;  /* 0x000000ff000e7202 */ /* 0x000fce0000000f00 */
.L_x_809:
[----:B------:R-:W-:-:S04]  /*5240*/  IMAD R5, R14, UR6, R14 ;  /* 0x000000060e057c24 */ /* 0x000fc8000f8e020e */
[----:B------:R-:W-:-:S05]  /*5250*/  IMAD.WIDE R4, R5, 0x8, R6 ;  /* 0x0000000805047825 */ /* 0x000fca00078e0206 */
[----:B------:R-:W5:Y:S01]  /*5260*/  LDG.E.64 R24, desc[UR36][R4.64] ;  /* 0x0000002404187981 */ /* 0x000f62000c1e1b00 */
[----:B------:R-:W-:Y:S02]  /*5270*/  SHF.R.S32.HI R13, RZ, 0x1f, R14 ;  /* 0x0000001fff0d7819 */ /* 0x000fe4000001140e */
[----:B-123--:R-:W-:-:S05]  /*5280*/  IADD3 R9, P0, PT, R3, R14, RZ ;  /* 0x0000000e03097210 */ /* 0x00efca0007f1e0ff */
[----:B----4-:R-:W-:Y:S01]  /*5290*/  IMAD.X R18, R10, 0x1, R13, P0 ;  /* 0x000000010a127824 */ /* 0x010fe200000e060d */
[----:B------:R-:W-:-:S04]  /*52a0*/  LEA R8, P0, R9, UR4, 0x3 ;  /* 0x0000000409087c11 */ /* 0x000fc8000f8018ff */
[----:B------:R-:W-:-:S05]  /*52b0*/  LEA.HI.X R9, R9, UR5, R18, 0x3, P0 ;  /* 0x0000000509097c11 */ /* 0x000fca00080f1c12 */
[----:B------:R-:W2:Y:S01]  /*52c0*/  LDG.E.64 R22, desc[UR36][R8.64] ;  /* 0x0000002408167981 */ /* 0x000ea2000c1e1b00 */
[----:B------:R-:W-:Y:S01]  /*52d0*/  IMAD.MOV.U32 R18, RZ, RZ, 0x1 ;  /* 0x00000001ff127424 */ /* 0x000fe200078e00ff */
[----:B------:R-:W-:Y:S01]  /*52e0*/  BSSY.RECONVERGENT B3, `(.L_x_801) ;  /* 0x0000016000037945 */ /* 0x000fe20003800200 */
[----:B-----5:R-:W0:Y:S04]  /*52f0*/  MUFU.RCP64H R19, R25 ;  /* 0x0000001900137308 */ /* 0x020e280000001800 */
[----:B0-----:R-:W-:Y:S01]  /*5300*/  DFMA R20, -R24, R18, 1 ;  /* 0x3ff000001814742b */ /* 0x001fe20000000112 */
[----:B--2---:R-:W-:-:S07]  /*5310*/  FSETP.GEU.AND P1, PT, |R23|, 6.5827683646048100446e-37, PT ;  /* 0x036000001700780b */ /* 0x004fce0003f2e200 */
[----:B------:R-:W-:-:S08]  /*5320*/  DFMA R20, R20, R20, R20 ;  /* 0x000000141414722b */ /* 0x000fd00000000014 */
[----:B------:R-:W-:-:S08]  /*5330*/  DFMA R20, R18, R20, R18 ;  /* 0x000000141214722b */ /* 0x000fd00000000012 */
[----:B------:R-:W-:-:S08]  /*5340*/  DFMA R4, -R24, R20, 1 ;  /* 0x3ff000001804742b */ /* 0x000fd00000000114 */
[----:B------:R-:W-:-:S08]  /*5350*/  DFMA R4, R20, R4, R20 ;  /* 0x000000041404722b */ /* 0x000fd00000000014 */
[----:B------:R-:W-:-:S08]  /*5360*/  DMUL R18, R22, R4 ;  /* 0x0000000416127228 */ /* 0x000fd00000000000 */
[----:B------:R-:W-:-:S08]  /*5370*/  DFMA R20, -R24, R18, R22 ;  /* 0x000000121814722b */ /* 0x000fd00000000116 */
[----:B------:R-:W-:-:S10]  /*5380*/  DFMA R4, R4, R20, R18 ;  /* 0x000000140404722b */ /* 0x000fd40000000012 */
        /* <DEDUP_REMOVED lines=11> */
.L_x_802:
[----:B------:R-:W-:Y:S05]  /*5440*/  BSYNC.RECONVERGENT B3 ;  /* 0x0000000000037941 */ /* 0x000fea0003800200 */
.L_x_801:
[----:B------:R-:W0:Y:S01]  /*5450*/  LDC R15, c[0x0][0x408] ;  /* 0x00010200ff0f7b82 */ /* 0x000e220000000800 */
[----:B------:R-:W-:-:S07]  /*5460*/  IADD3 R17, PT, PT, R3, R14, RZ ;  /* 0x0000000e03117210 */ /* 0x000fce0007ffe0ff */
[----:B------:R-:W1:Y:S01]  /*5470*/  LDC.64 R22, c[0x0][0x400] ;  /* 0x00010000ff167b82 */ /* 0x000e620000000a00 */
[----:B0-----:R-:W-:-:S05]  /*5480*/  IMAD R15, R14, R15, R15 ;  /* 0x0000000f0e0f7224 */ /* 0x001fca00078e020f */
[----:B------:R-:W-:Y:S01]  /*5490*/  IADD3 R19, P0, PT, R15, R14, RZ ;  /* 0x0000000e0f137210 */ /* 0x000fe20007f1e0ff */
[----:B-1----:R-:W-:-:S03]  /*54a0*/  IMAD.WIDE R22, R17, 0x8, R22 ;  /* 0x0000000811167825 */ /* 0x002fc600078e0216 */
[----:B------:R-:W-:Y:S02]  /*54b0*/  LEA.HI.X.SX32 R18, R15, R13, 0x1, P0 ;  /* 0x0000000d0f127211 */ /* 0x000fe400000f0eff */
[C---:B------:R-:W-:Y:S01]  /*54c0*/  LEA R24, P0, R19.reuse, R6, 0x3 ;  /* 0x0000000613187211 */ /* 0x040fe200078018ff */
[----:B------:R0:W-:Y:S03]  /*54d0*/  STG.E.64 desc[UR36][R22.64], R4 ;  /* 0x0000000416007986 */ /* 0x0001e6000c101b24 */
[----:B------:R-:W-:Y:S01]  /*54e0*/  LEA.HI.X R25, R19, R7, R18, 0x3, P0 ;  /* 0x0000000713197211 */ /* 0x000fe200000f1c12 */
[----:B------:R-:W2:Y:S05]  /*54f0*/  LDG.E.64 R26, desc[UR36][R8.64+0x8] ;  /* 0x00000824081a7981 */ /* 0x000eaa000c1e1b00 */
[----:B------:R-:W3:Y:S01]  /*5500*/  LDG.E.64 R24, desc[UR36][R24.64+0x8] ;  /* 0x0000082418187981 */ /* 0x000ee2000c1e1b00 */
[----:B------:R-:W-:Y:S01]  /*5510*/  IMAD.MOV.U32 R18, RZ, RZ, 0x1 ;  /* 0x00000001ff127424 */ /* 0x000fe200078e00ff */
[----:B------:R-:W-:Y:S01]  /*5520*/  BSSY.RECONVERGENT B3, `(.L_x_803) ;  /* 0x0000016000037945 */ /* 0x000fe20003800200 */
[----:B---3--:R-:W1:Y:S04]  /*5530*/  MUFU.RCP64H R19, R25 ;  /* 0x0000001900137308 */ /* 0x008e680000001800 */
[----:B-1----:R-:W-:-:S08]  /*5540*/  DFMA R20, -R24, R18, 1 ;  /* 0x3ff000001814742b */ /* 0x002fd00000000112 */
[----:B------:R-:W-:-:S08]  /*5550*/  DFMA R20, R20, R20, R20 ;  /* 0x000000141414722b */ /* 0x000fd00000000014 */
[----:B------:R-:W-:-:S08]  /*5560*/  DFMA R20, R18, R20, R18 ;  /* 0x000000141214722b */ /* 0x000fd00000000012 */
[----:B------:R-:W-:-:S08]  /*5570*/  DFMA R18, -R24, R20, 1 ;  /* 0x3ff000001812742b */ /* 0x000fd00000000114 */
[----:B------:R-:W-:-:S08]  /*5580*/  DFMA R18, R20, R18, R20 ;  /* 0x000000121412722b */ /* 0x000fd00000000014 */
[----:B--2---:R-:W-:-:S08]  /*5590*/  DMUL R20, R26, R18 ;  /* 0x000000121a147228 */ /* 0x004fd00000000000 */
[----:B0-----:R-:W-:-:S08]  /*55a0*/  DFMA R4, -R24, R20, R26 ;  /* 0x000000141804722b */ /* 0x001fd0000000011a */
[----:B------:R-:W-:Y:S01]  /*55b0*/  DFMA R4, R18, R4, R20 ;  /* 0x000000041204722b */ /* 0x000fe20000000014 */
[----:B------:R-:W-:-:S09]  /*55c0*/  FSETP.GEU.AND P1, PT, |R27|, 6.5827683646048100446e-37, PT ;  /* 0x036000001b00780b */ /* 0x000fd20003f2e200 */
        /* <DEDUP_REMOVED lines=11> */
.L_x_804:
[----:B------:R-:W-:Y:S05]  /*5680*/  BSYNC.RECONVERGENT B3 ;  /* 0x0000000000037941 */ /* 0x000fea0003800200 */
.L_x_803:
[----:B------:R-:W-:Y:S01]  /*5690*/  VIADD R15, R15, UR6 ;  /* 0x000000060f0f7c36 */ /* 0x000fe20008000000 */
[----:B------:R0:W-:Y:S04]  /*56a0*/  STG.E.64 desc[UR36][R22.64+0x8], R4 ;  /* 0x0000080416007986 */ /* 0x0001e8000c101b24 */
[C---:B------:R-:W-:Y:S01]  /*56b0*/  IADD3 R17, P0, PT, R15.reuse, R14, RZ ;  /* 0x0000000e0f117210 */ /* 0x040fe20007f1e0ff */
[----:B------:R-:W2:Y:S03]  /*56c0*/  LDG.E.64 R26, desc[UR36][R8.64+0x10] ;  /* 0x00001024081a7981 */ /* 0x000ea6000c1e1b00 */
[----:B------:R-:W-:Y:S02]  /*56d0*/  LEA.HI.X.SX32 R18, R15, R13, 0x1, P0 ;  /* 0x0000000d0f127211 */ /* 0x000fe400000f0eff */
[----:B------:R-:W-:-:S04]  /*56e0*/  LEA R24, P0, R17, R6, 0x3 ;  /* 0x0000000611187211 */ /* 0x000fc800078018ff */
[----:B------:R-:W-:-:S06]  /*56f0*/  LEA.HI.X R25, R17, R7, R18, 0x3, P0 ;  /* 0x0000000711197211 */ /* 0x000fcc00000f1c12 */
[----:B------:R-:W3:Y:S01]  /*5700*/  LDG.E.64 R24, desc[UR36][R24.64+0x10] ;  /* 0x0000102418187981 */ /* 0x000ee2000c1e1b00 */
[----:B------:R-:W-:Y:S01]  /*5710*/  HFMA2 R18, -RZ, RZ, 0, 5.9604644775390625e-08 ;  /* 0x00000001ff127431 */ /* 0x000fe200000001ff */
        /* <DEDUP_REMOVED lines=22> */
.L_x_806:
[----:B------:R-:W-:Y:S05]  /*5880*/  BSYNC.RECONVERGENT B3 ;  /* 0x0000000000037941 */ /* 0x000fea0003800200 */
.L_x_805:
        /* <DEDUP_REMOVED lines=31> */
.L_x_808:
[----:B------:R-:W-:Y:S05]  /*5a80*/  BSYNC.RECONVERGENT B3 ;  /* 0x0000000000037941 */ /* 0x000fea0003800200 */
.L_x_807:
[----:B------:R0:W-:Y:S01]  /*5a90*/  STG.E.64 desc[UR36][R22.64+0x18], R4 ;  /* 0x0000180416007986 */ /* 0x0001e2000c101b24 */
[----:B------:R-:W-:-:S04]  /*5aa0*/  IADD3 R14, PT, PT, R14, 0x4, RZ ;  /* 0x000000040e0e7810 */ /* 0x000fc80007ffe0ff */
[----:B------:R-:W-:-:S13]  /*5ab0*/  ISETP.NE.AND P0, PT, R14, R12, PT ;  /* 0x0000000c0e00720c */ /* 0x000fda0003f05270 */
[----:B0-----:R-:W-:Y:S05]  /*5ac0*/  @P0 BRA `(.L_x_809) ;  /* 0xfffffff400dc0947 */ /* 0x001fea000383ffff */
.L_x_800:
[----:B------:R-:W-:Y:S05]  /*5ad0*/  BSYNC.RECONVERGENT B2 ;  /* 0x0000000000027941 */ /* 0x000fea0003800200 */
.L_x_799:
[----:B------:R-:W-:-:S13]  /*5ae0*/  ISETP.NE.AND P0, PT, R11, RZ, PT ;  /* 0x000000ff0b00720c */ /* 0x000fda0003f05270 */
[----:B------:R-:W-:Y:S05]  /*5af0*/  @!P0 BRA `(.L_x_798) ;  /* 0x0000000000a48947 */ /* 0x000fea0003800000 */
[----:B-123--:R-:W0:Y:S01]  /*5b00*/  LDC.64 R8, c[0x0][0x400] ;  /* 0x00010000ff087b82 */ /* 0x00ee220000000a00 */
[----:B------:R-:W-:-:S07]  /*5b10*/  IMAD.MOV.U32 R14, RZ, RZ, RZ ;  /* 0x000000ffff0e7224 */ /* 0x000fce00078e00ff */
.L_x_812:
[----:B0-----:R-:W-:-:S04]  /*5b20*/  IMAD R5, R12, UR7, R12 ;  /* 0x000000070c057c24 */ /* 0x001fc8000f8e020c */
[----:B------:R-:W-:-:S05]  /*5b30*/  IMAD.WIDE R4, R5, 0x8, R6 ;  /* 0x0000000805047825 */ /* 0x000fca00078e0206 */
[----:B------:R-:W2:Y:S01]  /*5b40*/  LDG.E.64 R24, desc[UR36][R4.64] ;  /* 0x0000002404187981 */ /* 0x000ea2000c1e1b00 */
[----:B------:R-:W-:-:S05]  /*5b50*/  IADD3 R13, P0, PT, R3, R12, RZ ;  /* 0x0000000c030d7210 */ /* 0x000fca0007f1e0ff */
[----:B----4-:R-:W-:Y:S01]  /*5b60*/  IMAD.X R18, RZ, RZ, R10, P0 ;  /* 0x000000ffff127224 */ /* 0x010fe200000e060a */
[----:B------:R-:W-:-:S04]  /*5b70*/  LEA R22, P0, R13, UR8, 0x3 ;  /* 0x000000080d167c11 */ /* 0x000fc8000f8018ff */
[----:B------:R-:W-:-:S06]  /*5b80*/  LEA.HI.X R23, R13, UR9, R18, 0x3, P0 ;  /* 0x000000090d177c11 */ /* 0x000fcc00080f1c12 */
[----:B------:R-:W3:Y:S01]  /*5b90*/  LDG.E.64 R22, desc[UR36][R22.64] ;  /* 0x0000002416167981 */ /* 0x000ee2000c1e1b00 */
[----:B------:R-:W-:Y:S01]  /*5ba0*/  MOV R18, 0x1 ;  /* 0x0000000100127802 */ /* 0x000fe20000000f00 */
[----:B------:R-:W-:Y:S01]  /*5bb0*/  VIADD R14, R14, 0x1 ;  /* 0x000000010e0e7836 */ /* 0x000fe20000000000 */
[----:B------:R-:W-:Y:S04]  /*5bc0*/  BSSY.RECONVERGENT B2, `(.L_x_810) ;  /* 0x0000017000027945 */ /* 0x000fe80003800200 */
[----:B------:R-:W-:Y:S01]  /*5bd0*/  ISETP.NE.AND P1, PT, R14, R11, PT ;  /* 0x0000000b0e00720c */ /* 0x000fe20003f25270 */
[----:B--2---:R-:W1:Y:S02]  /*5be0*/  MUFU.RCP64H R19, R25 ;  /* 0x0000001900137308 */ /* 0x004e640000001800 */
[----:B-1----:R-:W-:Y:S01]  /*5bf0*/  DFMA R20, -R24, R18, 1 ;  /* 0x3ff000001814742b */ /* 0x002fe20000000112 */
[----:B---3--:R-:W-:-:S07]  /*5c00*/  FSETP.GEU.AND P2, PT, |R23|, 6.5827683646048100446e-37, PT ;  /* 0x036000001700780b */ /* 0x008fce0003f4e200 */
        /* <DEDUP_REMOVED lines=15> */
[----:B0-----:R-:W-:Y:S05]  /*5d00*/  CALL.REL.NOINC `($__internal_0_$__cuda_sm20_div_rn_f64_full) ;  /* 0x0000005000607944 */ /* 0x001fea0003c00000 */
[----:B------:R-:W-:Y:S01]  /*5d10*/  MOV R4, R38 ;  /* 0x0000002600047202 */ /* 0x000fe20000000f00 */
[----:B------:R-:W-:-:S07]  /*5d20*/  IMAD.MOV.U32 R5, RZ, RZ, R39 ;  /* 0x000000ffff057224 */ /* 0x000fce00078e0027 */
.L_x_811:
[----:B------:R-:W-:Y:S05]  /*5d30*/  BSYNC.RECONVERGENT B2 ;  /* 0x0000000000027941 */ /* 0x000fea0003800200 */
.L_x_810:
[----:B------:R-:W-:Y:S01]  /*5d40*/  IMAD.IADD R19, R3, 0x1, R12 ;  /* 0x0000000103137824 */ /* 0x000fe200078e020c */
[----:B------:R-:W-:-:S03]  /*5d50*/  IADD3 R12, PT, PT, R12, 0x1, RZ ;  /* 0x000000010c0c7810 */ /* 0x000fc60007ffe0ff */
[----:B0-----:R-:W-:-:S05]  /*5d60*/  IMAD.WIDE R18, R19, 0x8, R8 ;  /* 0x0000000813127825 */ /* 0x001fca00078e0208 */
[----:B------:R0:W-:Y:S01]  /*5d70*/  STG.E.64 desc[UR36][R18.64], R4 ;  /* 0x0000000412007986 */ /* 0x0001e2000c101b24 */
[----:B------:R-:W-:Y:S05]  /*5d80*/  @P1 BRA `(.L_x_812) ;  /* 0xfffffffc00641947 */ /* 0x000fea000383ffff */
.L_x_798:
[----:B------:R-:W-:Y:S05]  /*5d90*/  BSYNC.RECONVERGENT B0 ;  /* 0x0000000000007941 */ /* 0x000fea0003800200 */
.L_x_797:
[----:B------:R-:W-:-:S13]  /*5da0*/  ISETP.NE.AND P0, PT, R0, RZ, PT ;  /* 0x000000ff0000720c */ /* 0x000fda0003f05270 */
[----:B------:R-:W-:Y:S05]  /*5db0*/  @P0 EXIT ;  /* 0x000000000000094d */ /* 0x000fea0003800000 */
[----:B------:R-:W5:Y:S08]  /*5dc0*/  LDC.64 R6, c[0x0][0x3c0] ;  /* 0x0000f000ff067b82 */ /* 0x000f700000000a00 */
[----:B------:R-:W0:Y:S01]  /*5dd0*/  LDC.64 R10, c[0x0][0x3c8] ;  /* 0x0000f200ff0a7b82 */ /* 0x000e220000000a00 */
[----:B------:R-:W-:Y:S01]  /*5de0*/  IMAD.MOV.U32 R12, RZ, RZ, RZ ;  /* 0x000000ffff0c7224 */ /* 0x000fe200078e00ff */
[----:B------:R-:W-:Y:S01]  /*5df0*/  MOV R17, 0x1a8 ;  /* 0x000001a800117802 */ /* 0x000fe20000000f00 */
[----:B------:R-:W-:Y:S01]  /*5e00*/  IMAD.MOV.U32 R14, RZ, RZ, RZ ;  /* 0x000000ffff0e7224 */ /* 0x000fe200078e00ff */
[----:B------:R-:W4:Y:S01]  /*5e10*/  LDCU UR6, c[0x0][0x40c] ;  /* 0x00008180ff0677ac */ /* 0x000f220008000800 */
[----:B------:R-:W4:Y:S01]  /*5e20*/  LDCU.64 UR4, c[0x4][0x168] ;  /* 0x01002d00ff0477ac */ /* 0x000f220008000a00 */
[----:B-----5:R5:W5:Y:S04]  /*5e30*/  LDG.E R13, desc[UR36][R6.64] ;  /* 0x00000024060d7981 */ /* 0x020b68000c1e1900 */
[----:B0-----:R-:W5:Y:S01]  /*5e40*/  LDG.E R15, desc[UR36][R10.64] ;  /* 0x000000240a0f7981 */ /* 0x001f62000c1e1900 */
[----:B-123--:R0:W1:Y:S01]  /*5e50*/  LDC.64 R8, c[0x4][R17] ;  /* 0x0100000011087b82 */ /* 0x00e0620000000a00 */
[----:B----4-:R-:W-:Y:S01]  /*5e60*/  UISETP.GE.AND UP0, UPT, UR6, 0x1, UPT ;  /* 0x000000010600788c */ /* 0x010fe2000bf06270 */
[----:B------:R-:W-:Y:S01]  /*5e70*/  MOV R4, UR4 ;  /* 0x0000000400047c02 */ /* 0x000fe20008000f00 */
[----:B------:R-:W-:Y:S01]  /*5e80*/  IMAD.U32 R5, RZ, RZ, UR5 ;  /* 0x00000005ff057e24 */ /* 0x000fe2000f8e00ff */
[----:B-----5:R-:W-:Y:S01]  /*5e90*/  MOV R7, R16 ;  /* 0x0000001000077202 */ /* 0x020fe20000000f00 */
[----:B------:R-:W-:Y:S01]  /*5ea0*/  IMAD.MOV.U32 R6, RZ, RZ, R2 ;  /* 0x000000ffff067224 */ /* 0x000fe200078e0002 */
[----:B------:R-:W-:Y:S01]  /*5eb0*/  UP2UR UR38, UPR, URZ, 0x1 ;  /* 0x00000001ff267883 */ /* 0x000fe20008000000 */
[----:B-1----:R0:W-:Y:S11]  /*5ec0*/  STL.128 [R1], R12 ;  /* 0x0000000c01007387 */ /* 0x0021f60000100c00 */
[----:B------:R-:W-:-:S07]  /*5ed0*/  LEPC R20, `(.L_x_813) ;  /* 0x000000001014794e */ /* 0x000fce0000000000 */
[----:B0-----:R-:W-:Y:S05]  /*5ee0*/  CALL.ABS.NOINC R8 ;  /* 0x0000000008007343 */ /* 0x001fea0003c00000 */
.L_x_813:
[----:B------:R0:W1:Y:S01]  /*5ef0*/  LDC.64 R8, c[0x4][R17] ;  /* 0x0100000011087b82 */ /* 0x0000620000000a00 */
[----:B------:R-:W2:Y:S01]  /*5f00*/  LDCU.64 UR4, c[0x4][0x170] ;  /* 0x01002e00ff0477ac */ /* 0x000ea20008000a00 */
[----:B------:R-:W-:Y:S01]  /*5f10*/  CS2R R6, SRZ ;  /* 0x0000000000067805 */ /* 0x000fe2000001ff00 */
[----:B--2---:R-:W-:Y:S02]  /*5f20*/  IMAD.U32 R4, RZ, RZ, UR4 ;  /* 0x00000004ff047e24 */ /* 0x004fe4000f8e00ff */
[----:B0-----:R-:W-:-:S07]  /*5f30*/  IMAD.U32 R5, RZ, RZ, UR5 ;  /* 0x00000005ff057e24 */ /* 0x001fce000f8e00ff */
[----:B------:R-:W-:-:S07]  /*5f40*/  LEPC R20, `(.L_x_814) ;  /* 0x000000001014794e */ /* 0x000fce0000000000 */
[----:B-1----:R-:W-:Y:S05]  /*5f50*/  CALL.ABS.NOINC R8 ;  /* 0x0000000008007343 */ /* 0x002fea0003c00000 */
.L_x_814:
[----:B------:R-:W-:-:S09]  /*5f60*/  UISETP.NE.AND UP0, UPT, UR38, URZ, UPT ;  /* 0x000000ff2600728c */ /* 0x000fd2000bf05270 */
[----:B------:R-:W-:Y:S05]  /*5f70*/  BRA.U !UP0, `(.L_x_815) ;  /* 0x0000003108a87547 */ /* 0x000fea000b800000 */
[----:B------:R-:W0:Y:S01]  /*5f80*/  LDC R24, c[0x0][0x408] ;  /* 0x00010200ff187b82 */ /* 0x000e220000000800 */
[----:B------:R-:W-:Y:S01]  /*5f90*/  BSSY.RECONVERGENT B6, `(.L_x_816) ;  /* 0x00001cb000067945 */ /* 0x000fe20003800200 */
[----:B0-----:R-:W-:-:S13]  /*5fa0*/  ISETP.GE.AND P0, PT, R24, 0x1, PT ;  /* 0x000000011800780c */ /* 0x001fda0003f06270 */
[----:B------:R-:W-:Y:S05]  /*5fb0*/  @!P0 BRA `(.L_x_817) ;  /* 0x0000001800388947 */ /* 0x000fea0003800000 */
[C---:B------:R-:W-:Y:S01]  /*5fc0*/  LOP3.LUT R29, R24.reuse, 0xf, RZ, 0xc0, !PT ;  /* 0x0000000f181d7812 */ /* 0x040fe200078ec0ff */
[----:B------:R-:W-:Y:S01]  /*5fd0*/  BSSY.RECONVERGENT B7, `(.L_x_818) ;  /* 0x000018b000077945 */ /* 0x000fe20003800200 */
[C---:B------:R-:W-:Y:S01]  /*5fe0*/  LOP3.LUT R30, R24.reuse, 0x7, RZ, 0xc0, !PT ;  /* 0x00000007181e7812 */ /* 0x040fe200078ec0ff */
[----:B------:R-:W-:Y:S01]  /*5ff0*/  IMAD.MOV.U32 R26, RZ, RZ, RZ ;  /* 0x000000ffff1a7224 */ /* 0x000fe200078e00ff */
[C---:B------:R-:W-:Y:S01]  /*6000*/  IADD3 R28, PT, PT, R24.reuse, -0x1, RZ ;  /* 0xffffffff181c7810 */ /* 0x040fe20007ffe0ff */
[----:B------:R-:W-:Y:S01]  /*6010*/  VIADD R31, R29, 0xffffffff ;  /* 0xffffffff1d1f7836 */ /* 0x000fe20000000000 */
[C---:B------:R-:W-:Y:S02]  /*6020*/  LOP3.LUT R25, R24.reuse, 0x7ffffff0, RZ, 0xc0, !PT ;  /* 0x7ffffff018197812 */ /* 0x040fe400078ec0ff */
[----:B------:R-:W-:Y:S02]  /*6030*/  LOP3.LUT R24, R24, 0x3, RZ, 0xc0, !PT ;  /* 0x0000000318187812 */ /* 0x000fe400078ec0ff */
[----:B------:R-:W-:-:S07]  /*6040*/  IADD3 R27, PT, PT, R30, -0x1, RZ ;  /* 0xffffffff1e1b7810 */ /* 0x000fce0007ffe0ff */
.L_x_856:
[----:B------:R-:W0:Y:S01]  /*6050*/  LDCU UR4, c[0x0][0x408] ;  /* 0x00008100ff0477ac */ /* 0x000e220008000800 */
[----:B------:R-:W-:Y:S01]  /*6060*/  ISETP.GE.U32.AND P0, PT, R28, 0xf, PT ;  /* 0x0000000f1c00780c */ /* 0x000fe20003f06070 */
[----:B------:R-:W-:Y:S02]  /*6070*/  IMAD.MOV.U32 R22, RZ, RZ, RZ ;  /* 0x000000ffff167224 */ /* 0x000fe400078e00ff */
[----:B0-----:R-:W-:-:S10]  /*6080*/  IMAD R23, R26, UR4, RZ ;  /* 0x000000041a177c24 */ /* 0x001fd4000f8e02ff */
[----:B------:R-:W-:Y:S05]  /*6090*/  @!P0 BRA `(.L_x_819) ;  /* 0x0000000800b48947 */ /* 0x000fea0003800000 */
[----:B------:R-:W-:Y:S01]  /*60a0*/  BSSY.RECONVERGENT B8, `(.L_x_820) ;  /* 0x00000ab000087945 */ /* 0x000fe20003800200 */
[----:B------:R-:W-:-:S07]  /*60b0*/  IMAD.MOV.U32 R22, RZ, RZ, RZ ;  /* 0x000000ffff167224 */ /* 0x000fce00078e00ff */
.L_x_837:
[----:B------:R-:W0:Y:S01]  /*60c0*/  LDC.64 R18, c[0x0][0x3e8] ;  /* 0x0000fa00ff127b82 */ /* 0x000e220000000a00 */
[----:B------:R-:W-:Y:S01]  /*60d0*/  IADD3 R3, PT, PT, R23, R22, RZ ;  /* 0x0000001617037210 */ /* 0x000fe20007ffe0ff */
[----:B------:R-:W1:Y:S04]  /*60e0*/  LDCU.64 UR4, c[0x4][0x178] ;  /* 0x01002f00ff0477ac */ /* 0x000e680008000a00 */
[----:B0-----:R-:W-:-:S05]  /*60f0*/  IMAD.WIDE.U32 R18, R3, 0x8, R18 ;  /* 0x0000000803127825 */ /* 0x001fca00078e0012 */
[----:B------:R-:W2:Y:S01]  /*6100*/  LDG.E.64 R8, desc[UR36][R18.64] ;  /* 0x0000002412087981 */ /* 0x000ea2000c1e1b00 */
[----:B------:R-:W-:Y:S01]  /*6110*/  MOV R17, 0x1a8 ;  /* 0x000001a800117802 */ /* 0x000fe20000000f00 */
[----:B------:R-:W-:Y:S01]  /*6120*/  VIADD R22, R22, 0x10 ;  /* 0x0000001016167836 */ /* 0x000fe20000000000 */
[----:B-1----:R-:W-:Y:S01]  /*6130*/  MOV R5, UR5 ;  /* 0x0000000500057c02 */ /* 0x002fe20008000f00 */
[----:B------:R-:W-:Y:S01]  /*6140*/  IMAD.U32 R4, RZ, RZ, UR4 ;  /* 0x00000004ff047e24 */ /* 0x000fe2000f8e00ff */
[----:B------:R0:W1:Y:S01]  /*6150*/  LDC.64 R10, c[0x4][R17] ;  /* 0x01000000110a7b82 */ /* 0x0000620000000a00 */
[----:B------:R-:W-:Y:S01]  /*6160*/  IMAD.MOV.U32 R6, RZ, RZ, R2 ;  /* 0x000000ffff067224 */ /* 0x000fe200078e0002 */
[----:B------:R-:W-:Y:S01]  /*6170*/  ISETP.NE.AND P0, PT, R22, R25, PT ;  /* 0x000000191600720c */ /* 0x000fe20003f05270 */
[----:B------:R-:W-:-:S03]  /*6180*/  IMAD.MOV.U32 R7, RZ, RZ, R16 ;  /* 0x000000ffff077224 */ /* 0x000fc600078e0010 */
[----:B------:R-:W-:Y:S01]  /*6190*/  P2R R32, PR, RZ, 0x1 ;  /* 0x00000001ff207803 */ /* 0x000fe20000000000 */
[----:B-12---:R0:W-:Y:S08]  /*61a0*/  STL.64 [R1], R8 ;  /* 0x0000000801007387 */ /* 0x0061f00000100a00 */
[----:B------:R-:W-:-:S07]  /*61b0*/  LEPC R20, `(.L_x_821) ;  /* 0x000000001014794e */ /* 0x000fce0000000000 */
[----:B0-----:R-:W-:Y:S05]  /*61c0*/  CALL.ABS.NOINC R10 ;  /* 0x000000000a007343 */ /* 0x001fea0003c00000 */
.L_x_821:
[----:B------:R-:W2:Y:S01]  /*61d0*/  LDG.E.64 R8, desc[UR36][R18.64+0x8] ;  /* 0x0000082412087981 */ /* 0x000ea2000c1e1b00 */
[----:B------:R0:W1:Y:S01]  /*61e0*/  LDC.64 R10, c[0x4][R17] ;  /* 0x01000000110a7b82 */ /* 0x0000620000000a00 */
[----:B------:R-:W3:Y:S01]  /*61f0*/  LDCU.64 UR4, c[0x4][0x178] ;  /* 0x01002f00ff0477ac */ /* 0x000ee20008000a00 */
[----:B------:R-:W-:Y:S01]  /*6200*/  IMAD.MOV.U32 R6, RZ, RZ, R2 ;  /* 0x000000ffff067224 */ /* 0x000fe200078e0002 */
[----:B------:R-:W-:Y:S02]  /*6210*/  MOV R7, R16 ;  /* 0x0000001000077202 */ /* 0x000fe40000000f00 */
[----:B---3--:R-:W-:Y:S01]  /*6220*/  MOV R4, UR4 ;  /* 0x0000000400047c02 */ /* 0x008fe20008000f00 */
[----:B------:R-:W-:Y:S01]  /*6230*/  IMAD.U32 R5, RZ, RZ, UR5 ;  /* 0x00000005ff057e24 */ /* 0x000fe2000f8e00ff */
[----:B-12---:R0:W-:Y:S06]  /*6240*/  STL.64 [R1], R8 ;  /* 0x0000000801007387 */ /* 0x0061ec0000100a00 */
[----:B------:R-:W-:-:S07]  /*6250*/  LEPC R20, `(.L_x_822) ;  /* 0x000000001014794e */ /* 0x000fce0000000000 */
[----:B0-----:R-:W-:Y:S05]  /*6260*/  CALL.ABS.NOINC R10 ;  /* 0x000000000a007343 */ /* 0x001fea0003c00000 */
.L_x_822:
[----:B------:R-:W2:Y:S01]  /*6270*/  LDG.E.64 R8, desc[UR36][R18.64+0x10] ;  /* 0x0000102412087981 */ /* 0x000ea2000c1e1b00 */
[----:B------:R0:W1:Y:S01]  /*6280*/  LDC.64 R10, c[0x4][R17] ;  /* 0x01000000110a7b82 */ /* 0x0000620000000a00 */
[----:B------:R-:W3:Y:S01]  /*6290*/  LDCU.64 UR4, c[0x4][0x178] ;  /* 0x01002f00ff0477ac */ /* 0x000ee20008000a00 */
[----:B------:R-:W-:Y:S01]  /*62a0*/  MOV R6, R2 ;  /* 0x0000000200067202 */ /* 0x000fe20000000f00 */
[----:B------:R-:W-:Y:S02]  /*62b0*/  IMAD.MOV.U32 R7, RZ, RZ, R16 ;  /* 0x000000ffff077224 */ /* 0x000fe400078e0010 */
[----:B---3--:R-:W-:Y:S02]  /*62c0*/  IMAD.U32 R4, RZ, RZ, UR4 ;  /* 0x00000004ff047e24 */ /* 0x008fe4000f8e00ff */
[----:B------:R-:W-:Y:S01]  /*62d0*/  IMAD.U32 R5, RZ, RZ, UR5 ;  /* 0x00000005ff057e24 */ /* 0x000fe2000f8e00ff */
[----:B-12---:R0:W-:Y:S06]  /*62e0*/  STL.64 [R1], R8 ;  /* 0x0000000801007387 */ /* 0x0061ec0000100a00 */
[----:B------:R-:W-:-:S07]  /*62f0*/  LEPC R20, `(.L_x_823) ;  /* 0x000000001014794e */ /* 0x000fce0000000000 */
[----:B0-----:R-:W-:Y:S05]  /*6300*/  CALL.ABS.NOINC R10 ;  /* 0x000000000a007343 */ /* 0x001fea0003c00000 */
.L_x_823:
[----:B------:R-:W2:Y:S01]  /*6310*/  LDG.E.64 R8, desc[UR36][R18.64+0x18] ;  /* 0x0000182412087981 */ /* 0x000ea2000c1e1b00 */
[----:B------:R0:W1:Y:S01]  /*6320*/  LDC.64 R10, c[0x4][R17] ;  /* 0x01000000110a7b82 */ /* 0x0000620000000a00 */
[----:B------:R-:W3:Y:S01]  /*6330*/  LDCU.64 UR4, c[0x4][0x178] ;  /* 0x01002f00ff0477ac */ /* 0x000ee20008000a00 */
[----:B------:R-:W-:Y:S02]  /*6340*/  IMAD.MOV.U32 R6, RZ, RZ, R2 ;  /* 0x000000ffff067224 */ /* 0x000fe400078e0002 */
[----:B------:R-:W-:Y:S02]  /*6350*/  IMAD.MOV.U32 R7, RZ, RZ, R16 ;  /* 0x000000ffff077224 */ /* 0x000fe400078e0010 */
[----:B---3--:R-:W-:Y:S01]  /*6360*/  IMAD.U32 R4, RZ, RZ, UR4 ;  /* 0x00000004ff047e24 */ /* 0x008fe2000f8e00ff */
[----:B------:R-:W-:Y:S01]  /*6370*/  MOV R5, UR5 ;  /* 0x0000000500057c02 */ /* 0x000fe20008000f00 */
[----:B-12---:R0:W-:Y:S06]  /*6380*/  STL.64 [R1], R8 ;  /* 0x0000000801007387 */ /* 0x0061ec0000100a00 */
[----:B------:R-:W-:-:S07]  /*6390*/  LEPC R20, `(.L_x_824) ;  /* 0x000000001014794e */ /* 0x000fce0000000000 */
[----:B0-----:R-:W-:Y:S05]  /*63a0*/  CALL.ABS.NOINC R10 ;  /* 0x000000000a007343 */ /* 0x001fea0003c00000 */
.L_x_824:
        /* <DEDUP_REMOVED lines=10> */
.L_x_825:
        /* <DEDUP_REMOVED lines=10> */
.L_x_826:
        /* <DEDUP_REMOVED lines=10> */
.L_x_827:
        /* <DEDUP_REMOVED lines=10> */
.L_x_828:
        /* <DEDUP_REMOVED lines=10> */
.L_x_829:
        /* <DEDUP_REMOVED lines=10> */
.L_x_830:
        /* <DEDUP_REMOVED lines=10> */
.L_x_831:
        /* <DEDUP_REMOVED lines=10> */
.L_x_832:
        /* <DEDUP_REMOVED lines=10> */
.L_x_833:
        /* <DEDUP_REMOVED lines=10> */
.L_x_834:
        /* <DEDUP_REMOVED lines=10> */
.L_x_835:
        /* <DEDUP_REMOVED lines=10> */
.L_x_836:
[----:B------:R-:W-:-:S13]  /*6b30*/  ISETP.NE.AND P6, PT, R32, RZ, PT ;  /* 0x000000ff2000720c */ /* 0x000fda0003fc5270 */
[----:B------:R-:W-:Y:S05]  /*6b40*/  @P6 BRA `(.L_x_837) ;  /* 0xfffffff4005c6947 */ /* 0x000fea000383ffff */
[----:B------:R-:W-:Y:S05]  /*6b50*/  BSYNC.RECONVERGENT B8 ;  /* 0x0000000000087941 */ /* 0x000fea0003800200 */
.L_x_820:
[----:B------:R-:W-:-:S07]  /*6b60*/  MOV R22, R25 ;  /* 0x0000001900167202 */ /* 0x000fce0000000f00 */
.L_x_819:
[----:B------:R-:W-:-:S13]  /*6b70*/  ISETP.NE.AND P0, PT, R29, RZ, PT ;  /* 0x000000ff1d00720c */ /* 0x000fda0003f05270 */
[----:B------:R-:W-:Y:S05]  /*6b80*/  @!P0 BRA `(.L_x_838) ;  /* 0x0000000c000c8947 */ /* 0x000fea0003800000 */
[----:B------:R-:W-:-:S13]  /*6b90*/  ISETP.GE.U32.AND P0, PT, R31, 0x7, PT ;  /* 0x000000071f00780c */ /* 0x000fda0003f06070 */
[----:B------:R-:W-:Y:S05]  /*6ba0*/  @!P0 BRA `(.L_x_839) ;  /* 0x0000000400688947 */ /* 0x000fea0003800000 */
[----:B------:R-:W0:Y:S01]  /*6bb0*/  LDC.64 R8, c[0x0][0x3e8] ;  /* 0x0000fa00ff087b82 */ /* 0x000e220000000a00 */
[----:B------:R-:W-:Y:S01]  /*6bc0*/  IMAD.IADD R3, R23, 0x1, R22 ;  /* 0x0000000117037824 */ /* 0x000fe200078e0216 */
[----:B------:R-:W-:Y:S01]  /*6bd0*/  MOV R17, 0x1a8 ;  /* 0x000001a800117802 */ /* 0x000fe20000000f00 */
[----:B------:R-:W1:Y:S02]  /*6be0*/  LDCU.64 UR4, c[0x4][0x178] ;  /* 0x01002f00ff0477ac */ /* 0x000e640008000a00 */
[----:B0-----:R-:W-:-:S06]  /*6bf0*/  IMAD.WIDE.U32 R8, R3, 0x8, R8 ;  /* 0x0000000803087825 */ /* 0x001fcc00078e0008 */
[----:B------:R-:W2:Y:S01]  /*6c00*/  LDG.E.64 R8, desc[UR36][R8.64] ;  /* 0x0000002408087981 */ /* 0x000ea2000c1e1b00 */
[----:B------:R0:W3:Y:S01]  /*6c10*/  LDC.64 R10, c[0x4][R17] ;  /* 0x01000000110a7b82 */ /* 0x0000e20000000a00 */
[----:B-1----:R-:W-:Y:S01]  /*6c20*/  IMAD.U32 R4, RZ, RZ, UR4 ;  /* 0x00000004ff047e24 */ /* 0x002fe2000f8e00ff */
[----:B------:R-:W-:Y:S01]  /*6c30*/  MOV R5, UR5 ;  /* 0x0000000500057c02 */ /* 0x000fe20008000f00 */
[----:B------:R-:W-:Y:S02]  /*6c40*/  IMAD.MOV.U32 R6, RZ, RZ, R2 ;  /* 0x000000ffff067224 */ /* 0x000fe400078e0002 */
[----:B------:R-:W-:Y:S01]  /*6c50*/  IMAD.MOV.U32 R7, RZ, RZ, R16 ;  /* 0x000000ffff077224 */ /* 0x000fe200078e0010 */
[----:B--23--:R0:W-:Y:S06]  /*6c60*/  STL.64 [R1], R8 ;  /* 0x0000000801007387 */ /* 0x00c1ec0000100a00 */
[----:B------:R-:W-:-:S07]  /*6c70*/  LEPC R20, `(.L_x_840) ;  /* 0x000000001014794e */ /* 0x000fce0000000000 */
[----:B0-----:R-:W-:Y:S05]  /*6c80*/  CALL.ABS.NOINC R10 ;  /* 0x000000000a007343 */ /* 0x001fea0003c00000 */
.L_x_840:
[----:B------:R-:W0:Y:S01]  /*6c90*/  LDCU.64 UR4, c[0x0][0x3e8] ;  /* 0x00007d00ff0477ac */ /* 0x000e220008000a00 */
[----:B------:R-:W-:-:S04]  /*6ca0*/  IADD3 R0, P0, PT, R23, R22, RZ ;  /* 0x0000001617007210 */ /* 0x000fc80007f1e0ff */
[----:B------:R-:W-:Y:S02]  /*6cb0*/  IADD3.X R3, PT, PT, RZ, RZ, RZ, P0, !PT ;  /* 0x000000ffff037210 */ /* 0x000fe400007fe4ff */
[----:B0-----:R-:W-:-:S04]  /*6cc0*/  LEA R18, P0, R0, UR4, 0x3 ;  /* 0x0000000400127c11 */ /* 0x001fc8000f8018ff */
[----:B------:R-:W-:Y:S01]  /*6cd0*/  LEA.HI.X R19, R0, UR5, R3, 0x3, P0 ;  /* 0x0000000500137c11 */ /* 0x000fe200080f1c03 */
[----:B------:R0:W1:Y:S01]  /*6ce0*/  LDC.64 R10, c[0x4][R17] ;  /* 0x01000000110a7b82 */ /* 0x0000620000000a00 */
[----:B------:R-:W2:Y:S03]  /*6cf0*/  LDCU.64 UR4, c[0x4][0x178] ;  /* 0x01002f00ff0477ac */ /* 0x000ea60008000a00 */
[----:B------:R-:W3:Y:S01]  /*6d00*/  LDG.E.64 R8, desc[UR36][R18.64+0x8] ;  /* 0x0000082412087981 */ /* 0x000ee2000c1e1b00 */
[----:B------:R-:W-:Y:S01]  /*6d10*/  MOV R6, R2 ;  /* 0x0000000200067202 */ /* 0x000fe20000000f00 */
[----:B------:R-:W-:Y:S02]  /*6d20*/  IMAD.MOV.U32 R7, RZ, RZ, R16 ;  /* 0x000000ffff077224 */ /* 0x000fe400078e0010 */
[----:B--2---:R-:W-:Y:S02]  /*6d30*/  IMAD.U32 R4, RZ, RZ, UR4 ;  /* 0x00000004ff047e24 */ /* 0x004fe4000f8e00ff */
[----:B------:R-:W-:Y:S01]  /*6d40*/  IMAD.U32 R5, RZ, RZ, UR5 ;  /* 0x00000005ff057e24 */ /* 0x000fe2000f8e00ff */
[----:B-1-3--:R0:W-:Y:S06]  /*6d50*/  STL.64 [R1], R8 ;  /* 0x0000000801007387 */ /* 0x00a1ec0000100a00 */
[----:B------:R-:W-:-:S07]  /*6d60*/  LEPC R20, `(.L_x_841) ;  /* 0x000000001014794e */ /* 0x000fce0000000000 */
[----:B0-----:R-:W-:Y:S05]  /*6d70*/  CALL.ABS.NOINC R10 ;  /* 0x000000000a007343 */ /* 0x001fea0003c00000 */
.L_x_841:
        /* <DEDUP_REMOVED lines=10> */
.L_x_842:
        /* <DEDUP_REMOVED lines=10> */
.L_x_843:
        /* <DEDUP_REMOVED lines=10> */
.L_x_844:
        /* <DEDUP_REMOVED lines=10> */
.L_x_845:
        /* <DEDUP_REMOVED lines=10> */
.L_x_846:
        /* <DEDUP_REMOVED lines=10> */
.L_x_847:
[----:B------:R-:W-:-:S07]  /*7140*/  VIADD R22, R22, 0x8 ;  /* 0x0000000816167836 */ /* 0x000fce0000000000 */
.L_x_839:
[----:B------:R-:W-:-:S13]  /*7150*/  ISETP.NE.AND P0, PT, R30, RZ, PT ;  /* 0x000000ff1e00720c */ /* 0x000fda0003f05270 */
[----:B------:R-:W-:Y:S05]  /*7160*/  @!P0 BRA `(.L_x_838) ;  /* 0x0000000400948947 */ /* 0x000fea0003800000 */
[----:B------:R-:W-:-:S13]  /*7170*/  ISETP.GE.U32.AND P0, PT, R27, 0x3, PT ;  /* 0x000000031b00780c */ /* 0x000fda0003f06070 */
[----:B------:R-:W-:Y:S05]  /*7180*/  @!P0 BRA `(.L_x_848) ;  /* 0x0000000000c88947 */ /* 0x000fea0003800000 */
[----:B------:R-:W0:Y:S01]  /*7190*/  LDC.64 R8, c[0x0][0x3e8] ;  /* 0x0000fa00ff087b82 */ /* 0x000e220000000a00 */
[----:B------:R-:W-:Y:S01]  /*71a0*/  IADD3 R3, PT, PT, R23, R22, RZ ;  /* 0x0000001617037210 */ /* 0x000fe20007ffe0ff */
[----:B------:R-:W1:Y:S04]  /*71b0*/  LDCU.64 UR4, c[0x4][0x178] ;  /* 0x01002f00ff0477ac */ /* 0x000e680008000a00 */
[----:B0-----:R-:W-:-:S06]  /*71c0*/  IMAD.WIDE.U32 R8, R3, 0x8, R8 ;  /* 0x0000000803087825 */ /* 0x001fcc00078e0008 */
[----:B------:R-:W2:Y:S01]  /*71d0*/  LDG.E.64 R8, desc[UR36][R8.64] ;  /* 0x0000002408087981 */ /* 0x000ea2000c1e1b00 */
[----:B------:R-:W-:Y:S01]  /*71e0*/  MOV R17, 0x1a8 ;  /* 0x000001a800117802 */ /* 0x000fe20000000f00 */
[----:B-1----:R-:W-:Y:S01]  /*71f0*/  IMAD.U32 R4, RZ, RZ, UR4 ;  /* 0x00000004ff047e24 */ /* 0x002fe2000f8e00ff */
[----:B------:R-:W-:Y:S01]  /*7200*/  MOV R6, R2 ;  /* 0x0000000200067202 */ /* 0x000fe20000000f00 */
[----:B------:R-:W-:Y:S01]  /*7210*/  IMAD.U32 R5, RZ, RZ, UR5 ;  /* 0x00000005ff057e24 */ /* 0x000fe2000f8e00ff */
[----:B------:R0:W1:Y:S01]  /*7220*/  LDC.64 R10, c[0x4][R17] ;  /* 0x01000000110a7b82 */ /* 0x0000620000000a00 */
[----:B------:R-:W-:Y:S01]  /*7230*/  IMAD.MOV.U32 R7, RZ, RZ, R16 ;  /* 0x000000ffff077224 */ /* 0x000fe200078e0010 */
[----:B-12---:R0:W-:Y:S06]  /*7240*/  STL.64 [R1], R8 ;  /* 0x0000000801007387 */ /* 0x0061ec0000100a00 */
[----:B------:R-:W-:-:S07]  /*7250*/  LEPC R20, `(.L_x_849) ;  /* 0x000000001014794e */ /* 0x000fce0000000000 */
[----:B0-----:R-:W-:Y:S05]  /*7260*/  CALL.ABS.NOINC R10 ;  /* 0x000000000a007343 */ /* 0x001fea0003c00000 */
.L_x_849:
[----:B------:R-:W0:Y:S01]  /*7270*/  LDCU.64 UR4, c[0x0][0x3e8] ;  /* 0x00007d00ff0477ac */ /* 0x000e220008000a00 */
[----:B------:R-:W-:-:S05]  /*7280*/  IADD3 R0, P0, PT, R23, R22, RZ ;  /* 0x0000001617007210 */ /* 0x000fca0007f1e0ff */
[----:B------:R-:W-:Y:S01]  /*7290*/  IMAD.X R3, RZ, RZ, RZ, P0 ;  /* 0x000000ffff037224 */ /* 0x000fe200000e06ff */
[----:B0-----:R-:W-:-:S04]  /*72a0*/  LEA R18, P0, R0, UR4, 0x3 ;  /* 0x0000000400127c11 */ /* 0x001fc8000f8018ff */
[----:B------:R-:W-:Y:S01]  /*72b0*/  LEA.HI.X R19, R0, UR5, R3, 0x3, P0 ;  /* 0x0000000500137c11 */ /* 0x000fe200080f1c03 */
[----:B------:R0:W1:Y:S01]  /*72c0*/  LDC.64 R10, c[0x4][R17] ;  /* 0x01000000110a7b82 */ /* 0x0000620000000a00 */
[----:B------:R-:W2:Y:S03]  /*72d0*/  LDCU.64 UR4, c[0x4][0x178] ;  /* 0x01002f00ff0477ac */ /* 0x000ea60008000a00 */
[----:B------:R-:W3:Y:S01]  /*72e0*/  LDG.E.64 R8, desc[UR36][R18.64+0x8] ;  /* 0x0000082412087981 */ /* 0x000ee2000c1e1b00 */
[----:B------:R-:W-:Y:S01]  /*72f0*/  IMAD.MOV.U32 R6, RZ, RZ, R2 ;  /* 0x000000ffff067224 */ /* 0x000fe200078e0002 */
[----:B------:R-:W-:Y:S02]  /*7300*/  MOV R7, R16 ;  /* 0x0000001000077202 */ /* 0x000fe40000000f00 */
[----:B--2---:R-:W-:Y:S01]  /*7310*/  MOV R4, UR4 ;  /* 0x0000000400047c02 */ /* 0x004fe20008000f00 */
[----:B------:R-:W-:Y:S01]  /*7320*/  IMAD.U32 R5, RZ, RZ, UR5 ;  /* 0x00000005ff057e24 */ /* 0x000fe2000f8e00ff */
[----:B-1-3--:R0:W-:Y:S06]  /*7330*/  STL.64 [R1], R8 ;  /* 0x0000000801007387 */ /* 0x00a1ec0000100a00 */
[----:B------:R-:W-:-:S07]  /*7340*/  LEPC R20, `(.L_x_850) ;  /* 0x000000001014794e */ /* 0x000fce0000000000 */
[----:B0-----:R-:W-:Y:S05]  /*7350*/  CALL.ABS.NOINC R10 ;  /* 0x000000000a007343 */ /* 0x001fea0003c00000 */
.L_x_850:
        /* <DEDUP_REMOVED lines=10> */
.L_x_851:
        /* <DEDUP_REMOVED lines=10> */
.L_x_852:
[----:B------:R-:W-:-:S07]  /*74a0*/  IADD3 R22, PT, PT, R22, 0x4, RZ ;  /* 0x0000000416167810 */ /* 0x000fce0007ffe0ff */
.L_x_848:
[----:B------:R-:W-:-:S13]  /*74b0*/  ISETP.NE.AND P0, PT, R24, RZ, PT ;  /* 0x000000ff1800720c */ /* 0x000fda0003f05270 */
        /* <DEDUP_REMOVED lines=8> */
[----:B------:R-:W-:Y:S01]  /*7540*/  ISETP.NE.AND P0, PT, R24, 0x1, PT ;  /* 0x000000011800780c */ /* 0x000fe20003f05270 */
[----:B-1----:R-:W-:Y:S01]  /*7550*/  IMAD.U32 R4, RZ, RZ, UR4 ;  /* 0x00000004ff047e24 */ /* 0x002fe2000f8e00ff */
[----:B------:R-:W-:Y:S01]  /*7560*/  MOV R5, UR5 ;  /* 0x0000000500057c02 */ /* 0x000fe20008000f00 */
[----:B------:R-:W-:Y:S01]  /*7570*/  IMAD.MOV.U32 R6, RZ, RZ, R2 ;  /* 0x000000ffff067224 */ /* 0x000fe200078e0002 */
[----:B------:R-:W-:Y:S01]  /*7580*/  P2R R0, PR, RZ, 0x1 ;  /* 0x00000001ff007803 */ /* 0x000fe20000000000 */
[----:B------:R-:W-:Y:S01]  /*7590*/  IMAD.MOV.U32 R7, RZ, RZ, R16 ;  /* 0x000000ffff077224 */ /* 0x000fe200078e0010 */
[----:B--23--:R0:W-:Y:S07]  /*75a0*/  STL.64 [R1], R8 ;  /* 0x0000000801007387 */ /* 0x00c1ee0000100a00 */
[----:B------:R-:W-:-:S07]  /*75b0*/  LEPC R20, `(.L_x_853) ;  /* 0x000000001014794e */ /* 0x000fce0000000000 */
[----:B0-----:R-:W-:Y:S05]  /*75c0*/  CALL.ABS.NOINC R10 ;  /* 0x000000000a007343 */ /* 0x001fea0003c00000 */
.L_x_853:
[----:B------:R-:W-:-:S13]  /*75d0*/  ISETP.NE.AND P6, PT, R24, 0x1, PT ;  /* 0x000000011800780c */ /* 0x000fda0003fc5270 */
[----:B------:R-:W-:Y:S05]  /*75e0*/  @!P6 BRA `(.L_x_838) ;  /* 0x000000000074e947 */ /* 0x000fea0003800000 */
        /* <DEDUP_REMOVED lines=8> */
[----:B------:R-:W-:Y:S01]  /*7670*/  ISETP.NE.AND P0, PT, R24, 0x2, PT ;  /* 0x000000021800780c */ /* 0x000fe20003f05270 */
[----:B------:R-:W-:Y:S01]  /*7680*/  IMAD.MOV.U32 R7, RZ, RZ, R16 ;  /* 0x000000ffff077224 */ /* 0x000fe200078e0010 */
[----:B------:R-:W-:Y:S02]  /*7690*/  MOV R6, R2 ;  /* 0x0000000200067202 */ /* 0x000fe40000000f00 */
[----:B------:R-:W-:Y:S01]  /*76a0*/  P2R R0, PR, RZ, 0x1 ;  /* 0x00000001ff007803 */ /* 0x000fe20000000000 */
[----:B--2---:R-:W-:-:S02]  /*76b0*/  IMAD.U32 R4, RZ, RZ, UR4 ;  /* 0x00000004ff047e24 */ /* 0x004fc4000f8e00ff */
[----:B------:R-:W-:Y:S01]  /*76c0*/  IMAD.U32 R5, RZ, RZ, UR5 ;  /* 0x00000005ff057e24 */ /* 0x000fe2000f8e00ff */
[----:B-1-3--:R0:W-:Y:S06]  /*76d0*/  STL.64 [R1], R8 ;  /* 0x0000000801007387 */ /* 0x00a1ec0000100a00 */
[----:B------:R-:W-:-:S07]  /*76e0*/  LEPC R20, `(.L_x_854) ;  /* 0x000000001014794e */ /* 0x000fce0000000000 */
[----:B0-----:R-:W-:Y:S05]  /*76f0*/  CALL.ABS.NOINC R10 ;  /* 0x000000000a007343 */ /* 0x001fea0003c00000 */
.L_x_854:
[----:B------:R-:W-:-:S13]  /*7700*/  ISETP.NE.AND P6, PT, R24, 0x2, PT ;  /* 0x000000021800780c */ /* 0x000fda0003fc5270 */
[----:B------:R-:W-:Y:S05]  /*7710*/  @!P6 BRA `(.L_x_838) ;  /* 0x000000000028e947 */ /* 0x000fea0003800000 */
        /* <DEDUP_REMOVED lines=10> */
.L_x_838:
[----:B------:R-:W-:Y:S01]  /*77c0*/  MOV R0, 0x1a8 ;  /* 0x000001a800007802 */ /* 0x000fe20000000f00 */
[----:B------:R-:W0:Y:S01]  /*77d0*/  LDCU.64 UR4, c[0x4][0x180] ;  /* 0x01003000ff0477ac */ /* 0x000e220008000a00 */
[----:B------:R-:W-:Y:S02]  /*77e0*/  CS2R R6, SRZ ;  /* 0x0000000000067805 */ /* 0x000fe4000001ff00 */
[----:B------:R1:W2:Y:S01]  /*77f0*/  LDC.64 R8, c[0x4][R0] ;  /* 0x0100000000087b82 */ /* 0x0002a20000000a00 */
[----:B0-----:R-:W-:Y:S01]  /*7800*/  MOV R4, UR4 ;  /* 0x0000000400047c02 */ /* 0x001fe20008000f00 */
[----:B-1----:R-:W-:-:S07]  /*7810*/  IMAD.U32 R5, RZ, RZ, UR5 ;  /* 0x00000005ff057e24 */ /* 0x002fce000f8e00ff */
[----:B------:R-:W-:-:S07]  /*7820*/  LEPC R20, `(.L_x_855) ;  /* 0x000000001014794e */ /* 0x000fce0000000000 */
[----:B--2---:R-:W-:Y:S05]  /*7830*/  CALL.ABS.NOINC R8 ;  /* 0x0000000008007343 */ /* 0x004fea0003c00000 */
.L_x_855:
[----:B------:R-:W0:Y:S01]  /*7840*/  LDCU UR4, c[0x0][0x40c] ;  /* 0x00008180ff0477ac */ /* 0x000e220008000800 */
[----:B------:R-:W-:-:S05]  /*7850*/  VIADD R26, R26, 0x1 ;  /* 0x000000011a1a7836 */ /* 0x000fca0000000000 */
[----:B0-----:R-:W-:-:S13]  /*7860*/  ISETP.NE.AND P0, PT, R26, UR4, PT ;  /* 0x000000041a007c0c */ /* 0x001fda000bf05270 */
[----:B------:R-:W-:Y:S05]  /*7870*/  @P0 BRA `(.L_x_856) ;  /* 0xffffffe400f40947 */ /* 0x000fea000383ffff */
[----:B------:R-:W-:Y:S05]  /*7880*/  BSYNC.RECONVERGENT B7 ;  /* 0x0000000000077941 */ /* 0x000fea0003800200 */
.L_x_818:
[----:B------:R-:W-:Y:S05]  /*7890*/  BRA `(.L_x_857) ;  /* 0x0000000000e87947 */ /* 0x000fea0003800000 */
.L_x_817:
[----:B------:R-:W0:Y:S02]  /*78a0*/  LDC R18, c[0x0][0x40c] ;  /* 0x00010300ff127b82 */ /* 0x000e240000000800 */
[C---:B0-----:R-:W-:Y:S02]  /*78b0*/  ISETP.GE.U32.AND P0, PT, R18.reuse, 0x4, PT ;  /* 0x000000041200780c */ /* 0x041fe40003f06070 */
[----:B------:R-:W-:-:S11]  /*78c0*/  LOP3.LUT R22, R18, 0x3, RZ, 0xc0, !PT ;  /* 0x0000000312167812 */ /* 0x000fd600078ec0ff */
[----:B------:R-:W-:Y:S05]  /*78d0*/  @!P0 BRA `(.L_x_858) ;  /* 0x0000000000988947 */ /* 0x000fea0003800000 */
[----:B------:R-:W-:Y:S01]  /*78e0*/  HFMA2 R19, -RZ, RZ, 0, 0 ;  /* 0x00000000ff137431 */ /* 0x000fe200000001ff */
[----:B------:R-:W-:Y:S01]  /*78f0*/  BSSY.RECONVERGENT B7, `(.L_x_858) ;  /* 0x0000024000077945 */ /* 0x000fe20003800200 */
[----:B------:R-:W-:-:S07]  /*7900*/  LOP3.LUT R18, R18, 0x7ffffffc, RZ, 0xc0, !PT ;  /* 0x7ffffffc12127812 */ /* 0x000fce00078ec0ff */
.L_x_863:
[----:B------:R-:W-:Y:S01]  /*7910*/  MOV R17, 0x1a8 ;  /* 0x000001a800117802 */ /* 0x000fe20000000f00 */
[----:B------:R-:W0:Y:S01]  /*7920*/  LDCU.64 UR4, c[0x4][0x180] ;  /* 0x01003000ff0477ac */ /* 0x000e220008000a00 */
[----:B------:R-:W-:Y:S01]  /*7930*/  VIADD R19, R19, 0x4 ;  /* 0x0000000413137836 */ /* 0x000fe20000000000 */
[----:B------:R-:W-:Y:S01]  /*7940*/  CS2R R6, SRZ ;  /* 0x0000000000067805 */ /* 0x000fe2000001ff00 */
[----:B------:R1:W2:Y:S03]  /*7950*/  LDC.64 R8, c[0x4][R17] ;  /* 0x0100000011087b82 */ /* 0x0002a60000000a00 */
[----:B------:R-:W-:-:S04]  /*7960*/  ISETP.NE.AND P0, PT, R19, R18, PT ;  /* 0x000000121300720c */ /* 0x000fc80003f05270 */
[----:B------:R-:W-:Y:S01]  /*7970*/  P2R R23, PR, RZ, 0x1 ;  /* 0x00000001ff177803 */ /* 0x000fe20000000000 */
[----:B0-----:R-:W-:Y:S01]  /*7980*/  IMAD.U32 R4, RZ, RZ, UR4 ;  /* 0x00000004ff047e24 */ /* 0x001fe2000f8e00ff */
[----:B-1----:R-:W-:-:S07]  /*7990*/  MOV R5, UR5 ;  /* 0x0000000500057c02 */ /* 0x002fce0008000f00 */
[----:B------:R-:W-:-:S07]  /*79a0*/  LEPC R20, `(.L_x_859) ;  /* 0x000000001014794e */ /* 0x000fce0000000000 */
[----:B--2---:R-:W-:Y:S05]  /*79b0*/  CALL.ABS.NOINC R8 ;  /* 0x0000000008007343 */ /* 0x004fea0003c00000 */
.L_x_859:
[----:B------:R0:W1:Y:S01]  /*79c0*/  LDC.64 R8, c[0x4][R17] ;  /* 0x0100000011087b82 */ /* 0x0000620000000a00 */
[----:B------:R-:W2:Y:S01]  /*79d0*/  LDCU.64 UR4, c[0x4][0x180] ;  /* 0x01003000ff0477ac */ /* 0x000ea20008000a00 */
[----:B------:R-:W-:Y:S01]  /*79e0*/  CS2R R6, SRZ ;  /* 0x0000000000067805 */ /* 0x000fe2000001ff00 */
[----:B--2---:R-:W-:Y:S02]  /*79f0*/  IMAD.U32 R4, RZ, RZ, UR4 ;  /* 0x00000004ff047e24 */ /* 0x004fe4000f8e00ff */
[----:B0-----:R-:W-:-:S07]  /*7a00*/  IMAD.U32 R5, RZ, RZ, UR5 ;  /* 0x00000005ff057e24 */ /* 0x001fce000f8e00ff */
[----:B------:R-:W-:-:S07]  /*7a10*/  LEPC R20, `(.L_x_860) ;  /* 0x000000001014794e */ /* 0x000fce0000000000 */
[----:B-1----:R-:W-:Y:S05]  /*7a20*/  CALL.ABS.NOINC R8 ;  /* 0x0000000008007343 */ /* 0x002fea0003c00000 */
.L_x_860:
[----:B------:R0:W1:Y:S01]  /*7a30*/  LDC.64 R8, c[0x4][R17] ;  /* 0x0100000011087b82 */ /* 0x0000620000000a00 */
[----:B------:R-:W2:Y:S01]  /*7a40*/  LDCU.64 UR4, c[0x4][0x180] ;  /* 0x01003000ff0477ac */ /* 0x000ea20008000a00 */
[----:B------:R-:W-:Y:S02]  /*7a50*/  CS2R R6, SRZ ;  /* 0x0000000000067805 */ /* 0x000fe4000001ff00 */
[----:B--2---:R-:W-:Y:S01]  /*7a60*/  MOV R4, UR4 ;  /* 0x0000000400047c02 */ /* 0x004fe20008000f00 */
[----:B0-----:R-:W-:-:S07]  /*7a70*/  IMAD.U32 R5, RZ, RZ, UR5 ;  /* 0x00000005ff057e24 */ /* 0x001fce000f8e00ff */
[----:B------:R-:W-:-:S07]  /*7a80*/  LEPC R20, `(.L_x_861) ;  /* 0x000000001014794e */ /* 0x000fce0000000000 */
[----:B-1----:R-:W-:Y:S05]  /*7a90*/  CALL.ABS.NOINC R8 ;  /* 0x0000000008007343 */ /* 0x002fea0003c00000 */
.L_x_861:
[----:B------:R0:W1:Y:S01]  /*7aa0*/  LDC.64 R8, c[0x4][R17] ;  /* 0x0100000011087b82 */ /* 0x0000620000000a00 */
[----:B------:R-:W2:Y:S01]  /*7ab0*/  LDCU.64 UR4, c[0x4][0x180] ;  /* 0x01003000ff0477ac */ /* 0x000ea20008000a00 */
[----:B------:R-:W-:Y:S01]  /*7ac0*/  CS2R R6, SRZ ;  /* 0x0000000000067805 */ /* 0x000fe2000001ff00 */
[----:B--2---:R-:W-:Y:S01]  /*7ad0*/  IMAD.U32 R4, RZ, RZ, UR4 ;  /* 0x00000004ff047e24 */ /* 0x004fe2000f8e00ff */
[----:B0-----:R-:W-:-:S07]  /*7ae0*/  MOV R5, UR5 ;  /* 0x0000000500057c02 */ /* 0x001fce0008000f00 */
[----:B------:R-:W-:-:S07]  /*7af0*/  LEPC R20, `(.L_x_862) ;  /* 0x000000001014794e */ /* 0x000fce0000000000 */
[----:B-1----:R-:W-:Y:S05]  /*7b00*/  CALL.ABS.NOINC R8 ;  /* 0x0000000008007343 */ /* 0x002fea0003c00000 */
.L_x_862:
[----:B------:R-:W-:-:S13]  /*7b10*/  ISETP.NE.AND P6, PT, R23, RZ, PT ;  /* 0x000000ff1700720c */ /* 0x000fda0003fc5270 */
[----:B------:R-:W-:Y:S05]  /*7b20*/  @P6 BRA `(.L_x_863) ;  /* 0xfffffffc00786947 */ /* 0x000fea000383ffff */
[----:B------:R-:W-:Y:S05]  /*7b30*/  BSYNC.RECONVERGENT B7 ;  /* 0x0000000000077941 */ /* 0x000fea0003800200 */
.L_x_858:
[----:B------:R-:W-:-:S13]  /*7b40*/  ISETP.NE.AND P0, PT, R22, RZ, PT ;  /* 0x000000ff1600720c */ /* 0x000fda0003f05270 */
[----:B------:R-:W-:Y:S05]  /*7b50*/  @!P0 BRA `(.L_x_857) ;  /* 0x0000000000388947 */ /* 0x000fea0003800000 */
[----:B------:R-:W-:-:S07]  /*7b60*/  IMAD.MOV.U32 R17, RZ, RZ, RZ ;  /* 0x000000ffff117224 */ /* 0x000fce00078e00ff */
.L_x_865:
[----:B------:R-:W0:Y:S01]  /*7b70*/  LDCU.64 UR4, c[0x4][0x180] ;  /* 0x01003000ff0477ac */ /* 0x000e220008000a00 */
[----:B------:R-:W-:Y:S01]  /*7b80*/  VIADD R17, R17, 0x1 ;  /* 0x0000000111117836 */ /* 0x000fe20000000000 */
[----:B------:R-:W-:Y:S02]  /*7b90*/  MOV R0, 0x1a8 ;  /* 0x000001a800007802 */ /* 0x000fe40000000f00 */
[----:B------:R-:W-:Y:S02]  /*7ba0*/  CS2R R6, SRZ ;  /* 0x0000000000067805 */ /* 0x000fe4000001ff00 */
[----:B------:R-:W-:Y:S01]  /*7bb0*/  ISETP.NE.AND P0, PT, R17, R22, PT ;  /* 0x000000161100720c */ /* 0x000fe20003f05270 */
[----:B------:R1:W2:Y:S03]  /*7bc0*/  LDC.64 R8, c[0x4][R0] ;  /* 0x0100000000087b82 */ /* 0x0002a60000000a00 */
[----:B-1----:R-:W-:-:S02]  /*7bd0*/  P2R R0, PR, RZ, 0x1 ;  /* 0x00000001ff007803 */ /* 0x002fc40000000000 */
[----:B0-----:R-:W-:Y:S01]  /*7be0*/  MOV R4, UR4 ;  /* 0x0000000400047c02 */ /* 0x001fe20008000f00 */
[----:B------:R-:W-:-:S07]  /*7bf0*/  IMAD.U32 R5, RZ, RZ, UR5 ;  /* 0x00000005ff057e24 */ /* 0x000fce000f8e00ff */
[----:B------:R-:W-:-:S07]  /*7c00*/  LEPC R20, `(.L_x_864) ;  /* 0x000000001014794e */ /* 0x000fce0000000000 */
[----:B--2---:R-:W-:Y:S05]  /*7c10*/  CALL.ABS.NOINC R8 ;  /* 0x0000000008007343 */ /* 0x004fea0003c00000 */
.L_x_864:
[----:B------:R-:W-:-:S13]  /*7c20*/  ISETP.NE.AND P6, PT, R17, R22, PT ;  /* 0x000000161100720c */ /* 0x000fda0003fc5270 */
[----:B------:R-:W-:Y:S05]  /*7c30*/  @P6 BRA `(.L_x_865) ;  /* 0xfffffffc00cc6947 */ /* 0x000fea000383ffff */
.L_x_857:
[----:B------:R-:W-:Y:S05]  /*7c40*/  BSYNC.RECONVERGENT B6 ;  /* 0x0000000000067941 */ /* 0x000fea0003800200 */
.L_x_816:
[----:B------:R-:W-:Y:S01]  /*7c50*/  MOV R0, 0x1a8 ;  /* 0x000001a800007802 */ /* 0x000fe20000000f00 */
[----:B------:R-:W0:Y:S01]  /*7c60*/  LDCU.64 UR4, c[0x4][0x188] ;  /* 0x01003100ff0477ac */ /* 0x000e220008000a00 */
[----:B------:R-:W-:Y:S02]  /*7c70*/  CS2R R6, SRZ ;  /* 0x0000000000067805 */ /* 0x000fe4000001ff00 */
[----:B------:R1:W2:Y:S01]  /*7c80*/  LDC.64 R8, c[0x4][R0] ;  /* 0x0100000000087b82 */ /* 0x0002a20000000a00 */
[----:B0-----:R-:W-:Y:S01]  /*7c90*/  IMAD.U32 R4, RZ, RZ, UR4 ;  /* 0x00000004ff047e24 */ /* 0x001fe2000f8e00ff */
[----:B-1----:R-:W-:-:S07]  /*7ca0*/  MOV R5, UR5 ;  /* 0x0000000500057c02 */ /* 0x002fce0008000f00 */
[----:B------:R-:W-:-:S07]  /*7cb0*/  LEPC R20, `(.L_x_866) ;  /* 0x000000001014794e */ /* 0x000fce0000000000 */
[----:B--2---:R-:W-:Y:S05]  /*7cc0*/  CALL.ABS.NOINC R8 ;  /* 0x0000000008007343 */ /* 0x004fea0003c00000 */
.L_x_866:
[----:B------:R-:W0:Y:S01]  /*7cd0*/  LDC R0, c[0x0][0x40c] ;  /* 0x00010300ff007b82 */ /* 0x000e220000000800 */
[----:B------:R-:W-:Y:S01]  /*7ce0*/  IMAD.MOV.U32 R24, RZ, RZ, RZ ;  /* 0x000000ffff187224 */ /* 0x000fe200078e00ff */
[C---:B0-----:R-:W-:Y:S02]  /*7cf0*/  ISETP.GE.U32.AND P0, PT, R0.reuse, 0x10, PT ;  /* 0x000000100000780c */ /* 0x041fe40003f06070 */
[----:B------:R-:W-:-:S11]  /*7d00*/  LOP3.LUT R25, R0, 0xf, RZ, 0xc0, !PT ;  /* 0x0000000f00197812 */ /* 0x000fd600078ec0ff */
[----:B------:R-:W-:Y:S05]  /*7d10*/  @!P0 BRA `(.L_x_867) ;  /* 0x0000000800b08947 */ /* 0x000fea0003800000 */
[----:B------:R-:W-:Y:S01]  /*7d20*/  BSSY.RECONVERGENT B6, `(.L_x_867) ;  /* 0x00000ab000067945 */ /* 0x000fe20003800200 */
[----:B------:R-:W-:Y:S01]  /*7d30*/  LOP3.LUT R24, R0, 0x7ffffff0, RZ, 0xc0, !PT ;  /* 0x7ffffff000187812 */ /* 0x000fe200078ec0ff */
[----:B------:R-:W-:-:S07]  /*7d40*/  IMAD.MOV.U32 R17, RZ, RZ, RZ ;  /* 0x000000ffff117224 */ /* 0x000fce00078e00ff */
.L_x_884:
[----:B------:R-:W0:Y:S01]  /*7d50*/  LDC.64 R18, c[0x0][0x3e0] ;  /* 0x0000f800ff127b82 */ /* 0x000e220000000a00 */
[----:B------:R-:W-:Y:S01]  /*7d60*/  MOV R22, 0x1a8 ;  /* 0x000001a800167802 */ /* 0x000fe20000000f00 */
[----:B------:R-:W1:Y:S01]  /*7d70*/  LDCU.64 UR4, c[0x4][0x190] ;  /* 0x01003200ff0477ac */ /* 0x000e620008000a00 */
[----:B0-----:R-:W-:-:S05]  /*7d80*/  IMAD.WIDE.U32 R18, R17, 0x8, R18 ;  /* 0x0000000811127825 */ /* 0x001fca00078e0012 */
[----:B------:R-:W2:Y:S01]  /*7d90*/  LDG.E.64 R8, desc[UR36][R18.64] ;  /* 0x0000002412087981 */ /* 0x000ea2000c1e1b00 */
[----:B------:R0:W3:Y:S01]  /*7da0*/  LDC.64 R10, c[0x4][R22] ;  /* 0x01000000160a7b82 */ /* 0x0000e20000000a00 */
[----:B------:R-:W-:Y:S01]  /*7db0*/  IADD3 R17, PT, PT, R17, 0x10, RZ ;  /* 0x0000001011117810 */ /* 0x000fe20007ffe0ff */
[----:B-1----:R-:W-:Y:S01]  /*7dc0*/  IMAD.U32 R4, RZ, RZ, UR4 ;  /* 0x00000004ff047e24 */ /* 0x002fe2000f8e00ff */
[----:B------:R-:W-:Y:S01]  /*7dd0*/  MOV R6, R2 ;  /* 0x0000000200067202 */ /* 0x000fe20000000f00 */
[----:B------:R-:W-:Y:S01]  /*7de0*/  IMAD.U32 R5, RZ, RZ, UR5 ;  /* 0x00000005ff057e24 */ /* 0x000fe2000f8e00ff */
[----:B------:R-:W-:Y:S01]  /*7df0*/  ISETP.NE.AND P0, PT, R17, R24, PT ;  /* 0x000000181100720c */ /* 0x000fe20003f05270 */
[----:B------:R-:W-:-:S03]  /*7e00*/  IMAD.MOV.U32 R7, RZ, RZ, R16 ;  /* 0x000000ffff077224 */ /* 0x000fc600078e0010 */
[----:B------:R-:W-:Y:S01]  /*7e10*/  P2R R26, PR, RZ, 0x1 ;  /* 0x00000001ff1a7803 */ /* 0x000fe20000000000 */
[----:B--23--:R0:W-:Y:S08]  /*7e20*/  STL.64 [R1], R8 ;  /* 0x0000000801007387 */ /* 0x00c1f00000100a00 */
[----:B------:R-:W-:-:S07]  /*7e30*/  LEPC R20, `(.L_x_868) ;  /* 0x000000001014794e */ /* 0x000fce0000000000 */
[----:B0-----:R-:W-:Y:S05]  /*7e40*/  CALL.ABS.NOINC R10 ;  /* 0x000000000a007343 */ /* 0x001fea0003c00000 */
.L_x_868:
        /* <DEDUP_REMOVED lines=10> */
.L_x_869:
        /* <DEDUP_REMOVED lines=10> */
.L_x_870:
        /* <DEDUP_REMOVED lines=10> */
.L_x_871:
        /* <DEDUP_REMOVED lines=10> */
.L_x_872:
        /* <DEDUP_REMOVED lines=10> */
.L_x_873:
        /* <DEDUP_REMOVED lines=10> */
.L_x_874:
        /* <DEDUP_REMOVED lines=10> */
.L_x_875:
        /* <DEDUP_REMOVED lines=10> */
.L_x_876:
        /* <DEDUP_REMOVED lines=10> */
.L_x_877:
        /* <DEDUP_REMOVED lines=10> */
.L_x_878:
        /* <DEDUP_REMOVED lines=10> */
.L_x_879:
        /* <DEDUP_REMOVED lines=10> */
.L_x_880:
        /* <DEDUP_REMOVED lines=10> */
.L_x_881:
        /* <DEDUP_REMOVED lines=10> */
.L_x_882:
[----:B------:R-:W2:Y:S01]  /*8710*/  LDG.E.64 R18, desc[UR36][R18.64+0x78] ;  /* 0x0000782412127981 */ /* 0x000ea2000c1e1b00 */
[----:B------:R-:W0:Y:S01]  /*8720*/  LDC.64 R22, c[0x4][R22] ;  /* 0x0100000016167b82 */ /* 0x000e220000000a00 */
[----:B------:R-:W1:Y:S01]  /*8730*/  LDCU.64 UR4, c[0x4][0x190] ;  /* 0x01003200ff0477ac */ /* 0x000e620008000a00 */
[----:B------:R-:W-:Y:S01]  /*8740*/  MOV R6, R2 ;  /* 0x0000000200067202 */ /* 0x000fe20000000f00 */
[----:B------:R-:W-:Y:S02]  /*8750*/  IMAD.MOV.U32 R7, RZ, RZ, R16 ;  /* 0x000000ffff077224 */ /* 0x000fe400078e0010 */
[----:B-1----:R-:W-:Y:S02]  /*8760*/  IMAD.U32 R4, RZ, RZ, UR4 ;  /* 0x00000004ff047e24 */ /* 0x002fe4000f8e00ff */
[----:B------:R-:W-:Y:S01]  /*8770*/  IMAD.U32 R5, RZ, RZ, UR5 ;  /* 0x00000005ff057e24 */ /* 0x000fe2000f8e00ff */
[----:B0-2---:R1:W-:Y:S06]  /*8780*/  STL.64 [R1], R18 ;  /* 0x0000001201007387 */ /* 0x0053ec0000100a00 */
[----:B------:R-:W-:-:S07]  /*8790*/  LEPC R20, `(.L_x_883) ;  /* 0x000000001014794e */ /* 0x000fce0000000000 */
[----:B-1----:R-:W-:Y:S05]  /*87a0*/  CALL.ABS.NOINC R22 ;  /* 0x0000000016007343 */ /* 0x002fea0003c00000 */
.L_x_883:
[----:B------:R-:W-:-:S13]  /*87b0*/  ISETP.NE.AND P6, PT, R26, RZ, PT ;  /* 0x000000ff1a00720c */ /* 0x000fda0003fc5270 */
[----:B------:R-:W-:Y:S05]  /*87c0*/  @P6 BRA `(.L_x_884) ;  /* 0xfffffff400606947 */ /* 0x000fea000383ffff */
[----:B------:R-:W-:Y:S05]  /*87d0*/  BSYNC.RECONVERGENT B6 ;  /* 0x0000000000067941 */ /* 0x000fea0003800200 */
.L_x_867:
[----:B------:R-:W-:-:S13]  /*87e0*/  ISETP.NE.AND P0, PT, R25, RZ, PT ;  /* 0x000000ff1900720c */ /* 0x000fda0003f05270 */
[----:B------:R-:W-:Y:S05]  /*87f0*/  @!P0 BRA `(.L_x_885) ;  /* 0x0000000800a88947 */ /* 0x000fea0003800000 */
[----:B------:R-:W0:Y:S01]  /*8800*/  LDC R0, c[0x0][0x40c] ;  /* 0x00010300ff007b82 */ /* 0x000e220000000800 */
[----:B------:R-:W-:Y:S02]  /*8810*/  ISETP.GE.U32.AND P0, PT, R25, 0x8, PT ;  /* 0x000000081900780c */ /* 0x000fe40003f06070 */
[----:B0-----:R-:W-:-:S11]  /*8820*/  LOP3.LUT R22, R0, 0x7, RZ, 0xc0, !PT ;  /* 0x0000000700167812 */ /* 0x001fd600078ec0ff */
[----:B------:R-:W-:Y:S05]  /*8830*/  @!P0 BRA `(.L_x_886) ;  /* 0x0000000400508947 */ /* 0x000fea0003800000 */
[----:B------:R-:W0:Y:S01]  /*8840*/  LDC.64 R18, c[0x0][0x3e0] ;  /* 0x0000f800ff127b82 */ /* 0x000e220000000a00 */
[----:B------:R-:W-:Y:S01]  /*8850*/  MOV R17, 0x1a8 ;  /* 0x000001a800117802 */ /* 0x000fe20000000f00 */
[----:B------:R-:W1:Y:S01]  /*8860*/  LDCU.64 UR4, c[0x4][0x190] ;  /* 0x01003200ff0477ac */ /* 0x000e620008000a00 */
[----:B0-----:R-:W-:-:S05]  /*8870*/  IMAD.WIDE.U32 R18, R24, 0x8, R18 ;  /* 0x0000000818127825 */ /* 0x001fca00078e0012 */
        /* <DEDUP_REMOVED lines=9> */
.L_x_887:
        /* <DEDUP_REMOVED lines=10> */
.L_x_888:
        /* <DEDUP_REMOVED lines=10> */
.L_x_889:
        /* <DEDUP_REMOVED lines=10> */
.L_x_890:
        /* <DEDUP_REMOVED lines=10> */
.L_x_891:
        /* <DEDUP_REMOVED lines=10> */
.L_x_892:
        /* <DEDUP_REMOVED lines=10> */
.L_x_893:
        /* <DEDUP_REMOVED lines=10> */
.L_x_894:
[----:B------:R-:W-:-:S07]  /*8d70*/  VIADD R24, R24, 0x8 ;  /* 0x0000000818187836 */ /* 0x000fce0000000000 */
.L_x_886:
        /* <DEDUP_REMOVED lines=19> */
.L_x_896:
        /* <DEDUP_REMOVED lines=10> */
.L_x_897:
        /* <DEDUP_REMOVED lines=10> */
.L_x_898:
        /* <DEDUP_REMOVED lines=10> */
.L_x_899:
[----:B------:R-:W-:-:S07]  /*9090*/  IADD3 R24, PT, PT, R24, 0x4, RZ ;  /* 0x0000000418187810 */ /* 0x000fce0007ffe0ff */
.L_x_895:
[----:B------:R-:W-:-:S13]  /*90a0*/  ISETP.NE.AND P0, PT, R22, RZ, PT ;  /* 0x000000ff1600720c */ /* 0x000fda0003f05270 */
[----:B------:R-:W-:Y:S05]  /*90b0*/  @!P0 BRA `(.L_x_885) ;  /* 0x0000000000788947 */ /* 0x000fea0003800000 */
[----:B------:R-:W-:Y:S01]  /*90c0*/  BSSY.RECONVERGENT B6, `(.L_x_900) ;  /* 0x0000014000067945 */ /* 0x000fe20003800200 */
[----:B------:R-:W-:-:S07]  /*90d0*/  IMAD.MOV.U32 R17, RZ, RZ, RZ ;  /* 0x000000ffff117224 */ /* 0x000fce00078e00ff */
.L_x_903:
[----:B------:R-:W0:Y:S01]  /*90e0*/  LDC.64 R8, c[0x0][0x3e0] ;  /* 0x0000f800ff087b82 */ /* 0x000e220000000a00 */
[----:B------:R-:W-:Y:S01]  /*90f0*/  MOV R0, 0x1a8 ;  /* 0x000001a800007802 */ /* 0x000fe20000000f00 */
[----:B------:R-:W1:Y:S01]  /*9100*/  LDCU.64 UR4, c[0x4][0x190] ;  /* 0x01003200ff0477ac */ /* 0x000e620008000a00 */
        /* <DEDUP_REMOVED lines=10> */
.L_x_901:
[----:B------:R-:W-:-:S04]  /*91b0*/  IADD3 R17, PT, PT, R17, 0x1, RZ ;  /* 0x0000000111117810 */ /* 0x000fc80007ffe0ff */
[----:B------:R-:W-:-:S13]  /*91c0*/  ISETP.NE.AND P0, PT, R17, R22, PT ;  /* 0x000000161100720c */ /* 0x000fda0003f05270 */
[----:B------:R-:W-:Y:S05]  /*91d0*/  @!P0 BRA `(.L_x_902) ;  /* 0x0000000000088947 */ /* 0x000fea0003800000 */
[----:B------:R-:W-:Y:S01]  /*91e0*/  VIADD R24, R24, 0x1 ;  /* 0x0000000118187836 */ /* 0x000fe20000000000 */
[----:B------:R-:W-:Y:S06]  /*91f0*/  BRA `(.L_x_903) ;  /* 0xfffffffc00b87947 */ /* 0x000fec000383ffff */
.L_x_902:
[----:B------:R-:W-:Y:S05]  /*9200*/  BSYNC.RECONVERGENT B6 ;  /* 0x0000000000067941 */ /* 0x000fea0003800200 */
.L_x_900:
[----:B------:R-:W-:Y:S05]  /*9210*/  BRA `(.L_x_885) ;  /* 0x0000000000207947 */ /* 0x000fea0003800000 */
.L_x_815:
        /* <DEDUP_REMOVED lines=8> */
.L_x_885:
[----:B------:R-:W-:Y:S01]  /*92a0*/  MOV R0, 0x1a8 ;  /* 0x000001a800007802 */ /* 0x000fe20000000f00 */
[----:B------:R-:W0:Y:S01]  /*92b0*/  LDCU.64 UR4, c[0x4][0x198] ;  /* 0x01003300ff0477ac */ /* 0x000e220008000a00 */
[----:B------:R-:W-:Y:S02]  /*92c0*/  CS2R R6, SRZ ;  /* 0x0000000000067805 */ /* 0x000fe4000001ff00 */
[----:B------:R1:W2:Y:S01]  /*92d0*/  LDC.64 R8, c[0x4][R0] ;  /* 0x0100000000087b82 */ /* 0x0002a20000000a00 */
[----:B0-----:R-:W-:Y:S02]  /*92e0*/  IMAD.U32 R4, RZ, RZ, UR4 ;  /* 0x00000004ff047e24 */ /* 0x001fe4000f8e00ff */
[----:B-1----:R-:W-:-:S07]  /*92f0*/  IMAD.U32 R5, RZ, RZ, UR5 ;  /* 0x00000005ff057e24 */ /* 0x002fce000f8e00ff */
[----:B------:R-:W-:-:S07]  /*9300*/  LEPC R20, `(.L_x_904) ;  /* 0x000000001014794e */ /* 0x000fce0000000000 */
[----:B--2---:R-:W-:Y:S05]  /*9310*/  CALL.ABS.NOINC R8 ;  /* 0x0000000008007343 */ /* 0x004fea0003c00000 */
.L_x_904:
[----:B------:R-:W0:Y:S02]  /*9320*/  LDC R26, c[0x0][0x408] ;  /* 0x00010200ff1a7b82 */ /* 0x000e240000000800 */
[----:B0-----:R-:W-:-:S13]  /*9330*/  ISETP.GE.AND P0, PT, R26, 0x1, PT ;  /* 0x000000011a00780c */ /* 0x001fda0003f06270 */
[----:B------:R-:W-:Y:S05]  /*9340*/  @!P0 BRA `(.L_x_905) ;  /* 0x0000001800508947 */ /* 0x000fea0003800000 */
[----:B------:R-:W0:Y:S01]  /*9350*/  LDC.64 R24, c[0x0][0x3f0] ;  /* 0x0000fc00ff187b82 */ /* 0x000e220000000a00 */
[C---:B------:R-:W-:Y:S01]  /*9360*/  LOP3.LUT R32, R26.reuse, 0x7, RZ, 0xc0, !PT ;  /* 0x000000071a207812 */ /* 0x040fe200078ec0ff */
[----:B------:R-:W-:Y:S01]  /*9370*/  BSSY.RECONVERGENT B6, `(.L_x_905) ;  /* 0x0000191000067945 */ /* 0x000fe20003800200 */
[C---:B------:R-:W-:Y:S01]  /*9380*/  LOP3.LUT R23, R26.reuse, 0x7ffffff0, RZ, 0xc0, !PT ;  /* 0x7ffffff01a177812 */ /* 0x040fe200078ec0ff */
[----:B------:R-:W-:Y:S01]  /*9390*/  IMAD.MOV.U32 R33, RZ, RZ, RZ ;  /* 0x000000ffff217224 */ /* 0x000fe200078e00ff */
[----:B------:R-:W-:Y:S01]  /*93a0*/  LOP3.LUT R31, R26, 0xf, RZ, 0xc0, !PT ;  /* 0x0000000f1a1f7812 */ /* 0x000fe200078ec0ff */
[----:B------:R-:W-:Y:S01]  /*93b0*/  VIADD R35, R32, 0xffffffff ;  /* 0xffffffff20237836 */ /* 0x000fe20000000000 */
[C---:B------:R-:W-:Y:S01]  /*93c0*/  IADD3 R30, PT, PT, R26.reuse, -0x1, RZ ;  /* 0xffffffff1a1e7810 */ /* 0x040fe20007ffe0ff */
[----:B------:R-:W-:Y:S01]  /*93d0*/  IMAD.MOV R27, RZ, RZ, -R23 ;  /* 0x000000ffff1b7224 */ /* 0x000fe200078e0a17 */
[----:B------:R-:W-:Y:S02]  /*93e0*/  LOP3.LUT R26, R26, 0x3, RZ, 0xc0, !PT ;  /* 0x000000031a1a7812 */ /* 0x000fe400078ec0ff */
[----:B------:R-:W-:-:S02]  /*93f0*/  IADD3 R34, PT, PT, R31, -0x1, RZ ;  /* 0xffffffff1f227810 */ /* 0x000fc40007ffe0ff */
[----:B0-----:R-:W-:-:S05]  /*9400*/  IADD3 R24, P0, PT, R24, 0x40, RZ ;  /* 0x0000004018187810 */ /* 0x001fca0007f1e0ff */
[----:B------:R-:W-:-:S08]  /*9410*/  IMAD.X R25, RZ, RZ, R25, P0 ;  /* 0x000000ffff197224 */ /* 0x000fd000000e0619 */
.L_x_943:
[----:B------:R-:W0:Y:S01]  /*9420*/  LDCU UR4, c[0x0][0x408] ;  /* 0x00008100ff0477ac */ /* 0x000e220008000800 */
[----:B------:R-:W-:Y:S01]  /*9430*/  ISETP.GE.U32.AND P0, PT, R30, 0xf, PT ;  /* 0x0000000f1e00780c */ /* 0x000fe20003f06070 */
[----:B------:R-:W-:Y:S02]  /*9440*/  IMAD.MOV.U32 R22, RZ, RZ, RZ ;  /* 0x000000ffff167224 */ /* 0x000fe400078e00ff */
[C---:B0-----:R-:W-:Y:S01]  /*9450*/  IMAD R29, R33.reuse, UR4, RZ ;  /* 0x00000004211d7c24 */ /* 0x041fe2000f8e02ff */
[----:B------:R-:W-:-:S04]  /*9460*/  IADD3 R33, PT, PT, R33, 0x1, RZ ;  /* 0x0000000121217810 */ /* 0x000fc80007ffe0ff */
[----:B------:R-:W-:-:S04]  /*9470*/  ISETP.NE.AND P1, PT, R33, UR4, PT ;  /* 0x0000000421007c0c */ /* 0x000fc8000bf25270 */
[----:B------:R-:W-:Y:S01]  /*9480*/  P2R R28, PR, RZ, 0x2 ;  /* 0x00000002ff1c7803 */ /* 0x000fe20000000000 */
[----:B------:R-:W-:Y:S08]  /*9490*/  @!P0 BRA `(.L_x_906) ;  /* 0x0000000800bc8947 */ /* 0x000ff00003800000 */
[----:B------:R-:W-:Y:S01]  /*94a0*/  IMAD.WIDE.U32 R4, R29, 0x8, R24 ;  /* 0x000000081d047825 */ /* 0x000fe200078e0018 */
[----:B------:R-:W-:Y:S03]  /*94b0*/  BSSY.RECONVERGENT B7, `(.L_x_907) ;  /* 0x00000ac000077945 */ /* 0x000fe60003800200 */
[----:B------:R-:W-:Y:S01]  /*94c0*/  IMAD.MOV.U32 R22, RZ, RZ, R27 ;  /* 0x000000ffff167224 */ /* 0x000fe200078e001b */
[----:B------:R-:W-:Y:S01]  /*94d0*/  MOV R18, R4 ;  /* 0x0000000400127202 */ /* 0x000fe20000000f00 */
[----:B------:R-:W-:-:S07]  /*94e0*/  IMAD.MOV.U32 R19, RZ, RZ, R5 ;  /* 0x000000ffff137224 */ /* 0x000fce00078e0005 */
.L_x_924:
[----:B------:R-:W2:Y:S01]  /*94f0*/  LDG.E.64 R8, desc[UR36][R18.64+-0x40] ;  /* 0xffffc02412087981 */ /* 0x000ea2000c1e1b00 */
[----:B------:R-:W-:Y:S01]  /*9500*/  MOV R17, 0x1a8 ;  /* 0x000001a800117802 */ /* 0x000fe20000000f00 */
[----:B------:R-:W0:Y:S01]  /*9510*/  LDCU.64 UR4, c[0x4][0x178] ;  /* 0x01002f00ff0477ac */ /* 0x000e220008000a00 */
[----:B------:R-:W-:Y:S01]  /*9520*/  VIADD R22, R22, 0x10 ;  /* 0x0000001016167836 */ /* 0x000fe20000000000 */
[----:B------:R-:W-:Y:S01]  /*9530*/  MOV R7, R16 ;  /* 0x0000001000077202 */ /* 0x000fe20000000f00 */
[----:B------:R1:W3:Y:S01]  /*9540*/  LDC.64 R10, c[0x4][R17] ;  /* 0x01000000110a7b82 */ /* 0x0002e20000000a00 */
[----:B------:R-:W-:Y:S02]  /*9550*/  IMAD.MOV.U32 R6, RZ, RZ, R2 ;  /* 0x000000ffff067224 */ /* 0x000fe400078e0002 */
[----:B------:R-:W-:-:S04]  /*9560*/  ISETP.NE.AND P0, PT, R22, RZ, PT ;  /* 0x000000ff1600720c */ /* 0x000fc80003f05270 */
[----:B------:R-:W-:Y:S02]  /*9570*/  P2R R36, PR, RZ, 0x1 ;  /* 0x00000001ff247803 */ /* 0x000fe40000000000 */
[----:B0-----:R-:W-:Y:S01]  /*9580*/  MOV R4, UR4 ;  /* 0x0000000400047c02 */ /* 0x001fe20008000f00 */
[----:B------:R-:W-:Y:S01]  /*9590*/  IMAD.U32 R5, RZ, RZ, UR5 ;  /* 0x00000005ff057e24 */ /* 0x000fe2000f8e00ff */
[----:B--23--:R1:W-:Y:S06]  /*95a0*/  STL.64 [R1], R8 ;  /* 0x0000000801007387 */ /* 0x00c3ec0000100a00 */
[----:B------:R-:W-:-:S07]  /*95b0*/  LEPC R20, `(.L_x_908) ;  /* 0x000000001014794e */ /* 0x000fce0000000000 */
[----:B-1----:R-:W-:Y:S05]  /*95c0*/  CALL.ABS.NOINC R10 ;  /* 0x000000000a007343 */ /* 0x002fea0003c00000 */
.L_x_908:
        /* <DEDUP_REMOVED lines=10> */
.L_x_909:
        /* <DEDUP_REMOVED lines=10> */
.L_x_910:
        /* <DEDUP_REMOVED lines=10> */
.L_x_911:
        /* <DEDUP_REMOVED lines=10> */
.L_x_912:
        /* <DEDUP_REMOVED lines=10> */
.L_x_913:
        /* <DEDUP_REMOVED lines=10> */
.L_x_914:
        /* <DEDUP_REMOVED lines=10> */
.L_x_915:
        /* <DEDUP_REMOVED lines=10> */
.L_x_916:
        /* <DEDUP_REMOVED lines=10> */
.L_x_917:
        /* <DEDUP_REMOVED lines=10> */
.L_x_918:
        /* <DEDUP_REMOVED lines=10> */
.L_x_919:
        /* <DEDUP_REMOVED lines=10> */
.L_x_920:
        /* <DEDUP_REMOVED lines=10> */
.L_x_921:
        /* <DEDUP_REMOVED lines=10> */
.L_x_922:
        /* <DEDUP_REMOVED lines=10> */
.L_x_923:
[----:B------:R-:W-:Y:S02]  /*9f30*/  ISETP.NE.AND P6, PT, R36, RZ, PT ;  /* 0x000000ff2400720c */ /* 0x000fe40003fc5270 */
[----:B------:R-:W-:-:S05]  /*9f40*/  IADD3 R18, P0, PT, R18, 0x80, RZ ;  /* 0x0000008012127810 */ /* 0x000fca0007f1e0ff */
[----:B------:R-:W-:-:S06]  /*9f50*/  IMAD.X R19, RZ, RZ, R19, P0 ;  /* 0x000000ffff137224 */ /* 0x000fcc00000e0613 */
[----:B------:R-:W-:Y:S05]  /*9f60*/  @P6 BRA `(.L_x_924) ;  /* 0xfffffff400606947 */ /* 0x000fea000383ffff */
[----:B------:R-:W-:Y:S05]  /*9f70*/  BSYNC.RECONVERGENT B7 ;  /* 0x0000000000077941 */ /* 0x000fea0003800200 */
.L_x_907:
[----:B------:R-:W-:-:S07]  /*9f80*/  IMAD.MOV.U32 R22, RZ, RZ, R23 ;  /* 0x000000ffff167224 */ /* 0x000fce00078e0017 */
.L_x_906:
        /* <DEDUP_REMOVED lines=18> */
.L_x_927:
        /* <DEDUP_REMOVED lines=15> */
.L_x_928:
        /* <DEDUP_REMOVED lines=10> */
.L_x_929:
        /* <DEDUP_REMOVED lines=10> */
.L_x_930:
        /* <DEDUP_REMOVED lines=10> */
.L_x_931:
        /* <DEDUP_REMOVED lines=10> */
.L_x_932:
        /* <DEDUP_REMOVED lines=10> */
.L_x_933:
        /* <DEDUP_REMOVED lines=10> */
.L_x_934:
[----:B------:R-:W-:-:S07]  /*a560*/  VIADD R22, R22, 0x8 ;  /* 0x0000000816167836 */ /* 0x000fce0000000000 */
.L_x_926:
        /* <DEDUP_REMOVED lines=11> */
[----:B-1----:R-:W-:Y:S01]  /*a620*/  MOV R4, UR4 ;  /* 0x0000000400047c02 */ /* 0x002fe20008000f00 */
[----:B------:R-:W-:Y:S01]  /*a630*/  IMAD.U32 R5, RZ, RZ, UR5 ;  /* 0x00000005ff057e24 */ /* 0x000fe2000f8e00ff */
[----:B------:R-:W-:Y:S01]  /*a640*/  MOV R7, R16 ;  /* 0x0000001000077202 */ /* 0x000fe20000000f00 */
[----:B------:R-:W-:Y:S01]  /*a650*/  IMAD.MOV.U32 R6, RZ, RZ, R2 ;  /* 0x000000ffff067224 */ /* 0x000fe200078e0002 */
[----:B--23--:R0:W-:Y:S06]  /*a660*/  STL.64 [R1], R8 ;  /* 0x0000000801007387 */ /* 0x00c1ec0000100a00 */
[----:B------:R-:W-:-:S07]  /*a670*/  LEPC R20, `(.L_x_936) ;  /* 0x000000001014794e */ /* 0x000fce0000000000 */
[----:B0-----:R-:W-:Y:S05]  /*a680*/  CALL.ABS.NOINC R10 ;  /* 0x000000000a007343 */ /* 0x001fea0003c00000 */
.L_x_936:
        /* <DEDUP_REMOVED lines=8> */
[----:B------:R-:W-:Y:S02]  /*a710*/  IMAD.MOV.U32 R6, RZ, RZ, R2 ;  /* 0x000000ffff067224 */ /* 0x000fe400078e0002 */
[----:B------:R-:W-:Y:S02]  /*a720*/  IMAD.MOV.U32 R7, RZ, RZ, R16 ;  /* 0x000000ffff077224 */ /* 0x000fe400078e0010 */
[----:B--2---:R-:W-:Y:S01]  /*a730*/  IMAD.U32 R4, RZ, RZ, UR4 ;  /* 0x00000004ff047e24 */ /* 0x004fe2000f8e00ff */
[----:B------:R-:W-:Y:S01]  /*a740*/  MOV R5, UR5 ;  /* 0x0000000500057c02 */ /* 0x000fe20008000f00 */
[----:B-1-3--:R0:W-:Y:S06]  /*a750*/  STL.64 [R1], R8 ;  /* 0x0000000801007387 */ /* 0x00a1ec0000100a00 */
[----:B------:R-:W-:-:S07]  /*a760*/  LEPC R20, `(.L_x_937) ;  /* 0x000000001014794e */ /* 0x000fce0000000000 */
[----:B0-----:R-:W-:Y:S05]  /*a770*/  CALL.ABS.NOINC R10 ;  /* 0x000000000a007343 */ /* 0x001fea0003c00000 */
.L_x_937:
        /* <DEDUP_REMOVED lines=10> */
.L_x_938:
        /* <DEDUP_REMOVED lines=10> */
.L_x_939:
[----:B------:R-:W-:-:S07]  /*a8c0*/  VIADD R22, R22, 0x4 ;  /* 0x0000000416167836 */ /* 0x000fce0000000000 */
.L_x_935:
[----:B------:R-:W-:-:S13]  /*a8d0*/  ISETP.NE.AND P0, PT, R26, RZ, PT ;  /* 0x000000ff1a00720c */ /* 0x000fda0003f05270 */
        /* <DEDUP_REMOVED lines=8> */
[----:B------:R-:W-:Y:S01]  /*a960*/  ISETP.NE.AND P0, PT, R26, 0x1, PT ;  /* 0x000000011a00780c */ /* 0x000fe20003f05270 */
[----:B------:R-:W-:Y:S01]  /*a970*/  IMAD.U32 R5, RZ, RZ, UR5 ;  /* 0x00000005ff057e24 */ /* 0x000fe2000f8e00ff */
[----:B------:R0:W1:Y:S01]  /*a980*/  LDC.64 R10, c[0x4][R17] ;  /* 0x01000000110a7b82 */ /* 0x0000620000000a00 */
[----:B------:R-:W-:Y:S01]  /*a990*/  MOV R6, R2 ;  /* 0x0000000200067202 */ /* 0x000fe20000000f00 */
[----:B------:R-:W-:Y:S01]  /*a9a0*/  IMAD.MOV.U32 R7, RZ, RZ, R16 ;  /* 0x000000ffff077224 */ /* 0x000fe200078e0010 */
[----:B------:R-:W-:Y:S01]  /*a9b0*/  P2R R0, PR, RZ, 0x1 ;  /* 0x00000001ff007803 */ /* 0x000fe20000000000 */
[----:B-12---:R0:W-:Y:S07]  /*a9c0*/  STL.64 [R1], R8 ;  /* 0x0000000801007387 */ /* 0x0061ee0000100a00 */
[----:B------:R-:W-:-:S07]  /*a9d0*/  LEPC R20, `(.L_x_940) ;  /* 0x000000001014794e */ /* 0x000fce0000000000 */
[----:B0-----:R-:W-:Y:S05]  /*a9e0*/  CALL.ABS.NOINC R10 ;  /* 0x000000000a007343 */ /* 0x001fea0003c00000 */
.L_x_940:
[----:B------:R-:W-:-:S13]  /*a9f0*/  ISETP.NE.AND P6, PT, R26, 0x1, PT ;  /* 0x000000011a00780c */ /* 0x000fda0003fc5270 */
[----:B------:R-:W-:Y:S05]  /*aa00*/  @!P6 BRA `(.L_x_925) ;  /* 0x000000000074e947 */ /* 0x000fea0003800000 */
        /* <DEDUP_REMOVED lines=11> */
[----:B------:R-:W-:-:S02]  /*aac0*/  P2R R0, PR, RZ, 0x1 ;  /* 0x00000001ff007803 */ /* 0x000fc40000000000 */
[----:B--2---:R-:W-:Y:S01]  /*aad0*/  MOV R4, UR4 ;  /* 0x0000000400047c02 */ /* 0x004fe20008000f00 */
[----:B------:R-:W-:Y:S01]  /*aae0*/  IMAD.U32 R5, RZ, RZ, UR5 ;  /* 0x00000005ff057e24 */ /* 0x000fe2000f8e00ff */
[----:B-1-3--:R0:W-:Y:S06]  /*aaf0*/  STL.64 [R1], R8 ;  /* 0x0000000801007387 */ /* 0x00a1ec0000100a00 */
[----:B------:R-:W-:-:S07]  /*ab00*/  LEPC R20, `(.L_x_941) ;  /* 0x000000001014794e */ /* 0x000fce0000000000 */
[----:B0-----:R-:W-:Y:S05]  /*ab10*/  CALL.ABS.NOINC R10 ;  /* 0x000000000a007343 */ /* 0x001fea0003c00000 */
.L_x_941:
[----:B------:R-:W-:-:S13]  /*ab20*/  ISETP.NE.AND P6, PT, R26, 0x2, PT ;  /* 0x000000021a00780c */ /* 0x000fda0003fc5270 */
[----:B------:R-:W-:Y:S05]  /*ab30*/  @!P6 BRA `(.L_x_925) ;  /* 0x000000000028e947 */ /* 0x000fea0003800000 */
        /* <DEDUP_REMOVED lines=10> */
.L_x_925:
        /* <DEDUP_REMOVED lines=8> */
.L_x_942:
[----:B------:R-:W-:-:S13]  /*ac60*/  ISETP.NE.AND P6, PT, R28, RZ, PT ;  /* 0x000000ff1c00720c */ /* 0x000fda0003fc5270 */
[----:B------:R-:W-:Y:S05]  /*ac70*/  @P6 BRA `(.L_x_943) ;  /* 0xffffffe400e86947 */ /* 0x000fea000383ffff */
[----:B------:R-:W-:Y:S05]  /*ac80*/  BSYNC.RECONVERGENT B6 ;  /* 0x0000000000067941 */ /* 0x000fea0003800200 */
.L_x_905:
        /* <DEDUP_REMOVED lines=8> */
.L_x_944:
[----:B------:R-:W0:Y:S02]  /*ad10*/  LDC.64 R4, c[0x0][0x3c8] ;  /* 0x0000f200ff047b82 */ /* 0x000e240000000a00 */
[----:B0-----:R-:W2:Y:S02]  /*ad20*/  LDG.E R4, desc[UR36][R4.64] ;  /* 0x0000002404047981 */ /* 0x001ea4000c1e1900 */
[----:B--2---:R-:W-:-:S13]  /*ad30*/  ISETP.GE.AND P0, PT, R4, 0x1, PT ;  /* 0x000000010400780c */ /* 0x004fda0003f06270 */
[----:B------:R-:W-:Y:S05]  /*ad40*/  @!P0 EXIT ;  /* 0x000000000000894d */ /* 0x000fea0003800000 */
[----:B------:R-:W-:-:S07]  /*ad50*/  HFMA2 R17, -RZ, RZ, 0, 0 ;  /* 0x00000000ff117431 */ /* 0x000fce00000001ff */
.L_x_946:
[----:B------:R-:W0:Y:S01]  /*ad60*/  LDC.64 R8, c[0x0][0x3f8] ;  /* 0x0000fe00ff087b82 */ /* 0x000e220000000a00 */
[----:B------:R-:W-:Y:S01]  /*ad70*/  MOV R0, 0x1a8 ;  /* 0x000001a800007802 */ /* 0x000fe20000000f00 */
[----:B------:R-:W1:Y:S01]  /*ad80*/  LDCU.64 UR4, c[0x4][0x190] ;  /* 0x01003200ff0477ac */ /* 0x000e620008000a00 */
[----:B0-----:R-:W-:-:S06]  /*ad90*/  IMAD.WIDE.U32 R8, R17, 0x8, R8 ;  /* 0x0000000811087825 */ /* 0x001fcc00078e0008 */
[----:B------:R-:W2:Y:S01]  /*ada0*/  LDG.E.64 R8, desc[UR36][R8.64] ;  /* 0x0000002408087981 */ /* 0x000ea2000c1e1b00 */
[----:B------:R0:W3:Y:S01]  /*adb0*/  LDC.64 R10, c[0x4][R0] ;  /* 0x01000000000a7b82 */ /* 0x0000e20000000a00 */
[----:B-1----:R-:W-:Y:S01]  /*adc0*/  IMAD.U32 R4, RZ, RZ, UR4 ;  /* 0x00000004ff047e24 */ /* 0x002fe2000f8e00ff */
[----:B------:R-:W-:Y:S01]  /*add0*/  MOV R6, R2 ;  /* 0x0000000200067202 */ /* 0x000fe20000000f00 */
[----:B------:R-:W-:Y:S02]  /*ade0*/  IMAD.U32 R5, RZ, RZ, UR5 ;  /* 0x00000005ff057e24 */ /* 0x000fe4000f8e00ff */
[----:B------:R-:W-:Y:S01]  /*adf0*/  IMAD.MOV.U32 R7, RZ, RZ, R16 ;  /* 0x000000ffff077224 */ /* 0x000fe200078e0010 */
[----:B--23--:R0:W-:Y:S06]  /*ae00*/  STL.64 [R1], R8 ;  /* 0x0000000801007387 */ /* 0x00c1ec0000100a00 */
[----:B------:R-:W-:-:S07]  /*ae10*/  LEPC R20, `(.L_x_945) ;  /* 0x000000001014794e */ /* 0x000fce0000000000 */
[----:B0-----:R-:W-:Y:S05]  /*ae20*/  CALL.ABS.NOINC R10 ;  /* 0x000000000a007343 */ /* 0x001fea0003c00000 */
.L_x_945:
[----:B------:R-:W0:Y:S02]  /*ae30*/  LDC.64 R4, c[0x0][0x3c8] ;  /* 0x0000f200ff047b82 */ /* 0x000e240000000a00 */
[----:B0-----:R-:W2:Y:S01]  /*ae40*/  LDG.E R4, desc[UR36][R4.64] ;  /* 0x0000002404047981 */ /* 0x001ea2000c1e1900 */
[----:B------:R-:W-:-:S05]  /*ae50*/  VIADD R17, R17, 0x1 ;  /* 0x0000000111117836 */ /* 0x000fca0000000000 */
[----:B--2---:R-:W-:-:S13]  /*ae60*/  ISETP.GE.AND P0, PT, R17, R4, PT ;  /* 0x000000041100720c */ /* 0x004fda0003f06270 */
[----:B------:R-:W-:Y:S05]  /*ae70*/  @!P0 BRA `(.L_x_946) ;  /* 0xfffffffc00b88947 */ /* 0x000fea000383ffff */
[----:B------:R-:W-:Y:S05]  /*ae80*/  EXIT ;  /* 0x000000000000794d */ /* 0x000fea0003800000 */
        .weak           $__internal_0_$__cuda_sm20_div_rn_f64_full
        .type           $__internal_0_$__cuda_sm20_div_rn_f64_full,@function
        .size           $__internal_0_$__cuda_sm20_div_rn_f64_full,($__internal_1_$__cuda_sm20_dsqrt_rn_f64_mediumpath_v1 - $__internal_0_$__cuda_sm20_div_rn_f64_full)
$__internal_0_$__cuda_sm20_div_rn_f64_full:
[C---:B------:R-:W-:Y:S01]  /*ae90*/  FSETP.GEU.AND P0, PT, |R19|.reuse, 1.469367938527859385e-39, PT ;  /* 0x001000001300780b */ /* 0x040fe20003f0e200 */
[----:B------:R-:W-:Y:S01]  /*aea0*/  IMAD.MOV.U32 R36, RZ, RZ, 0x1 ;  /* 0x00000001ff247424 */ /* 0x000fe200078e00ff */
[----:B------:R-:W-:Y:S01]  /*aeb0*/  LOP3.LUT R4, R19, 0x800fffff, RZ, 0xc0, !PT ;  /* 0x800fffff13047812 */ /* 0x000fe200078ec0ff */
[----:B------:R-:W-:Y:S01]  /*aec0*/  IMAD.MOV.U32 R48, RZ, RZ, 0x1ca00000 ;  /* 0x1ca00000ff307424 */ /* 0x000fe200078e00ff */
[C---:B------:R-:W-:Y:S01]  /*aed0*/  FSETP.GEU.AND P2, PT, |R21|.reuse, 1.469367938527859385e-39, PT ;  /* 0x001000001500780b */ /* 0x040fe20003f4e200 */
[----:B------:R-:W-:Y:S01]  /*aee0*/  BSSY.RECONVERGENT B1, `(.L_x_947) ;  /* 0x0000052000017945 */ /* 0x000fe20003800200 */
[----:B------:R-:W-:Y:S02]  /*aef0*/  LOP3.LUT R5, R4, 0x3ff00000, RZ, 0xfc, !PT ;  /* 0x3ff0000004057812 */ /* 0x000fe400078efcff */
[----:B------:R-:W-:Y:S02]  /*af00*/  MOV R4, R18 ;  /* 0x0000001200047202 */ /* 0x000fe40000000f00 */
[----:B------:R-:W-:-:S02]  /*af10*/  LOP3.LUT R47, R21, 0x7ff00000, RZ, 0xc0, !PT ;  /* 0x7ff00000152f7812 */ /* 0x000fc400078ec0ff */
[----:B------:R-:W-:Y:S01]  /*af20*/  LOP3.LUT R50, R19, 0x7ff00000, RZ, 0xc0, !PT ;  /* 0x7ff0000013327812 */ /* 0x000fe200078ec0ff */
[----:B------:R-:W-:-:S03]  /*af30*/  @!P0 DMUL R4, R18, 8.98846567431157953865e+307 ;  /* 0x7fe0000012048828 */ /* 0x000fc60000000000 */
[----:B------:R-:W-:Y:S02]  /*af40*/  ISETP.GE.U32.AND P4, PT, R47, R50, PT ;  /* 0x000000322f00720c */ /* 0x000fe40003f86070 */
[----:B------:R-:W-:Y:S01]  /*af50*/  @!P2 LOP3.LUT R38, R19, 0x7ff00000, RZ, 0xc0, !PT ;  /* 0x7ff000001326a812 */ /* 0x000fe200078ec0ff */
[----:B------:R-:W0:Y:S03]  /*af60*/  MUFU.RCP64H R37, R5 ;  /* 0x0000000500257308 */ /* 0x000e260000001800 */
[----:B------:R-:W-:Y:S02]  /*af70*/  @!P2 ISETP.GE.U32.AND P3, PT, R47, R38, PT ;  /* 0x000000262f00a20c */ /* 0x000fe40003f66070 */
[----:B------:R-:W-:Y:S02]  /*af80*/  @!P0 LOP3.LUT R50, R5, 0x7ff00000, RZ, 0xc0, !PT ;  /* 0x7ff0000005328812 */ /* 0x000fe400078ec0ff */
[----:B------:R-:W-:-:S04]  /*af90*/  @!P2 SEL R39, R48, 0x63400000, !P3 ;  /* 0x634000003027a807 */ /* 0x000fc80005800000 */
[----:B------:R-:W-:-:S04]  /*afa0*/  @!P2 LOP3.LUT R40, R39, 0x80000000, R21, 0xf8, !PT ;  /* 0x800000002728a812 */ /* 0x000fc800078ef815 */
[----:B------:R-:W-:Y:S01]  /*afb0*/  @!P2 LOP3.LUT R41, R40, 0x100000, RZ, 0xfc, !PT ;  /* 0x001000002829a812 */ /* 0x000fe200078efcff */
[----:B------:R-:W-:Y:S01]  /*afc0*/  @!P2 IMAD.MOV.U32 R40, RZ, RZ, RZ ;  /* 0x000000ffff28a224 */ /* 0x000fe200078e00ff */
[----:B0-----:R-:W-:-:S08]  /*afd0*/  DFMA R32, R36, -R4, 1 ;  /* 0x3ff000002420742b */ /* 0x001fd00000000804 */
[----:B------:R-:W-:-:S08]  /*afe0*/  DFMA R32, R32, R32, R32 ;  /* 0x000000202020722b */ /* 0x000fd00000000020 */
[----:B------:R-:W-:Y:S01]  /*aff0*/  DFMA R36, R36, R32, R36 ;  /* 0x000000202424722b */ /* 0x000fe20000000024 */
[----:B------:R-:W-:Y:S02]  /*b000*/  SEL R33, R48, 0x63400000, !P4 ;  /* 0x6340000030217807 */ /* 0x000fe40006000000 */
[----:B------:R-:W-:Y:S02]  /*b010*/  MOV R32, R20 ;  /* 0x0000001400207202 */ /* 0x000fe40000000f00 */
[----:B------:R-:W-:-:S03]  /*b020*/  LOP3.LUT R33, R33, 0x800fffff, R21, 0xf8, !PT ;  /* 0x800fffff21217812 */ /* 0x000fc600078ef815 */
[----:B------:R-:W-:-:S03]  /*b030*/  DFMA R38, R36, -R4, 1 ;  /* 0x3ff000002426742b */ /* 0x000fc60000000804 */
[----:B------:R-:W-:-:S05]  /*b040*/  @!P2 DFMA R32, R32, 2, -R40 ;  /* 0x400000002020a82b */ /* 0x000fca0000000828 */
[----:B------:R-:W-:-:S08]  /*b050*/  DFMA R36, R36, R38, R36 ;  /* 0x000000262424722b */ /* 0x000fd00000000024 */
[----:B------:R-:W-:-:S08]  /*b060*/  DMUL R38, R36, R32 ;  /* 0x0000002024267228 */ /* 0x000fd00000000000 */
[----:B------:R-:W-:-:S08]  /*b070*/  DFMA R40, R38, -R4, R32 ;  /* 0x800000042628722b */ /* 0x000fd00000000020 */
[----:B------:R-:W-:Y:S01]  /*b080*/  DFMA R36, R36, R40, R38 ;  /* 0x000000282424722b */ /* 0x000fe20000000026 */
[----:B------:R-:W-:Y:S01]  /*b090*/  IMAD.MOV.U32 R41, RZ, RZ, R47 ;  /* 0x000000ffff297224 */ /* 0x000fe200078e002f */
[----:B------:R-:W-:-:S04]  /*b0a0*/  @!P2 LOP3.LUT R41, R33, 0x7ff00000, RZ, 0xc0, !PT ;  /* 0x7ff000002129a812 */ /* 0x000fc800078ec0ff */
[----:B------:R-:W-:-:S04]  /*b0b0*/  IADD3 R38, PT, PT, R41, -0x1, RZ ;  /* 0xffffffff29267810 */ /* 0x000fc80007ffe0ff */
[----:B------:R-:W-:Y:S01]  /*b0c0*/  ISETP.GT.U32.AND P0, PT, R38, 0x7feffffe, PT ;  /* 0x7feffffe2600780c */ /* 0x000fe20003f04070 */
[----:B------:R-:W-:-:S05]  /*b0d0*/  VIADD R38, R50, 0xffffffff ;  /* 0xffffffff32267836 */ /* 0x000fca0000000000 */
[----:B------:R-:W-:-:S13]  /*b0e0*/  ISETP.GT.U32.OR P0, PT, R38, 0x7feffffe, P0 ;  /* 0x7feffffe2600780c */ /* 0x000fda0000704470 */
[----:B------:R-:W-:Y:S05]  /*b0f0*/  @P0 BRA `(.L_x_948) ;  /* 0x00000000006c0947 */ /* 0x000fea0003800000 */
[----:B------:R-:W-:-:S04]  /*b100*/  LOP3.LUT R38, R19, 0x7ff00000, RZ, 0xc0, !PT ;  /* 0x7ff0000013267812 */ /* 0x000fc800078ec0ff */
[CC--:B------:R-:W-:Y:S02]  /*b110*/  VIADDMNMX R20, R47.reuse, -R38.reuse, 0xb9600000, !PT ;  /* 0xb96000002f147446 */ /* 0x0c0fe40007800926 */
[----:B------:R-:W-:Y:S02]  /*b120*/  ISETP.GE.U32.AND P0, PT, R47, R38, PT ;  /* 0x000000262f00720c */ /* 0x000fe40003f06070 */
[----:B------:R-:W-:Y:S02]  /*b130*/  VIMNMX R20, PT, PT, R20, 0x46a00000, PT ;  /* 0x46a0000014147848 */ /* 0x000fe40003fe0100 */
[----:B------:R-:W-:-:S05]  /*b140*/  SEL R21, R48, 0x63400000, !P0 ;  /* 0x6340000030157807 */ /* 0x000fca0004000000 */
[----:B------:R-:W-:Y:S02]  /*b150*/  IMAD.IADD R40, R20, 0x1, -R21 ;  /* 0x0000000114287824 */ /* 0x000fe400078e0a15 */
[----:B------:R-:W-:-:S03]  /*b160*/  IMAD.MOV.U32 R20, RZ, RZ, RZ ;  /* 0x000000ffff147224 */ /* 0x000fc600078e00ff */
[----:B------:R-:W-:-:S06]  /*b170*/  IADD3 R21, PT, PT, R40, 0x7fe00000, RZ ;  /* 0x7fe0000028157810 */ /* 0x000fcc0007ffe0ff */
[----:B------:R-:W-:-:S10]  /*b180*/  DMUL R38, R36, R20 ;  /* 0x0000001424267228 */ /* 0x000fd40000000000 */
[----:B------:R-:W-:-:S13]  /*b190*/  FSETP.GTU.AND P0, PT, |R39|, 1.469367938527859385e-39, PT ;  /* 0x001000002700780b */ /* 0x000fda0003f0c200 */
[----:B------:R-:W-:Y:S05]  /*b1a0*/  @P0 BRA `(.L_x_949) ;  /* 0x0000000000940947 */ /* 0x000fea0003800000 */
[----:B------:R-:W-:Y:S01]  /*b1b0*/  DFMA R4, R36, -R4, R32 ;  /* 0x800000042404722b */ /* 0x000fe20000000020 */
[----:B------:R-:W-:-:S09]  /*b1c0*/  IMAD.MOV.U32 R20, RZ, RZ, RZ ;  /* 0x000000ffff147224 */ /* 0x000fd200078e00ff */
[C---:B------:R-:W-:Y:S02]  /*b1d0*/  FSETP.NEU.AND P0, PT, R5.reuse, RZ, PT ;  /* 0x000000ff0500720b */ /* 0x040fe40003f0d000 */
[----:B------:R-:W-:-:S04]  /*b1e0*/  LOP3.LUT R19, R5, 0x80000000, R19, 0x48, !PT ;  /* 0x8000000005137812 */ /* 0x000fc800078e4813 */
[----:B------:R-:W-:-:S07]  /*b1f0*/  LOP3.LUT R21, R19, R21, RZ, 0xfc, !PT ;  /* 0x0000001513157212 */ /* 0x000fce00078efcff */
[----:B------:R-:W-:Y:S05]  /*b200*/  @!P0 BRA `(.L_x_949) ;  /* 0x00000000007c8947 */ /* 0x000fea0003800000 */
[----:B------:R-:W-:Y:S01]  /*b210*/  IADD3 R5, PT, PT, -R40, RZ, RZ ;  /* 0x000000ff28057210 */ /* 0x000fe20007ffe1ff */
[----:B------:R-:W-:Y:S01]  /*b220*/  IMAD.MOV.U32 R4, RZ, RZ, RZ ;  /* 0x000000ffff047224 */ /* 0x000fe200078e00ff */
[----:B------:R-:W-:-:S05]  /*b230*/  DMUL.RP R20, R36, R20 ;  /* 0x0000001424147228 */ /* 0x000fca0000008000 */
[----:B------:R-:W-:-:S05]  /*b240*/  DFMA R4, R38, -R4, R36 ;  /* 0x800000042604722b */ /* 0x000fca0000000024 */
[----:B------:R-:W-:Y:S02]  /*b250*/  LOP3.LUT R19, R21, R19, RZ, 0x3c, !PT ;  /* 0x0000001315137212 */ /* 0x000fe400078e3cff */
[----:B------:R-:W-:-:S04]  /*b260*/  IADD3 R4, PT, PT, -R40, -0x43300000, RZ ;  /* 0xbcd0000028047810 */ /* 0x000fc80007ffe1ff */
[----:B------:R-:W-:-:S04]  /*b270*/  FSETP.NEU.AND P0, PT, |R5|, R4, PT ;  /* 0x000000040500720b */ /* 0x000fc80003f0d200 */
[----:B------:R-:W-:Y:S02]  /*b280*/  FSEL R38, R20, R38, !P0 ;  /* 0x0000002614267208 */ /* 0x000fe40004000000 */
[----:B------:R-:W-:Y:S01]  /*b290*/  FSEL R39, R19, R39, !P0 ;  /* 0x0000002713277208 */ /* 0x000fe20004000000 */
[----:B------:R-:W-:Y:S06]  /*b2a0*/  BRA `(.L_x_949) ;  /* 0x0000000000547947 */ /* 0x000fec0003800000 */
.L_x_948:
[----:B------:R-:W-:-:S14]  /*b2b0*/  DSETP.NAN.AND P0, PT, R20, R20, PT ;  /* 0x000000141400722a */ /* 0x000fdc0003f08000 */
[----:B------:R-:W-:Y:S05]  /*b2c0*/  @P0 BRA `(.L_x_950) ;  /* 0x0000000000440947 */ /* 0x000fea0003800000 */
[----:B------:R-:W-:-:S14]  /*b2d0*/  DSETP.NAN.AND P0, PT, R18, R18, PT ;  /* 0x000000121200722a */ /* 0x000fdc0003f08000 */
[----:B------:R-:W-:Y:S05]  /*b2e0*/  @P0 BRA `(.L_x_951) ;  /* 0x0000000000300947 */ /* 0x000fea0003800000 */
[----:B------:R-:W-:Y:S01]  /*b2f0*/  ISETP.NE.AND P0, PT, R41, R50, PT ;  /* 0x000000322900720c */ /* 0x000fe20003f05270 */
[----:B------:R-:W-:Y:S01]  /*b300*/  IMAD.MOV.U32 R38, RZ, RZ, 0x0 ;  /* 0x00000000ff267424 */ /* 0x000fe200078e00ff */
[----:B------:R-:W-:-:S11]  /*b310*/  MOV R39, 0xfff80000 ;  /* 0xfff8000000277802 */ /* 0x000fd60000000f00 */
[----:B------:R-:W-:Y:S05]  /*b320*/  @!P0 BRA `(.L_x_949) ;  /* 0x0000000000348947 */ /* 0x000fea0003800000 */
[----:B------:R-:W-:Y:S02]  /*b330*/  ISETP.NE.AND P0, PT, R41, 0x7ff00000, PT ;  /* 0x7ff000002900780c */ /* 0x000fe40003f05270 */
[----:B------:R-:W-:Y:S02]  /*b340*/  LOP3.LUT R39, R21, 0x80000000, R19, 0x48, !PT ;  /* 0x8000000015277812 */ /* 0x000fe400078e4813 */
[----:B------:R-:W-:-:S13]  /*b350*/  ISETP.EQ.OR P0, PT, R50, RZ, !P0 ;  /* 0x000000ff3200720c */ /* 0x000fda0004702670 */
[----:B------:R-:W-:Y:S01]  /*b360*/  @P0 LOP3.LUT R4, R39, 0x7ff00000, RZ, 0xfc, !PT ;  /* 0x7ff0000027040812 */ /* 0x000fe200078efcff */
[----:B------:R-:W-:Y:S02]  /*b370*/  @!P0 IMAD.MOV.U32 R38, RZ, RZ, RZ ;  /* 0x000000ffff268224 */ /* 0x000fe400078e00ff */
[----:B------:R-:W-:Y:S01]  /*b380*/  @P0 IMAD.MOV.U32 R38, RZ, RZ, RZ ;  /* 0x000000ffff260224 */ /* 0x000fe200078e00ff */
[----:B------:R-:W-:Y:S01]  /*b390*/  @P0 MOV R39, R4 ;  /* 0x0000000400270202 */ /* 0x000fe20000000f00 */
[----:B------:R-:W-:Y:S06]  /*b3a0*/  BRA `(.L_x_949) ;  /* 0x0000000000147947 */ /* 0x000fec0003800000 */
.L_x_951:
[----:B------:R-:W-:Y:S01]  /*b3b0*/  LOP3.LUT R39, R19, 0x80000, RZ, 0xfc, !PT ;  /* 0x0008000013277812 */ /* 0x000fe200078efcff */
[----:B------:R-:W-:Y:S01]  /*b3c0*/  IMAD.MOV.U32 R38, RZ, RZ, R18 ;  /* 0x000000ffff267224 */ /* 0x000fe200078e0012 */
[----:B------:R-:W-:Y:S06]  /*b3d0*/  BRA `(.L_x_949) ;  /* 0x0000000000087947 */ /* 0x000fec0003800000 */
.L_x_950:
[----:B------:R-:W-:Y:S01]  /*b3e0*/  LOP3.LUT R39, R21, 0x80000, RZ, 0xfc, !PT ;  /* 0x0008000015277812 */ /* 0x000fe200078efcff */
[----:B------:R-:W-:-:S07]  /*b3f0*/  IMAD.MOV.U32 R38, RZ, RZ, R20 ;  /* 0x000000ffff267224 */ /* 0x000fce00078e0014 */
.L_x_949:
[----:B------:R-:W-:Y:S05]  /*b400*/  BSYNC.RECONVERGENT B1 ;  /* 0x0000000000017941 */ /* 0x000fea0003800200 */
.L_x_947:
[----:B------:R-:W-:Y:S01]  /*b410*/  MOV R4, R34 ;  /* 0x0000002200047202 */ /* 0x000fe20000000f00 */
[----:B------:R-:W-:-:S04]  /*b420*/  IMAD.MOV.U32 R5, RZ, RZ, 0x0 ;  /* 0x00000000ff057424 */ /* 0x000fc800078e00ff */
[----:B------:R-:W-:Y:S05]  /*b430*/  RET.REL.NODEC R4 `(_Z7kernel1PdS_PiS0_S0_S0_S0_S0_S0_S0_S0_S_S_S_S_S_S_iii) ;  /* 0xffffff4804f07950 */ /* 0x000fea0003c3ffff */
        .weak           $__internal_1_$__cuda_sm20_dsqrt_rn_f64_mediumpath_v1
        .type           $__internal_1_$__cuda_sm20_dsqrt_rn_f64_mediumpath_v1,@function
        .size           $__internal_1_$__cuda_sm20_dsqrt_rn_f64_mediumpath_v1,(.L_x_990 - $__internal_1_$__cuda_sm20_dsqrt_rn_f64_mediumpath_v1)
$__internal_1_$__cuda_sm20_dsqrt_rn_f64_mediumpath_v1:
[----:B------:R-:W-:Y:S01]  /*b440*/  ISETP.GE.U32.AND P0, PT, R4, -0x3400000, PT ;  /* 0xfcc000000400780c */ /* 0x000fe20003f06070 */
[----:B------:R-:W-:Y:S01]  /*b450*/  BSSY.RECONVERGENT B2, `(.L_x_952) ;  /* 0x0000026000027945 */ /* 0x000fe20003800200 */
[----:B------:R-:W-:Y:S01]  /*b460*/  IMAD.MOV.U32 R18, RZ, RZ, R20 ;  /* 0x000000ffff127224 */ /* 0x000fe200078e0014 */
[----:B------:R-:W-:Y:S01]  /*b470*/  MOV R4, R30 ;  /* 0x0000001e00047202 */ /* 0x000fe20000000f00 */
[----:B------:R-:W-:-:S09]  /*b480*/  IMAD.MOV.U32 R5, RZ, RZ, R31 ;  /* 0x000000ffff057224 */ /* 0x000fd200078e001f */
[----:B------:R-:W-:Y:S05]  /*b490*/  @!P0 BRA `(.L_x_953) ;  /* 0x0000000000208947 */ /* 0x000fea0003800000 */
[----:B------:R-:W-:-:S10]  /*b4a0*/  DFMA.RM R4, R4, R18, R28 ;  /* 0x000000120404722b */ /* 0x000fd4000000401c */
[----:B------:R-:W-:-:S05]  /*b4b0*/  IADD3 R18, P0, PT, R4, 0x1, RZ ;  /* 0x0000000104127810 */ /* 0x000fca0007f1e0ff */
[----:B------:R-:W-:-:S06]  /*b4c0*/  IMAD.X R19, RZ, RZ, R5, P0 ;  /* 0x000000ffff137224 */ /* 0x000fcc00000e0605 */
[----:B------:R-:W-:-:S08]  /*b4d0*/  DFMA.RP R8, -R4, R18, R8 ;  /* 0x000000120408722b */ /* 0x000fd00000008108 */
[----:B------:R-:W-:-:S06]  /*b4e0*/  DSETP.GT.AND P0, PT, R8, RZ, PT ;  /* 0x000000ff0800722a */ /* 0x000fcc0003f04000 */
[----:B------:R-:W-:Y:S02]  /*b4f0*/  FSEL R4, R18, R4, P0 ;  /* 0x0000000412047208 */ /* 0x000fe40000000000 */
[----:B------:R-:W-:Y:S01]  /*b500*/  FSEL R5, R19, R5, P0 ;  /* 0x0000000513057208 */ /* 0x000fe20000000000 */
[----:B------:R-:W-:Y:S06]  /*b510*/  BRA `(.L_x_954) ;  /* 0x0000000000647947 */ /* 0x000fec0003800000 */
.L_x_953:
[----:B------:R-:W-:-:S14]  /*b520*/  DSETP.NE.AND P0, PT, R8, RZ, PT ;  /* 0x000000ff0800722a */ /* 0x000fdc0003f05000 */
[----:B------:R-:W-:Y:S05]  /*b530*/  @!P0 BRA `(.L_x_955) ;  /* 0x0000000000588947 */ /* 0x000fea0003800000 */
[----:B------:R-:W-:-:S13]  /*b540*/  ISETP.GE.AND P0, PT, R9, RZ, PT ;  /* 0x000000ff0900720c */ /* 0x000fda0003f06270 */
[----:B------:R-:W-:Y:S01]  /*b550*/  @!P0 MOV R4, 0x0 ;  /* 0x0000000000048802 */ /* 0x000fe20000000f00 */
[----:B------:R-:W-:Y:S01]  /*b560*/  @!P0 IMAD.MOV.U32 R5, RZ, RZ, -0x80000 ;  /* 0xfff80000ff058424 */ /* 0x000fe200078e00ff */
[----:B------:R-:W-:Y:S06]  /*b570*/  @!P0 BRA `(.L_x_954) ;  /* 0x00000000004c8947 */ /* 0x000fec0003800000 */
[----:B------:R-:W-:-:S13]  /*b580*/  ISETP.GT.AND P0, PT, R9, 0x7fefffff, PT ;  /* 0x7fefffff0900780c */ /* 0x000fda0003f04270 */
[----:B------:R-:W-:Y:S05]  /*b590*/  @P0 BRA `(.L_x_955) ;  /* 0x0000000000400947 */ /* 0x000fea0003800000 */
[----:B------:R-:W-:Y:S01]  /*b5a0*/  DMUL R4, R8, 8.11296384146066816958e+31 ;  /* 0x4690000008047828 */ /* 0x000fe20000000000 */
[----:B------:R-:W-:Y:S01]  /*b5b0*/  MOV R20, 0x0 ;  /* 0x0000000000147802 */ /* 0x000fe20000000f00 */
[----:B------:R-:W-:Y:S02]  /*b5c0*/  IMAD.MOV.U32 R8, RZ, RZ, RZ ;  /* 0x000000ffff087224 */ /* 0x000fe400078e00ff */
[----:B------:R-:W-:Y:S02]  /*b5d0*/  IMAD.MOV.U32 R21, RZ, RZ, 0x3fd80000 ;  /* 0x3fd80000ff157424 */ /* 0x000fe400078e00ff */
[----:B------:R-:W0:Y:S02]  /*b5e0*/  MUFU.RSQ64H R9, R5 ;  /* 0x0000000500097308 */ /* 0x000e240000001c00 */
[----:B0-----:R-:W-:-:S08]  /*b5f0*/  DMUL R18, R8, R8 ;  /* 0x0000000808127228 */ /* 0x001fd00000000000 */
[----:B------:R-:W-:-:S08]  /*b600*/  DFMA R18, R4, -R18, 1 ;  /* 0x3ff000000412742b */ /* 0x000fd00000000812 */
[----:B------:R-:W-:Y:S02]  /*b610*/  DFMA R20, R18, R20, 0.5 ;  /* 0x3fe000001214742b */ /* 0x000fe40000000014 */
[----:B------:R-:W-:-:S08]  /*b620*/  DMUL R18, R8, R18 ;  /* 0x0000001208127228 */ /* 0x000fd00000000000 */
[----:B------:R-:W-:-:S08]  /*b630*/  DFMA R18, R20, R18, R8 ;  /* 0x000000121412722b */ /* 0x000fd00000000008 */
[----:B------:R-:W-:Y:S02]  /*b640*/  DMUL R8, R4, R18 ;  /* 0x0000001204087228 */ /* 0x000fe40000000000 */
[----:B------:R-:W-:-:S06]  /*b650*/  VIADD R19, R19, 0xfff00000 ;  /* 0xfff0000013137836 */ /* 0x000fcc0000000000 */
[----:B------:R-:W-:-:S08]  /*b660*/  DFMA R20, R8, -R8, R4 ;  /* 0x800000080814722b */ /* 0x000fd00000000004 */
[----:B------:R-:W-:-:S10]  /*b670*/  DFMA R4, R18, R20, R8 ;  /* 0x000000141204722b */ /* 0x000fd40000000008 */
[----:B------:R-:W-:Y:S01]  /*b680*/  IADD3 R5, PT, PT, R5, -0x3500000, RZ ;  /* 0xfcb0000005057810 */ /* 0x000fe20007ffe0ff */
[----:B------:R-:W-:Y:S06]  /*b690*/  BRA `(.L_x_954) ;  /* 0x0000000000047947 */ /* 0x000fec0003800000 */
.L_x_955:
[----:B------:R-:W-:-:S11]  /*b6a0*/  DADD R4, R8, R8 ;  /* 0x0000000008047229 */ /* 0x000fd60000000008 */
.L_x_954:
[----:B------:R-:W-:Y:S05]  /*b6b0*/  BSYNC.RECONVERGENT B2 ;  /* 0x0000000000027941 */ /* 0x000fea0003800200 */
.L_x_952:
[----:B------:R-:W-:Y:S01]  /*b6c0*/  IMAD.MOV.U32 R8, RZ, RZ, R4 ;  /* 0x000000ffff087224 */ /* 0x000fe200078e0004 */
[----:B------:R-:W-:Y:S01]  /*b6d0*/  MOV R4, R32 ;  /* 0x0000002000047202 */ /* 0x000fe20000000f00 */
[----:B------:R-:W-:Y:S02]  /*b6e0*/  IMAD.MOV.U32 R9, RZ, RZ, R5 ;  /* 0x000000ffff097224 */ /* 0x000fe400078e0005 */
[----:B------:R-:W-:-:S04]  /*b6f0*/  IMAD.MOV.U32 R5, RZ, RZ, 0x0 ;  /* 0x00000000ff057424 */ /* 0x000fc800078e00ff */
[----:B------:R-:W-:Y:S05]  /*b700*/  RET.REL.NODEC R4 `(_Z7kernel1PdS_PiS0_S0_S0_S0_S0_S0_S0_S0_S_S_S_S_S_S_iii) ;  /* 0xffffff48043c7950 */ /* 0x000fea0003c3ffff */
.L_x_956:
        /* <DEDUP_REMOVED lines=15> */
.L_x_990:


//--------------------- .text._Z9computeRkPiS_S_iS_i --------------------------
	.section	.text._Z9computeRkPiS_S_iS_i,"ax",@progbits
	.align	128
        .global         _Z9computeRkPiS_S_iS_i
        .type           _Z9computeRkPiS_S_iS_i,@function
        .size           _Z9computeRkPiS_S_iS_i,(.L_x_1001 - _Z9computeRkPiS_S_iS_i)
        .other          _Z9computeRkPiS_S_iS_i,@"STO_CUDA_ENTRY STV_DEFAULT"
_Z9computeRkPiS_S_iS_i:
.text._Z9computeRkPiS_S_iS_i:
[----:B------:R-:W0:Y:S01]  /*0000*/  LDC R1, c[0x0][0x37c] ;  /* 0x0000df00ff017b82 */ /* 0x000e220000000800 */
[----:B------:R-:W1:Y:S07]  /*0010*/  S2R R3, SR_TID.X ;  /* 0x0000000000037919 */ /* 0x000e6e0000002100 */
[----:B------:R-:W1:Y:S01]  /*0020*/  S2UR UR4, SR_CTAID.X ;  /* 0x00000000000479c3 */ /* 0x000e620000002500 */
[----:B------:R-:W2:Y:S01]  /*0030*/  LDCU UR5, c[0x0][0x398] ;  /* 0x00007300ff0577ac */ /* 0x000ea20008000800 */
[----:B0-----:R-:W-:-:S06]  /*0040*/  VIADD R1, R1, 0xffffffd8 ;  /* 0xffffffd801017836 */ /* 0x001fcc0000000000 */
[----:B------:R-:W1:Y:S02]  /*0050*/  LDC R0, c[0x0][0x360] ;  /* 0x0000d800ff007b82 */ /* 0x000e640000000800 */
[----:B-1----:R-:W-:-:S05]  /*0060*/  IMAD R0, R0, UR4, R3 ;  /* 0x0000000400007c24 */ /* 0x002fca000f8e0203 */
[----:B--2---:R-:W-:-:S13]  /*0070*/  ISETP.GE.AND P0, PT, R0, UR5, PT ;  /* 0x0000000500007c0c */ /* 0x004fda000bf06270 */
[----:B------:R-:W-:Y:S05]  /*0080*/  @P0 EXIT ;  /* 0x000000000000094d */ /* 0x000fea0003800000 */
[----:B------:R-:W0:Y:S01]  /*0090*/  LDCU UR4, c[0x0][0x3a8] ;  /* 0x00007500ff0477ac */ /* 0x000e220008000800 */
[----:B------:R1:W-:Y:S04]  /*00a0*/  STL.64 [R1], RZ ;  /* 0x000000ff01007387 */ /* 0x0003e80000100a00 */
[----:B------:R1:W-:Y:S04]  /*00b0*/  STL.64 [R1+0x8], RZ ;  /* 0x000008ff01007387 */ /* 0x0003e80000100a00 */
[----:B------:R1:W-:Y:S04]  /*00c0*/  STL.64 [R1+0x10], RZ ;  /* 0x000010ff01007387 */ /* 0x0003e80000100a00 */
[----:B------:R1:W-:Y:S04]  /*00d0*/  STL.64 [R1+0x18], RZ ;  /* 0x000018ff01007387 */ /* 0x0003e80000100a00 */
[----:B------:R1:W-:Y:S01]  /*00e0*/  STL.64 [R1+0x20], RZ ;  /* 0x000020ff01007387 */ /* 0x0003e20000100a00 */
[----:B0-----:R-:W-:-:S05]  /*00f0*/  IMAD.U32 R9, RZ, RZ, UR4 ;  /* 0x00000004ff097e24 */ /* 0x001fca000f8e00ff */
[----:B------:R-:W-:-:S13]  /*0100*/  ISETP.GE.AND P0, PT, R9, 0x1, PT ;  /* 0x000000010900780c */ /* 0x000fda0003f06270 */
[----:B-1----:R-:W-:Y:S05]  /*0110*/  @!P0 EXIT ;  /* 0x000000000000894d */ /* 0x002fea0003800000 */
[C---:B------:R-:W-:Y:S01]  /*0120*/  ISETP.GE.U32.AND P0, PT, R9.reuse, 0x8, PT ;  /* 0x000000080900780c */ /* 0x040fe20003f06070 */
[----:B------:R-:W0:Y:S01]  /*0130*/  LDCU.64 UR8, c[0x0][0x358] ;  /* 0x00006b00ff0877ac */ /* 0x000e220008000a00 */
[----:B------:R-:W-:Y:S01]  /*0140*/  LOP3.LUT R8, R9, 0x7, RZ, 0xc0, !PT ;  /* 0x0000000709087812 */ /* 0x000fe200078ec0ff */
[----:B------:R-:W-:-:S03]  /*0150*/  HFMA2 R7, -RZ, RZ, 0, 0 ;  /* 0x00000000ff077431 */ /* 0x000fc600000001ff */
[----:B------:R-:W-:-:S07]  /*0160*/  ISETP.NE.AND P1, PT, R8, RZ, PT ;  /* 0x000000ff0800720c */ /* 0x000fce0003f25270 */
[----:B------:R-:W-:Y:S06]  /*0170*/  @!P0 BRA `(.L_x_957) ;  /* 0x00000000004c8947 */ /* 0x000fec0003800000 */
[----:B------:R-:W1:Y:S01]  /*0180*/  LDC R6, c[0x0][0x3a8] ;  /* 0x0000ea00ff067b82 */ /* 0x000e620000000800 */
[----:B------:R-:W-:Y:S01]  /*0190*/  LOP3.LUT R7, R9, 0x7ffffff8, RZ, 0xc0, !PT ;  /* 0x7ffffff809077812 */ /* 0x000fe200078ec0ff */
[----:B------:R-:W-:Y:S01]  /*01a0*/  IMAD.MOV.U32 R11, RZ, RZ, -0x1 ;  /* 0xffffffffff0b7424 */ /* 0x000fe200078e00ff */
[----:B------:R-:W-:-:S05]  /*01b0*/  UMOV UR4, URZ ;  /* 0x000000ff00047c82 */ /* 0x000fca0008000000 */
[----:B------:R-:W2:Y:S02]  /*01c0*/  LDC.64 R4, c[0x0][0x3a0] ;  /* 0x0000e800ff047b82 */ /* 0x000ea40000000a00 */
.L_x_958:
[----:B-1----:R-:W-:-:S04]  /*01d0*/  IMAD.MOV.U32 R9, RZ, RZ, R6 ;  /* 0x000000ffff097224 */ /* 0x002fc800078e0006 */
[----:B---3--:R-:W-:Y:S01]  /*01e0*/  IMAD R3, R0, R9, UR4 ;  /* 0x0000000400037e24 */ /* 0x008fe2000f8e0209 */
[----:B------:R-:W-:-:S03]  /*01f0*/  UIADD3 UR4, UPT, UPT, UR4, 0x8, URZ ;  /* 0x0000000804047890 */ /* 0x000fc6000fffe0ff */
[----:B--2---:R-:W-:-:S03]  /*0200*/  IMAD.WIDE R2, R3, 0x4, R4 ;  /* 0x0000000403027825 */ /* 0x004fc600078e0204 */
[----:B------:R-:W-:Y:S02]  /*0210*/  ISETP.NE.AND P0, PT, R7, UR4, PT ;  /* 0x0000000407007c0c */ /* 0x000fe4000bf05270 */
[----:B0-----:R3:W-:Y:S04]  /*0220*/  STG.E desc[UR8][R2.64], R11 ;  /* 0x0000000b02007986 */ /* 0x0017e8000c101908 */
        /* <DEDUP_REMOVED lines=8> */
.L_x_957:
[----:B------:R-:W-:Y:S05]  /*02b0*/  @!P1 BRA `(.L_x_959) ;  /* 0x0000000000789947 */ /* 0x000fea0003800000 */
[----:B------:R-:W-:Y:S02]  /*02c0*/  ISETP.GE.U32.AND P0, PT, R8, 0x4, PT ;  /* 0x000000040800780c */ /* 0x000fe40003f06070 */
[----:B------:R-:W-:-:S04]  /*02d0*/  LOP3.LUT R6, R9, 0x3, RZ, 0xc0, !PT ;  /* 0x0000000309067812 */ /* 0x000fc800078ec0ff */
[----:B------:R-:W-:-:S07]  /*02e0*/  ISETP.NE.AND P1, PT, R6, RZ, PT ;  /* 0x000000ff0600720c */ /* 0x000fce0003f25270 */
[----:B------:R-:W-:Y:S06]  /*02f0*/  @!P0 BRA `(.L_x_960) ;  /* 0x0000000000248947 */ /* 0x000fec0003800000 */
[----:B---3--:R-:W1:Y:S01]  /*0300*/  LDC.64 R2, c[0x0][0x3a0] ;  /* 0x0000e800ff027b82 */ /* 0x008e620000000a00 */
[----:B------:R-:W-:Y:S01]  /*0310*/  IMAD R5, R0, R9, R7 ;  /* 0x0000000900057224 */ /* 0x000fe200078e0207 */
[----:B------:R-:W-:Y:S01]  /*0320*/  MOV R11, 0xffffffff ;  /* 0xffffffff000b7802 */ /* 0x000fe20000000f00 */
[----:B------:R-:W-:Y:S02]  /*0330*/  VIADD R7, R7, 0x4 ;  /* 0x0000000407077836 */ /* 0x000fe40000000000 */
[----:B-1----:R-:W-:-:S05]  /*0340*/  IMAD.WIDE R2, R5, 0x4, R2 ;  /* 0x0000000405027825 */ /* 0x002fca00078e0202 */
[----:B0-----:R1:W-:Y:S04]  /*0350*/  STG.E desc[UR8][R2.64], R11 ;  /* 0x0000000b02007986 */ /* 0x0013e8000c101908 */
[----:B------:R1:W-:Y:S04]  /*0360*/  STG.E desc[UR8][R2.64+0x4], R11 ;  /* 0x0000040b02007986 */ /* 0x0003e8000c101908 */
[----:B------:R1:W-:Y:S04]  /*0370*/  STG.E desc[UR8][R2.64+0x8], R11 ;  /* 0x0000080b02007986 */ /* 0x0003e8000c101908 */
[----:B------:R1:W-:Y:S02]  /*0380*/  STG.E desc[UR8][R2.64+0xc], R11 ;  /* 0x00000c0b02007986 */ /* 0x0003e4000c101908 */
.L_x_960:
[----:B------:R-:W-:Y:S05]  /*0390*/  @!P1 BRA `(.L_x_959) ;  /* 0x0000000000409947 */ /* 0x000fea0003800000 */
[----:B-1-3--:R-:W-:Y:S02]  /*03a0*/  LOP3.LUT R2, R9, 0x1, RZ, 0xc0, !PT ;  /* 0x0000000109027812 */ /* 0x00afe400078ec0ff */
[----:B------:R-:W-:Y:S02]  /*03b0*/  ISETP.NE.AND P0, PT, R6, 0x1, PT ;  /* 0x000000010600780c */ /* 0x000fe40003f05270 */
[----:B------:R-:W-:-:S13]  /*03c0*/  ISETP.NE.U32.AND P1, PT, R2, 0x1, PT ;  /* 0x000000010200780c */ /* 0x000fda0003f25070 */
[----:B------:R-:W1:Y:S01]  /*03d0*/  @!P1 LDC.64 R4, c[0x0][0x3a0] ;  /* 0x0000e800ff049b82 */ /* 0x000e620000000a00 */
[----:B------:R-:W-:Y:S05]  /*03e0*/  @!P0 BRA `(.L_x_961) ;  /* 0x00000000001c8947 */ /* 0x000fea0003800000 */
[----:B------:R-:W2:Y:S01]  /*03f0*/  LDC.64 R2, c[0x0][0x3a0] ;  /* 0x0000e800ff027b82 */ /* 0x000ea20000000a00 */
[----:B------:R-:W-:Y:S01]  /*0400*/  IMAD R11, R0, R9, R7 ;  /* 0x00000009000b7224 */ /* 0x000fe200078e0207 */
[----:B------:R-:W-:Y:S01]  /*0410*/  IADD3 R7, PT, PT, R7, 0x2, RZ ;  /* 0x0000000207077810 */ /* 0x000fe20007ffe0ff */
[----:B------:R-:W-:Y:S02]  /*0420*/  IMAD.MOV.U32 R13, RZ, RZ, -0x1 ;  /* 0xffffffffff0d7424 */ /* 0x000fe400078e00ff */
[----:B--2---:R-:W-:-:S05]  /*0430*/  IMAD.WIDE R2, R11, 0x4, R2 ;  /* 0x000000040b027825 */ /* 0x004fca00078e0202 */
[----:B0-----:R2:W-:Y:S04]  /*0440*/  STG.E desc[UR8][R2.64], R13 ;  /* 0x0000000d02007986 */ /* 0x0015e8000c101908 */
[----:B------:R2:W-:Y:S02]  /*0450*/  STG.E desc[UR8][R2.64+0x4], R13 ;  /* 0x0000040d02007986 */ /* 0x0005e4000c101908 */
.L_x_961:
[----:B--2---:R-:W-:Y:S02]  /*0460*/  @!P1 IMAD R3, R0, R9, R7 ;  /* 0x0000000900039224 */ /* 0x004fe400078e0207 */
[----:B------:R-:W-:Y:S02]  /*0470*/  @!P1 IMAD.MOV.U32 R7, RZ, RZ, -0x1 ;  /* 0xffffffffff079424 */ /* 0x000fe400078e00ff */
[----:B-1----:R-:W-:-:S05]  /*0480*/  @!P1 IMAD.WIDE R2, R3, 0x4, R4 ;  /* 0x0000000403029825 */ /* 0x002fca00078e0204 */
[----:B0-----:R2:W-:Y:S02]  /*0490*/  @!P1 STG.E desc[UR8][R2.64], R7 ;  /* 0x0000000702009986 */ /* 0x0015e4000c101908 */
.L_x_959:
[----:B------:R-:W4:Y:S01]  /*04a0*/  LDCU.64 UR6, c[0x0][0x380] ;  /* 0x00007000ff0677ac */ /* 0x000f220008000a00 */
[----:B-123--:R-:W-:Y:S01]  /*04b0*/  IMAD.MOV.U32 R3, RZ, RZ, RZ ;  /* 0x000000ffff037224 */ /* 0x00efe200078e00ff */
[----:B------:R-:W-:Y:S01]  /*04c0*/  UMOV UR4, URZ ;  /* 0x000000ff00047c82 */ /* 0x000fe20008000000 */
[----:B----4-:R-:W-:-:S04]  /*04d0*/  UIADD3 UR5, UP0, UPT, UR6, 0x8, URZ ;  /* 0x0000000806057890 */ /* 0x010fc8000ff1e0ff */
[----:B------:R-:W-:-:S12]  /*04e0*/  UIADD3.X UR6, UPT, UPT, URZ, UR7, URZ, UP0, !UPT ;  /* 0x00000007ff067290 */ /* 0x000fd800087fe4ff */
.L_x_967:
[----:B-1-3--:R-:W1:Y:S01]  /*04f0*/  LDC R2, c[0x0][0x3a8] ;  /* 0x0000ea00ff027b82 */ /* 0x00ae620000000800 */
[----:B--2---:R-:W2:Y:S07]  /*0500*/  LDCU UR7, c[0x0][0x3a8] ;  /* 0x00007500ff0777ac */ /* 0x004eae0008000800 */
[----:B------:R-:W3:Y:S01]  /*0510*/  LDC.64 R4, c[0x0][0x390] ;  /* 0x0000e400ff047b82 */ /* 0x000ee20000000a00 */
[----:B-1----:R-:W-:-:S04]  /*0520*/  IMAD R7, R0, R2, UR4 ;  /* 0x0000000400077e24 */ /* 0x002fc8000f8e0202 */
[----:B---3--:R-:W-:-:S06]  /*0530*/  IMAD.WIDE R4, R7, 0x4, R4 ;  /* 0x0000000407047825 */ /* 0x008fcc00078e0204 */
[----:B0-----:R-:W3:Y:S01]  /*0540*/  LDG.E R5, desc[UR8][R4.64] ;  /* 0x0000000804057981 */ /* 0x001ee2000c1e1900 */
[----:B------:R-:W-:Y:S01]  /*0550*/  UIADD3 UR4, UPT, UPT, UR4, 0x1, URZ ;  /* 0x0000000104047890 */ /* 0x000fe2000fffe0ff */
[----:B------:R-:W-:Y:S05]  /*0560*/  BSSY.RECONVERGENT B0, `(.L_x_962) ;  /* 0x0000078000007945 */ /* 0x000fea0003800200 */
[----:B------:R-:W-:Y:S02]  /*0570*/  ISETP.NE.AND P1, PT, R2, UR4, PT ;  /* 0x0000000402007c0c */ /* 0x000fe4000bf25270 */
[----:B---3--:R-:W-:-:S13]  /*0580*/  ISETP.NE.AND P0, PT, R5, -0x1, PT ;  /* 0xffffffff0500780c */ /* 0x008fda0003f05270 */
[----:B--2---:R-:W-:Y:S05]  /*0590*/  @!P0 BRA `(.L_x_963) ;  /* 0x0000000400d08947 */ /* 0x004fea0003800000 */
[----:B------:R-:W0:Y:S02]  /*05a0*/  LDC.64 R6, c[0x0][0x388] ;  /* 0x0000e200ff067b82 */ /* 0x000e240000000a00 */
[----:B0-----:R-:W-:-:S05]  /*05b0*/  IMAD.WIDE R6, R5, 0x4, R6 ;  /* 0x0000000405067825 */ /* 0x001fca00078e0206 */
[----:B------:R-:W2:Y:S04]  /*05c0*/  LDG.E R5, desc[UR8][R6.64] ;  /* 0x0000000806057981 */ /* 0x000ea8000c1e1900 */
[----:B------:R-:W2:Y:S02]  /*05d0*/  LDG.E R8, desc[UR8][R6.64+0x4] ;  /* 0x0000040806087981 */ /* 0x000ea4000c1e1900 */
[----:B--2---:R-:W-:-:S13]  /*05e0*/  ISETP.GE.AND P0, PT, R5, R8, PT ;  /* 0x000000080500720c */ /* 0x004fda0003f06270 */
[----:B------:R-:W-:Y:S05]  /*05f0*/  @P0 BRA `(.L_x_963) ;  /* 0x0000000400b80947 */ /* 0x000fea0003800000 */
[----:B------:R-:W-:Y:S01]  /*0600*/  IADD3 R9, PT, PT, -R5, R8, RZ ;  /* 0x0000000805097210 */ /* 0x000fe20007ffe1ff */
[----:B------:R-:W-:Y:S01]  /*0610*/  BSSY.RECONVERGENT B1, `(.L_x_964) ;  /* 0x0000031000017945 */ /* 0x000fe20003800200 */
[----:B------:R-:W-:Y:S02]  /*0620*/  IMAD.MOV.U32 R4, RZ, RZ, R5 ;  /* 0x000000ffff047224 */ /* 0x000fe400078e0005 */
[----:B------:R-:W-:-:S13]  /*0630*/  LOP3.LUT P0, R9, R9, 0x3, RZ, 0xc0, !PT ;  /* 0x0000000309097812 */ /* 0x000fda000780c0ff */
[----:B------:R-:W-:Y:S05]  /*0640*/  @!P0 BRA `(.L_x_965) ;  /* 0x0000000000b48947 */ /* 0x000fea0003800000 */
[----:B------:R-:W0:Y:S02]  /*0650*/  LDC.64 R6, c[0x0][0x380] ;  /* 0x0000e000ff067b82 */ /* 0x000e240000000a00 */
[----:B0-----:R-:W-:-:S05]  /*0660*/  IMAD.WIDE R6, R5, 0x4, R6 ;  /* 0x0000000405067825 */ /* 0x001fca00078e0206 */
[----:B------:R-:W2:Y:S02]  /*0670*/  LDG.E R14, desc[UR8][R6.64] ;  /* 0x00000008060e7981 */ /* 0x000ea4000c1e1900 */
[----:B--2---:R-:W-:-:S05]  /*0680*/  IMAD R12, R14, 0x4, R1 ;  /* 0x000000040e0c7824 */ /* 0x004fca00078e0201 */
[----:B------:R-:W2:Y:S01]  /*0690*/  LDL R4, [R12] ;  /* 0x000000000c047983 */ /* 0x000ea20000100800 */
[----:B------:R-:W-:Y:S02]  /*06a0*/  ISETP.GE.AND P0, PT, R3, R2, PT ;  /* 0x000000020300720c */ /* 0x000fe40003f06270 */
[----:B------:R-:W-:Y:S02]  /*06b0*/  ISETP.NE.AND P2, PT, R9, 0x1, PT ;  /* 0x000000010900780c */ /* 0x000fe40003f45270 */
[----:B--2---:R-:W-:Y:S01]  /*06c0*/  ISETP.NE.OR P0, PT, R4, RZ, P0 ;  /* 0x000000ff0400720c */ /* 0x004fe20000705670 */
[----:B------:R-:W-:-:S12]  /*06d0*/  VIADD R4, R5, 0x1 ;  /* 0x0000000105047836 */ /* 0x000fd80000000000 */
[----:B------:R-:W0:Y:S01]  /*06e0*/  @!P0 LDC.64 R10, c[0x0][0x3a0] ;  /* 0x0000e800ff0a8b82 */ /* 0x000e220000000a00 */
[----:B------:R-:W-:Y:S01]  /*06f0*/  @!P0 IMAD R13, R0, R2, R3 ;  /* 0x00000002000d8224 */ /* 0x000fe200078e0203 */
[----:B------:R-:W-:Y:S02]  /*0700*/  @!P0 MOV R15, 0x1 ;  /* 0x00000001000f8802 */ /* 0x000fe40000000f00 */
[----:B------:R-:W-:-:S03]  /*0710*/  @!P0 IADD3 R3, PT, PT, R3, 0x1, RZ ;  /* 0x0000000103038810 */ /* 0x000fc60007ffe0ff */
[----:B------:R1:W-:Y:S01]  /*0720*/  @!P0 STL [R12], R15 ;  /* 0x0000000f0c008387 */ /* 0x0003e20000100800 */
[----:B0-----:R-:W-:-:S05]  /*0730*/  @!P0 IMAD.WIDE R10, R13, 0x4, R10 ;  /* 0x000000040d0a8825 */ /* 0x001fca00078e020a */
[----:B------:R1:W-:Y:S01]  /*0740*/  @!P0 STG.E desc[UR8][R10.64], R14 ;  /* 0x0000000e0a008986 */ /* 0x0003e2000c101908 */
[----:B------:R-:W-:Y:S05]  /*0750*/  @!P2 BRA `(.L_x_965) ;  /* 0x000000000070a947 */ /* 0x000fea0003800000 */
[----:B------:R-:W1:Y:S02]  /*0760*/  LDG.E R13, desc[UR8][R6.64+0x4] ;  /* 0x00000408060d7981 */ /* 0x000e64000c1e1900 */
[----:B-1----:R-:W-:-:S05]  /*0770*/  IMAD R12, R13, 0x4, R1 ;  /* 0x000000040d0c7824 */ /* 0x002fca00078e0201 */
        /* <DEDUP_REMOVED lines=13> */
[----:B------:R-:W3:Y:S02]  /*0850*/  LDG.E R6, desc[UR8][R6.64+0x8] ;  /* 0x0000080806067981 */ /* 0x000ee4000c1e1900 */
[----:B---3--:R-:W-:-:S05]  /*0860*/  IMAD R9, R6, 0x4, R1 ;  /* 0x0000000406097824 */ /* 0x008fca00078e0201 */
[----:B------:R-:W3:Y:S01]  /*0870*/  LDL R4, [R9] ;  /* 0x0000000009047983 */ /* 0x000ee20000100800 */
[----:B------:R-:W-:-:S04]  /*0880*/  ISETP.GE.AND P0, PT, R3, R2, PT ;  /* 0x000000020300720c */ /* 0x000fc80003f06270 */
[----:B---3--:R-:W-:Y:S01]  /*0890*/  ISETP.NE.OR P0, PT, R4, RZ, P0 ;  /* 0x000000ff0400720c */ /* 0x008fe20000705670 */
[----:B------:R-:W-:-:S12]  /*08a0*/  VIADD R4, R5, 0x3 ;  /* 0x0000000305047836 */ /* 0x000fd80000000000 */
[----:B--2---:R-:W0:Y:S01]  /*08b0*/  @!P0 LDC.64 R10, c[0x0][0x3a0] ;  /* 0x0000e800ff0a8b82 */ /* 0x004e220000000a00 */
[----:B------:R-:W-:Y:S01]  /*08c0*/  @!P0 IMAD R13, R0, R2, R3 ;  /* 0x00000002000d8224 */ /* 0x000fe200078e0203 */
[----:B------:R-:W-:Y:S02]  /*08d0*/  @!P0 MOV R2, 0x1 ;  /* 0x0000000100028802 */ /* 0x000fe40000000f00 */
[----:B------:R-:W-:-:S03]  /*08e0*/  @!P0 IADD3 R3, PT, PT, R3, 0x1, RZ ;  /* 0x0000000103038810 */ /* 0x000fc60007ffe0ff */
[----:B------:R3:W-:Y:S01]  /*08f0*/  @!P0 STL [R9], R2 ;  /* 0x0000000209008387 */ /* 0x0007e20000100800 */
[----:B0-----:R-:W-:-:S05]  /*0900*/  @!P0 IMAD.WIDE R10, R13, 0x4, R10 ;  /* 0x000000040d0a8825 */ /* 0x001fca00078e020a */
[----:B------:R3:W-:Y:S02]  /*0910*/  @!P0 STG.E desc[UR8][R10.64], R6 ;  /* 0x000000060a008986 */ /* 0x0007e4000c101908 */
.L_x_965:
[----:B------:R-:W-:Y:S05]  /*0920*/  BSYNC.RECONVERGENT B1 ;  /* 0x0000000000017941 */ /* 0x000fea0003800200 */
.L_x_964:
[----:B---3--:R-:W-:-:S05]  /*0930*/  IMAD.IADD R2, R5, 0x1, -R8 ;  /* 0x0000000105027824 */ /* 0x008fca00078e0a08 */
[----:B------:R-:W-:-:S13]  /*0940*/  ISETP.GT.U32.AND P0, PT, R2, -0x4, PT ;  /* 0xfffffffc0200780c */ /* 0x000fda0003f04070 */
[----:B------:R-:W-:Y:S05]  /*0950*/  @P0 BRA `(.L_x_963) ;  /* 0x0000000000e00947 */ /* 0x000fea0003800000 */
[----:B------:R-:W-:-:S07]  /*0960*/  IADD3 R8, PT, PT, -R8, R4, RZ ;  /* 0x0000000408087210 */ /* 0x000fce0007ffe1ff */
.L_x_966:
[----:B------:R-:W-:Y:S01]  /*0970*/  MOV R7, UR6 ;  /* 0x0000000600077c02 */ /* 0x000fe20008000f00 */
[----:B---3--:R-:W-:-:S04]  /*0980*/  IMAD.U32 R6, RZ, RZ, UR5 ;  /* 0x00000005ff067e24 */ /* 0x008fc8000f8e00ff */
[----:B------:R-:W-:-:S05]  /*0990*/  IMAD.WIDE R6, R4, 0x4, R6 ;  /* 0x0000000404067825 */ /* 0x000fca00078e0206 */
[----:B-1----:R-:W3:Y:S02]  /*09a0*/  LDG.E R14, desc[UR8][R6.64+-0x8] ;  /* 0xfffff808060e7981 */ /* 0x002ee4000c1e1900 */
[----:B---3--:R-:W-:-:S05]  /*09b0*/  IMAD R2, R14, 0x4, R1 ;  /* 0x000000040e027824 */ /* 0x008fca00078e0201 */
[----:B------:R-:W3:Y:S01]  /*09c0*/  LDL R5, [R2] ;  /* 0x0000000002057983 */ /* 0x000ee20000100800 */
[----:B------:R-:W-:-:S04]  /*09d0*/  ISETP.GE.AND P0, PT, R3, UR7, PT ;  /* 0x0000000703007c0c */ /* 0x000fc8000bf06270 */
[----:B---3--:R-:W-:-:S13]  /*09e0*/  ISETP.NE.OR P0, PT, R5, RZ, P0 ;  /* 0x000000ff0500720c */ /* 0x008fda0000705670 */
[----:B--2---:R-:W0:Y:S01]  /*09f0*/  @!P0 LDC.64 R10, c[0x0][0x3a0] ;  /* 0x0000e800ff0a8b82 */ /* 0x004e220000000a00 */
[----:B------:R-:W-:-:S04]  /*0a00*/  @!P0 IMAD R5, R0, UR7, R3 ;  /* 0x0000000700058c24 */ /* 0x000fc8000f8e0203 */
[----:B0-----:R-:W-:-:S05]  /*0a10*/  @!P0 IMAD.WIDE R10, R5, 0x4, R10 ;  /* 0x00000004050a8825 */ /* 0x001fca00078e020a */
[----:B------:R0:W-:Y:S04]  /*0a20*/  @!P0 STG.E desc[UR8][R10.64], R14 ;  /* 0x0000000e0a008986 */ /* 0x0001e8000c101908 */
[----:B------:R-:W2:Y:S01]  /*0a30*/  LDG.E R15, desc[UR8][R6.64+-0x4] ;  /* 0xfffffc08060f7981 */ /* 0x000ea2000c1e1900 */
[----:B------:R-:W-:-:S05]  /*0a40*/  @!P0 MOV R17, 0x1 ;  /* 0x0000000100118802 */ /* 0x000fca0000000f00 */
[----:B------:R1:W-:Y:S01]  /*0a50*/  @!P0 STL [R2], R17 ;  /* 0x0000001102008387 */ /* 0x0003e20000100800 */
[----:B--2---:R-:W-:-:S05]  /*0a60*/  IMAD R5, R15, 0x4, R1 ;  /* 0x000000040f057824 */ /* 0x004fca00078e0201 */
[----:B------:R-:W2:Y:S01]  /*0a70*/  LDL R9, [R5] ;  /* 0x0000000005097983 */ /* 0x000ea20000100800 */
[----:B------:R-:W-:-:S04]  /*0a80*/  @!P0 IADD3 R3, PT, PT, R3, 0x1, RZ ;  /* 0x0000000103038810 */ /* 0x000fc80007ffe0ff */
[----:B------:R-:W-:-:S04]  /*0a90*/  ISETP.GE.AND P0, PT, R3, UR7, PT ;  /* 0x0000000703007c0c */ /* 0x000fc8000bf06270 */
[----:B--2---:R-:W-:-:S13]  /*0aa0*/  ISETP.NE.OR P0, PT, R9, RZ, P0 ;  /* 0x000000ff0900720c */ /* 0x004fda0000705670 */
[----:B------:R-:W2:Y:S01]  /*0ab0*/  @!P0 LDC.64 R12, c[0x0][0x3a0] ;  /* 0x0000e800ff0c8b82 */ /* 0x000ea20000000a00 */
[----:B------:R-:W-:-:S04]  /*0ac0*/  @!P0 IMAD R9, R0, UR7, R3 ;  /* 0x0000000700098c24 */ /* 0x000fc8000f8e0203 */
[----:B--2---:R-:W-:-:S05]  /*0ad0*/  @!P0 IMAD.WIDE R12, R9, 0x4, R12 ;  /* 0x00000004090c8825 */ /* 0x004fca00078e020c */
[----:B------:R2:W-:Y:S04]  /*0ae0*/  @!P0 STG.E desc[UR8][R12.64], R15 ;  /* 0x0000000f0c008986 */ /* 0x0005e8000c101908 */
[----:B0-----:R-:W1:Y:S01]  /*0af0*/  LDG.E R14, desc[UR8][R6.64] ;  /* 0x00000008060e7981 */ /* 0x001e62000c1e1900 */
[----:B------:R-:W-:-:S05]  /*0b00*/  @!P0 IMAD.MOV.U32 R16, RZ, RZ, 0x1 ;  /* 0x00000001ff108424 */ /* 0x000fca00078e00ff */
[----:B------:R0:W-:Y:S01]  /*0b10*/  @!P0 STL [R5], R16 ;  /* 0x0000001005008387 */ /* 0x0001e20000100800 */
[----:B-1----:R-:W-:-:S05]  /*0b20*/  LEA R2, R14, R1, 0x2 ;  /* 0x000000010e027211 */ /* 0x002fca00078e10ff */
[----:B------:R-:W3:Y:S01]  /*0b30*/  LDL R9, [R2] ;  /* 0x0000000002097983 */ /* 0x000ee20000100800 */
[----:B------:R-:W-:-:S05]  /*0b40*/  @!P0 VIADD R3, R3, 0x1 ;  /* 0x0000000103038836 */ /* 0x000fca0000000000 */
[----:B------:R-:W-:-:S04]  /*0b50*/  ISETP.GE.AND P0, PT, R3, UR7, PT ;  /* 0x0000000703007c0c */ /* 0x000fc8000bf06270 */
[----:B---3--:R-:W-:-:S13]  /*0b60*/  ISETP.NE.OR P0, PT, R9, RZ, P0 ;  /* 0x000000ff0900720c */ /* 0x008fda0000705670 */
[----:B------:R-:W1:Y:S01]  /*0b70*/  @!P0 LDC.64 R10, c[0x0][0x3a0] ;  /* 0x0000e800ff0a8b82 */ /* 0x000e620000000a00 */
[----:B------:R-:W-:-:S04]  /*0b80*/  @!P0 IMAD R9, R0, UR7, R3 ;  /* 0x0000000700098c24 */ /* 0x000fc8000f8e0203 */
[----:B-1----:R-:W-:-:S05]  /*0b90*/  @!P0 IMAD.WIDE R10, R9, 0x4, R10 ;  /* 0x00000004090a8825 */ /* 0x002fca00078e020a */
[----:B------:R1:W-:Y:S04]  /*0ba0*/  @!P0 STG.E desc[UR8][R10.64], R14 ;  /* 0x0000000e0a008986 */ /* 0x0003e8000c101908 */
[----:B------:R-:W0:Y:S01]  /*0bb0*/  LDG.E R6, desc[UR8][R6.64+0x4] ;  /* 0x0000040806067981 */ /* 0x000e22000c1e1900 */
[----:B--2---:R-:W-:-:S05]  /*0bc0*/  @!P0 MOV R15, 0x1 ;  /* 0x00000001000f8802 */ /* 0x004fca0000000f00 */
[----:B------:R3:W-:Y:S01]  /*0bd0*/  @!P0 STL [R2], R15 ;  /* 0x0000000f02008387 */ /* 0x0007e20000100800 */
[----:B0-----:R-:W-:-:S05]  /*0be0*/  IMAD R5, R6, 0x4, R1 ;  /* 0x0000000406057824 */ /* 0x001fca00078e0201 */
[----:B------:R-:W2:Y:S01]  /*0bf0*/  LDL R9, [R5] ;  /* 0x0000000005097983 */ /* 0x000ea20000100800 */
[----:B------:R-:W-:Y:S01]  /*0c00*/  @!P0 IADD3 R3, PT, PT, R3, 0x1, RZ ;  /* 0x0000000103038810 */ /* 0x000fe20007ffe0ff */
[----:B------:R-:W-:Y:S01]  /*0c10*/  VIADD R4, R4, 0x4 ;  /* 0x0000000404047836 */ /* 0x000fe20000000000 */
[----:B------:R-:W-:Y:S02]  /*0c20*/  IADD3 R8, PT, PT, R8, 0x4, RZ ;  /* 0x0000000408087810 */ /* 0x000fe40007ffe0ff */
[----:B------:R-:W-:Y:S02]  /*0c30*/  ISETP.GE.AND P0, PT, R3, UR7, PT ;  /* 0x0000000703007c0c */ /* 0x000fe4000bf06270 */
[----:B------:R-:W-:Y:S02]  /*0c40*/  ISETP.NE.AND P2, PT, R8, RZ, PT ;  /* 0x000000ff0800720c */ /* 0x000fe40003f45270 */
[----:B--2---:R-:W-:-:S13]  /*0c50*/  ISETP.NE.OR P0, PT, R9, RZ, P0 ;  /* 0x000000ff0900720c */ /* 0x004fda0000705670 */
[----:B------:R-:W0:Y:S01]  /*0c60*/  @!P0 LDC.64 R12, c[0x0][0x3a0] ;  /* 0x0000e800ff0c8b82 */ /* 0x000e220000000a00 */
[----:B------:R-:W-:Y:S01]  /*0c70*/  @!P0 IMAD R9, R0, UR7, R3 ;  /* 0x0000000700098c24 */ /* 0x000fe2000f8e0203 */
[----:B------:R-:W-:Y:S01]  /*0c80*/  @!P0 IADD3 R3, PT, PT, R3, 0x1, RZ ;  /* 0x0000000103038810 */ /* 0x000fe20007ffe0ff */
[----:B-1----:R-:W-:-:S05]  /*0c90*/  @!P0 IMAD.MOV.U32 R10, RZ, RZ, 0x1 ;  /* 0x00000001ff0a8424 */ /* 0x002fca00078e00ff */
[----:B------:R3:W-:Y:S01]  /*0ca0*/  @!P0 STL [R5], R10 ;  /* 0x0000000a05008387 */ /* 0x0007e20000100800 */
[----:B0-----:R-:W-:-:S05]  /*0cb0*/  @!P0 IMAD.WIDE R12, R9, 0x4, R12 ;  /* 0x00000004090c8825 */ /* 0x001fca00078e020c */
[----:B------:R3:W-:Y:S01]  /*0cc0*/  @!P0 STG.E desc[UR8][R12.64], R6 ;  /* 0x000000060c008986 */ /* 0x0007e2000c101908 */
[----:B------:R-:W-:Y:S05]  /*0cd0*/  @P2 BRA `(.L_x_966) ;  /* 0xfffffffc00242947 */ /* 0x000fea000383ffff */
.L_x_963:
[----:B------:R-:W-:Y:S05]  /*0ce0*/  BSYNC.RECONVERGENT B0 ;  /* 0x0000000000007941 */ /* 0x000fea0003800200 */
.L_x_962:
[----:B------:R-:W-:Y:S05]  /*0cf0*/  @P1 BRA `(.L_x_967) ;  /* 0xfffffff400fc1947 */ /* 0x000fea000383ffff */
[----:B------:R-:W-:Y:S05]  /*0d00*/  EXIT ;  /* 0x000000000000794d */ /* 0x000fea0003800000 */
.L_x_968:
        /* <DEDUP_REMOVED lines=15> */
.L_x_1001:


//--------------------- .text._Z9computeSkPiS_iS_S_i --------------------------
	.section	.text._Z9computeSkPiS_iS_S_i,"ax",@progbits
	.align	128
        .global         _Z9computeSkPiS_iS_S_i
        .type           _Z9computeSkPiS_iS_S_i,@function
        .size           _Z9computeSkPiS_iS_S_i,(.L_x_1002 - _Z9computeSkPiS_iS_S_i)
        .other          _Z9computeSkPiS_iS_S_i,@"STO_CUDA_ENTRY STV_DEFAULT"
_Z9computeSkPiS_iS_S_i:
.text._Z9computeSkPiS_iS_S_i:
[----:B------:R-:W-:Y:S01]  /*0000*/  LDC R1, c[0x0][0x37c] ;  /* 0x0000df00ff017b82 */ /* 0x000fe20000000800 */
[----:B------:R-:W0:Y:S07]  /*0010*/  S2R R3, SR_TID.X ;  /* 0x0000000000037919 */ /* 0x000e2e0000002100 */
[----:B------:R-:W0:Y:S01]  /*0020*/  S2UR UR4, SR_CTAID.X ;  /* 0x00000000000479c3 */ /* 0x000e220000002500 */
[----:B------:R-:W1:Y:S07]  /*0030*/  LDCU UR5, c[0x0][0x390] ;  /* 0x00007200ff0577ac */ /* 0x000e6e0008000800 */
[----:B------:R-:W0:Y:S02]  /*0040*/  LDC R0, c[0x0][0x360] ;  /* 0x0000d800ff007b82 */ /* 0x000e240000000800 */
[----:B0-----:R-:W-:-:S05]  /*0050*/  IMAD R0, R0, UR4, R3 ;  /* 0x0000000400007c24 */ /* 0x001fca000f8e0203 */
[----:B-1----:R-:W-:-:S13]  /*0060*/  ISETP.GE.AND P0, PT, R0, UR5, PT ;  /* 0x0000000500007c0c */ /* 0x002fda000bf06270 */
[----:B------:R-:W-:Y:S05]  /*0070*/  @P0 EXIT ;  /* 0x000000000000094d */ /* 0x000fea0003800000 */
[----:B------:R-:W0:Y:S01]  /*0080*/  LDC.64 R6, c[0x0][0x388] ;  /* 0x0000e200ff067b82 */ /* 0x000e220000000a00 */
[----:B------:R-:W1:Y:S01]  /*0090*/  LDCU.64 UR10, c[0x0][0x358] ;  /* 0x00006b00ff0a77ac */ /* 0x000e620008000a00 */
[----:B------:R-:W2:Y:S01]  /*00a0*/  LDCU UR6, c[0x0][0x3a8] ;  /* 0x00007500ff0677ac */ /* 0x000ea20008000800 */
[----:B0-----:R-:W-:-:S05]  /*00b0*/  IMAD.WIDE R6, R0, 0x4, R6 ;  /* 0x0000000400067825 */ /* 0x001fca00078e0206 */
[----:B-1----:R0:W5:Y:S04]  /*00c0*/  LDG.E R2, desc[UR10][R6.64] ;  /* 0x0000000a06027981 */ /* 0x002168000c1e1900 */
[----:B------:R0:W5:Y:S01]  /*00d0*/  LDG.E R5, desc[UR10][R6.64+0x4] ;  /* 0x0000040a06057981 */ /* 0x000162000c1e1900 */
[----:B--2---:R-:W-:-:S09]  /*00e0*/  UISETP.GE.AND UP0, UPT, UR6, 0x1, UPT ;  /* 0x000000010600788c */ /* 0x004fd2000bf06270 */
[----:B0-----:R-:W-:Y:S05]  /*00f0*/  BRA.U !UP0, `(.L_x_969) ;  /* 0x0000000108f07547 */ /* 0x001fea000b800000 */
[----:B------:R-:W-:Y:S02]  /*0100*/  UISETP.GE.U32.AND UP1, UPT, UR6, 0x8, UPT ;  /* 0x000000080600788c */ /* 0x000fe4000bf26070 */
[----:B------:R-:W-:Y:S01]  /*0110*/  IMAD R3, R0, UR6, RZ ;  /* 0x0000000600037c24 */ /* 0x000fe2000f8e02ff */
[----:B------:R-:W-:Y:S01]  /*0120*/  ULOP3.LUT UR7, UR6, 0x7, URZ, 0xc0, !UPT ;  /* 0x0000000706077892 */ /* 0x000fe2000f8ec0ff */
[----:B------:R-:W-:-:S03]  /*0130*/  UMOV UR4, URZ ;  /* 0x000000ff00047c82 */ /* 0x000fc60008000000 */
[----:B------:R-:W-:Y:S02]  /*0140*/  UISETP.NE.AND UP0, UPT, UR7, URZ, UPT ;  /* 0x000000ff0700728c */ /* 0x000fe4000bf05270 */
[----:B------:R-:W-:Y:S09]  /*0150*/  BRA.U !UP1, `(.L_x_970) ;  /* 0x0000000109587547 */ /* 0x000ff2000b800000 */
[----:B------:R-:W0:Y:S01]  /*0160*/  LDCU.64 UR8, c[0x0][0x398] ;  /* 0x00007300ff0877ac */ /* 0x000e220008000a00 */
[----:B------:R-:W-:Y:S02]  /*0170*/  IMAD.MOV.U32 R11, RZ, RZ, R3 ;  /* 0x000000ffff0b7224 */ /* 0x000fe400078e0003 */
[----:B------:R-:W-:Y:S01]  /*0180*/  IMAD.MOV.U32 R13, RZ, RZ, -0x1 ;  /* 0xffffffffff0d7424 */ /* 0x000fe200078e00ff */
[----:B------:R-:W-:Y:S02]  /*0190*/  ULOP3.LUT UR4, UR6, 0x7ffffff8, URZ, 0xc0, !UPT ;  /* 0x7ffffff806047892 */ /* 0x000fe4000f8ec0ff */
[----:B0-----:R-:W-:Y:S02]  /*01a0*/  UIADD3 UR5, UP1, UPT, UR8, 0x10, URZ ;  /* 0x0000001008057890 */ /* 0x001fe4000ff3e0ff */
[----:B------:R-:W-:Y:S02]  /*01b0*/  UIADD3 UR8, UPT, UPT, -UR4, URZ, URZ ;  /* 0x000000ff04087290 */ /* 0x000fe4000fffe1ff */
[----:B------:R-:W-:-:S02]  /*01c0*/  UIADD3.X UR6, UPT, UPT, URZ, UR9, URZ, UP1, !UPT ;  /* 0x00000009ff067290 */ /* 0x000fc40008ffe4ff */
[----:B------:R-:W-:-:S04]  /*01d0*/  MOV R8, UR5 ;  /* 0x0000000500087c02 */ /* 0x000fc80008000f00 */
[----:B------:R-:W-:-:S07]  /*01e0*/  IMAD.U32 R9, RZ, RZ, UR6 ;  /* 0x00000006ff097e24 */ /* 0x000fce000f8e00ff */
.L_x_971:
[----:B0-----:R-:W-:Y:S01]  /*01f0*/  IMAD.WIDE R6, R11, 0x4, R8 ;  /* 0x000000040b067825 */ /* 0x001fe200078e0208 */
[----:B------:R-:W-:-:S03]  /*0200*/  UIADD3 UR8, UPT, UPT, UR8, 0x8, URZ ;  /* 0x0000000808087890 */ /* 0x000fc6000fffe0ff */
[----:B------:R-:W-:Y:S01]  /*0210*/  VIADD R11, R11, 0x8 ;  /* 0x000000080b0b7836 */ /* 0x000fe20000000000 */
[----:B------:R0:W-:Y:S01]  /*0220*/  STG.E desc[UR10][R6.64+-0x10], R13 ;  /* 0xfffff00d06007986 */ /* 0x0001e2000c10190a */
[----:B------:R-:W-:-:S03]  /*0230*/  UISETP.NE.AND UP1, UPT, UR8, URZ, UPT ;  /* 0x000000ff0800728c */ /* 0x000fc6000bf25270 */
[----:B------:R0:W-:Y:S04]  /*0240*/  STG.E desc[UR10][R6.64+-0xc], R13 ;  /* 0xfffff40d06007986 */ /* 0x0001e8000c10190a */
[----:B------:R0:W-:Y:S04]  /*0250*/  STG.E desc[UR10][R6.64+-0x8], R13 ;  /* 0xfffff80d06007986 */ /* 0x0001e8000c10190a */
[----:B------:R0:W-:Y:S04]  /*0260*/  STG.E desc[UR10][R6.64+-0x4], R13 ;  /* 0xfffffc0d06007986 */ /* 0x0001e8000c10190a */
[----:B------:R0:W-:Y:S04]  /*0270*/  STG.E desc[UR10][R6.64], R13 ;  /* 0x0000000d06007986 */ /* 0x0001e8000c10190a */
[----:B------:R0:W-:Y:S04]  /*0280*/  STG.E desc[UR10][R6.64+0x4], R13 ;  /* 0x0000040d06007986 */ /* 0x0001e8000c10190a */
[----:B------:R0:W-:Y:S04]  /*0290*/  STG.E desc[UR10][R6.64+0x8], R13 ;  /* 0x0000080d06007986 */ /* 0x0001e8000c10190a */
[----:B------:R0:W-:Y:S01]  /*02a0*/  STG.E desc[UR10][R6.64+0xc], R13 ;  /* 0x00000c0d06007986 */ /* 0x0001e2000c10190a */
[----:B------:R-:W-:Y:S05]  /*02b0*/  BRA.U UP1, `(.L_x_971) ;  /* 0xfffffffd01cc7547 */ /* 0x000fea000b83ffff */
.L_x_970:
[----:B------:R-:W-:Y:S05]  /*02c0*/  BRA.U !UP0, `(.L_x_969) ;  /* 0x00000001087c7547 */ /* 0x000fea000b800000 */
[----:B------:R-:W1:Y:S01]  /*02d0*/  LDC R4, c[0x0][0x3a8] ;  /* 0x0000ea00ff047b82 */ /* 0x000e620000000800 */
[----:B------:R-:W-:Y:S01]  /*02e0*/  UISETP.GE.U32.AND UP0, UPT, UR7, 0x4, UPT ;  /* 0x000000040700788c */ /* 0x000fe2000bf06070 */
[----:B-1----:R-:W-:-:S04]  /*02f0*/  LOP3.LUT R10, R4, 0x3, RZ, 0xc0, !PT ;  /* 0x00000003040a7812 */ /* 0x002fc800078ec0ff */
[----:B------:R-:W-:-:S04]  /*0300*/  ISETP.NE.AND P0, PT, R10, RZ, PT ;  /* 0x000000ff0a00720c */ /* 0x000fc80003f05270 */
[----:B------:R-:W-:Y:S09]  /*0310*/  BRA.U !UP0, `(.L_x_972) ;  /* 0x0000000108247547 */ /* 0x000ff2000b800000 */
[----:B0-----:R-:W0:Y:S01]  /*0320*/  LDC.64 R6, c[0x0][0x398] ;  /* 0x0000e600ff067b82 */ /* 0x001e220000000a00 */
[----:B------:R-:W-:Y:S01]  /*0330*/  IADD3 R9, PT, PT, R3, UR4, RZ ;  /* 0x0000000403097c10 */ /* 0x000fe2000fffe0ff */
[----:B------:R-:W-:Y:S01]  /*0340*/  IMAD.MOV.U32 R11, RZ, RZ, -0x1 ;  /* 0xffffffffff0b7424 */ /* 0x000fe200078e00ff */
[----:B------:R-:W-:-:S03]  /*0350*/  UIADD3 UR4, UPT, UPT, UR4, 0x4, URZ ;  /* 0x0000000404047890 */ /* 0x000fc6000fffe0ff */
[----:B0-----:R-:W-:-:S05]  /*0360*/  IMAD.WIDE R6, R9, 0x4, R6 ;  /* 0x0000000409067825 */ /* 0x001fca00078e0206 */
[----:B------:R1:W-:Y:S04]  /*0370*/  STG.E desc[UR10][R6.64], R11 ;  /* 0x0000000b06007986 */ /* 0x0003e8000c10190a */
[----:B------:R1:W-:Y:S04]  /*0380*/  STG.E desc[UR10][R6.64+0x4], R11 ;  /* 0x0000040b06007986 */ /* 0x0003e8000c10190a */
[----:B------:R1:W-:Y:S04]  /*0390*/  STG.E desc[UR10][R6.64+0x8], R11 ;  /* 0x0000080b06007986 */ /* 0x0003e8000c10190a */
[----:B------:R1:W-:Y:S02]  /*03a0*/  STG.E desc[UR10][R6.64+0xc], R11 ;  /* 0x00000c0b06007986 */ /* 0x0003e4000c10190a */
.L_x_972:
[----:B------:R-:W-:Y:S05]  /*03b0*/  @!P0 BRA `(.L_x_969) ;  /* 0x0000000000408947 */ /* 0x000fea0003800000 */
[----:B------:R-:W-:Y:S02]  /*03c0*/  LOP3.LUT R4, R4, 0x1, RZ, 0xc0, !PT ;  /* 0x0000000104047812 */ /* 0x000fe400078ec0ff */
[----:B------:R-:W-:Y:S02]  /*03d0*/  ISETP.NE.AND P0, PT, R10, 0x1, PT ;  /* 0x000000010a00780c */ /* 0x000fe40003f05270 */
[----:B------:R-:W-:-:S13]  /*03e0*/  ISETP.NE.U32.AND P1, PT, R4, 0x1, PT ;  /* 0x000000010400780c */ /* 0x000fda0003f25070 */
[----:B------:R-:W2:Y:S01]  /*03f0*/  @!P1 LDC.64 R8, c[0x0][0x398] ;  /* 0x0000e600ff089b82 */ /* 0x000ea20000000a00 */
[----:B------:R-:W-:Y:S05]  /*0400*/  @!P0 BRA `(.L_x_973) ;  /* 0x00000000001c8947 */ /* 0x000fea0003800000 */
[----:B01----:R-:W0:Y:S01]  /*0410*/  LDC.64 R6, c[0x0][0x398] ;  /* 0x0000e600ff067b82 */ /* 0x003e220000000a00 */
[----:B------:R-:W-:Y:S01]  /*0420*/  IADD3 R11, PT, PT, R3, UR4, RZ ;  /* 0x00000004030b7c10 */ /* 0x000fe2000fffe0ff */
[----:B------:R-:W-:Y:S01]  /*0430*/  IMAD.MOV.U32 R13, RZ, RZ, -0x1 ;  /* 0xffffffffff0d7424 */ /* 0x000fe200078e00ff */
[----:B------:R-:W-:-:S03]  /*0440*/  UIADD3 UR4, UPT, UPT, UR4, 0x2, URZ ;  /* 0x0000000204047890 */ /* 0x000fc6000fffe0ff */
[----:B0-----:R-:W-:-:S05]  /*0450*/  IMAD.WIDE R6, R11, 0x4, R6 ;  /* 0x000000040b067825 */ /* 0x001fca00078e0206 */
[----:B------:R3:W-:Y:S04]  /*0460*/  STG.E desc[UR10][R6.64], R13 ;  /* 0x0000000d06007986 */ /* 0x0007e8000c10190a */
[----:B------:R3:W-:Y:S02]  /*0470*/  STG.E desc[UR10][R6.64+0x4], R13 ;  /* 0x0000040d06007986 */ /* 0x0007e4000c10190a */
.L_x_973:
[----:B01-3--:R-:W-:Y:S01]  /*0480*/  @!P1 IADD3 R7, PT, PT, R3, UR4, RZ ;  /* 0x0000000403079c10 */ /* 0x00bfe2000fffe0ff */
[----:B------:R-:W-:-:S04]  /*0490*/  @!P1 IMAD.MOV.U32 R3, RZ, RZ, -0x1 ;  /* 0xffffffffff039424 */ /* 0x000fc800078e00ff */
[----:B--2---:R-:W-:-:S05]  /*04a0*/  @!P1 IMAD.WIDE R6, R7, 0x4, R8 ;  /* 0x0000000407069825 */ /* 0x004fca00078e0208 */
[----:B------:R2:W-:Y:S02]  /*04b0*/  @!P1 STG.E desc[UR10][R6.64], R3 ;  /* 0x0000000306009986 */ /* 0x0005e4000c10190a */
.L_x_969:
[----:B------:R-:W3:Y:S01]  /*04c0*/  LDC R9, c[0x0][0x3a8] ;  /* 0x0000ea00ff097b82 */ /* 0x000ee20000000800 */
[----:B------:R-:W-:Y:S01]  /*04d0*/  BSSY.RECONVERGENT B0, `(.L_x_974) ;  /* 0x0000038000007945 */ /* 0x000fe20003800200 */
[----:B--2---:R-:W-:Y:S01]  /*04e0*/  HFMA2 R3, -RZ, RZ, 0, 0 ;  /* 0x00000000ff037431 */ /* 0x004fe200000001ff */
[----:B---3--:R-:W-:-:S04]  /*04f0*/  ISETP.GE.AND P0, PT, R9, 0x1, PT ;  /* 0x000000010900780c */ /* 0x008fc80003f06270 */
[----:B-----5:R-:W-:-:S13]  /*0500*/  ISETP.GE.OR P0, PT, R2, R5, !P0 ;  /* 0x000000050200720c */ /* 0x020fda0004706670 */
[----:B------:R-:W-:Y:S05]  /*0510*/  @P0 BRA `(.L_x_975) ;  /* 0x0000000000cc0947 */ /* 0x000fea0003800000 */
[----:B------:R-:W-:Y:S01]  /*0520*/  VIADD R3, R9, 0xffffffff ;  /* 0xffffffff09037836 */ /* 0x000fe20000000000 */
[----:B------:R-:W-:Y:S01]  /*0530*/  LOP3.LUT R4, RZ, R2, RZ, 0x33, !PT ;  /* 0x00000002ff047212 */ /* 0x000fe200078e33ff */
[----:B------:R-:W-:Y:S01]  /*0540*/  BSSY.RECONVERGENT B1, `(.L_x_976) ;  /* 0x0000021000017945 */ /* 0x000fe20003800200 */
[----:B------:R-:W-:Y:S02]  /*0550*/  IMAD R14, R0, R9, RZ ;  /* 0x00000009000e7224 */ /* 0x000fe400078e02ff */
[----:B------:R-:W-:-:S04]  /*0560*/  VIADDMNMX.U32 R3, R5, R4, R3, PT ;  /* 0x0000000405037246 */ /* 0x000fc80003800003 */
[C---:B------:R-:W-:Y:S02]  /*0570*/  ISETP.GE.U32.AND P1, PT, R3.reuse, 0x3, PT ;  /* 0x000000030300780c */ /* 0x040fe40003f26070 */
[----:B01----:R-:W-:Y:S01]  /*0580*/  IADD3 R7, PT, PT, R3, 0x1, RZ ;  /* 0x0000000103077810 */ /* 0x003fe20007ffe0ff */
[----:B------:R-:W-:-:S03]  /*0590*/  IMAD.MOV.U32 R3, RZ, RZ, RZ ;  /* 0x000000ffff037224 */ /* 0x000fc600078e00ff */
[----:B------:R-:W-:-:S04]  /*05a0*/  LOP3.LUT R10, R7, 0x3, RZ, 0xc0, !PT ;  /* 0x00000003070a7812 */ /* 0x000fc800078ec0ff */
[----:B------:R-:W-:-:S03]  /*05b0*/  ISETP.NE.AND P0, PT, R10, RZ, PT ;  /* 0x000000ff0a00720c */ /* 0x000fc60003f05270 */
[----:B------:R-:W-:Y:S10]  /*05c0*/  @!P1 BRA `(.L_x_977) ;  /* 0x0000000000609947 */ /* 0x000ff40003800000 */
[----:B------:R-:W0:Y:S01]  /*05d0*/  LDC.64 R4, c[0x0][0x380] ;  /* 0x0000e000ff047b82 */ /* 0x000e220000000a00 */
[----:B------:R-:W-:Y:S02]  /*05e0*/  LOP3.LUT R3, R7, 0xfffffffc, RZ, 0xc0, !PT ;  /* 0xfffffffc07037812 */ /* 0x000fe400078ec0ff */
[----:B------:R-:W-:-:S03]  /*05f0*/  MOV R15, R14 ;  /* 0x0000000e000f7202 */ /* 0x000fc60000000f00 */
[----:B------:R-:W-:Y:S02]  /*0600*/  IMAD.MOV R11, RZ, RZ, -R3 ;  /* 0x000000ffff0b7224 */ /* 0x000fe400078e0a03 */
[----:B------:R-:W1:Y:S01]  /*0610*/  LDC.64 R8, c[0x0][0x398] ;  /* 0x0000e600ff087b82 */ /* 0x000e620000000a00 */
[----:B0-----:R-:W-:-:S05]  /*0620*/  IADD3 R4, P2, PT, R4, 0x8, RZ ;  /* 0x0000000804047810 */ /* 0x001fca0007f5e0ff */
[----:B------:R-:W-:Y:S01]  /*0630*/  IMAD.X R5, RZ, RZ, R5, P2 ;  /* 0x000000ffff057224 */ /* 0x000fe200010e0605 */
[----:B-1----:R-:W-:-:S04]  /*0640*/  IADD3 R6, P1, PT, R8, 0x8, RZ ;  /* 0x0000000808067810 */ /* 0x002fc80007f3e0ff */
[----:B------:R-:W-:-:S09]  /*0650*/  IADD3.X R7, PT, PT, RZ, R9, RZ, P1, !PT ;  /* 0x00000009ff077210 */ /* 0x000fd20000ffe4ff */
.L_x_978:
[----:B------:R-:W-:-:S05]  /*0660*/  IMAD.WIDE R12, R2, 0x4, R4 ;  /* 0x00000004020c7825 */ /* 0x000fca00078e0204 */
[----:B0-----:R-:W2:Y:S01]  /*0670*/  LDG.E R17, desc[UR10][R12.64+-0x8] ;  /* 0xfffff80a0c117981 */ /* 0x001ea2000c1e1900 */
[----:B------:R-:W-:-:S05]  /*0680*/  IMAD.WIDE R8, R15, 0x4, R6 ;  /* 0x000000040f087825 */ /* 0x000fca00078e0206 */
[----:B--2---:R0:W-:Y:S04]  /*0690*/  STG.E desc[UR10][R8.64+-0x8], R17 ;  /* 0xfffff81108007986 */ /* 0x0041e8000c10190a */
[----:B------:R-:W2:Y:S04]  /*06a0*/  LDG.E R19, desc[UR10][R12.64+-0x4] ;  /* 0xfffffc0a0c137981 */ /* 0x000ea8000c1e1900 */
[----:B--2---:R0:W-:Y:S04]  /*06b0*/  STG.E desc[UR10][R8.64+-0x4], R19 ;  /* 0xfffffc1308007986 */ /* 0x0041e8000c10190a */
[----:B------:R-:W2:Y:S04]  /*06c0*/  LDG.E R21, desc[UR10][R12.64] ;  /* 0x0000000a0c157981 */ /* 0x000ea8000c1e1900 */
[----:B--2---:R0:W-:Y:S04]  /*06d0*/  STG.E desc[UR10][R8.64], R21 ;  /* 0x0000001508007986 */ /* 0x0041e8000c10190a */
[----:B------:R-:W2:Y:S01]  /*06e0*/  LDG.E R23, desc[UR10][R12.64+0x4] ;  /* 0x0000040a0c177981 */ /* 0x000ea2000c1e1900 */
[----:B------:R-:W-:Y:S01]  /*06f0*/  IADD3 R11, PT, PT, R11, 0x4, RZ ;  /* 0x000000040b0b7810 */ /* 0x000fe20007ffe0ff */
[----:B------:R-:W-:Y:S01]  /*0700*/  VIADD R15, R15, 0x4 ;  /* 0x000000040f0f7836 */ /* 0x000fe20000000000 */
[----:B------:R-:W-:-:S02]  /*0710*/  IADD3 R2, PT, PT, R2, 0x4, RZ ;  /* 0x0000000402027810 */ /* 0x000fc40007ffe0ff */
[----:B------:R-:W-:Y:S01]  /*0720*/  ISETP.NE.AND P1, PT, R11, RZ, PT ;  /* 0x000000ff0b00720c */ /* 0x000fe20003f25270 */
[----:B--2---:R0:W-:-:S12]  /*0730*/  STG.E desc[UR10][R8.64+0x4], R23 ;  /* 0x0000041708007986 */ /* 0x0041d8000c10190a */
[----:B------:R-:W-:Y:S05]  /*0740*/  @P1 BRA `(.L_x_978) ;  /* 0xfffffffc00c41947 */ /* 0x000fea000383ffff */
.L_x_977:
[----:B------:R-:W-:Y:S05]  /*0750*/  BSYNC.RECONVERGENT B1 ;  /* 0x0000000000017941 */ /* 0x000fea0003800200 */
.L_x_976:
[----:B------:R-:W-:Y:S05]  /*0760*/  @!P0 BRA `(.L_x_975) ;  /* 0x0000000000388947 */ /* 0x000fea0003800000 */
[----:B------:R-:W1:Y:S01]  /*0770*/  LDC.64 R12, c[0x0][0x398] ;  /* 0x0000e600ff0c7b82 */ /* 0x000e620000000a00 */
[----:B------:R-:W-:Y:S01]  /*0780*/  IMAD.IADD R11, R14, 0x1, R3 ;  /* 0x000000010e0b7824 */ /* 0x000fe200078e0203 */
[----:B------:R-:W-:Y:S01]  /*0790*/  IADD3 R3, PT, PT, R3, R10, RZ ;  /* 0x0000000a03037210 */ /* 0x000fe20007ffe0ff */
[----:B------:R-:W-:-:S05]  /*07a0*/  IMAD.MOV R10, RZ, RZ, -R10 ;  /* 0x000000ffff0a7224 */ /* 0x000fca00078e0a0a */
[----:B0-----:R-:W0:Y:S02]  /*07b0*/  LDC.64 R8, c[0x0][0x380] ;  /* 0x0000e000ff087b82 */ /* 0x001e240000000a00 */
.L_x_979:
[----:B0-2---:R-:W-:-:S06]  /*07c0*/  IMAD.WIDE R4, R2, 0x4, R8 ;  /* 0x0000000402047825 */ /* 0x005fcc00078e0208 */
[----:B------:R-:W2:Y:S01]  /*07d0*/  LDG.E R5, desc[UR10][R4.64] ;  /* 0x0000000a04057981 */ /* 0x000ea2000c1e1900 */
[C---:B-1----:R-:W-:Y:S01]  /*07e0*/  IMAD.WIDE R6, R11.reuse, 0x4, R12 ;  /* 0x000000040b067825 */ /* 0x042fe200078e020c */
[----:B------:R-:W-:Y:S02]  /*07f0*/  IADD3 R10, PT, PT, R10, 0x1, RZ ;  /* 0x000000010a0a7810 */ /* 0x000fe40007ffe0ff */
[----:B------:R-:W-:Y:S01]  /*0800*/  IADD3 R11, PT, PT, R11, 0x1, RZ ;  /* 0x000000010b0b7810 */ /* 0x000fe20007ffe0ff */
[----:B------:R-:W-:Y:S01]  /*0810*/  VIADD R2, R2, 0x1 ;  /* 0x0000000102027836 */ /* 0x000fe20000000000 */
[----:B------:R-:W-:Y:S01]  /*0820*/  ISETP.NE.AND P0, PT, R10, RZ, PT ;  /* 0x000000ff0a00720c */ /* 0x000fe20003f05270 */
[----:B--2---:R2:W-:-:S12]  /*0830*/  STG.E desc[UR10][R6.64], R5 ;  /* 0x0000000506007986 */ /* 0x0045d8000c10190a */
[----:B------:R-:W-:Y:S05]  /*0840*/  @P0 BRA `(.L_x_979) ;  /* 0xfffffffc00dc0947 */ /* 0x000fea000383ffff */
.L_x_975:
[----:B------:R-:W-:Y:S05]  /*0850*/  BSYNC.RECONVERGENT B0 ;  /* 0x0000000000007941 */ /* 0x000fea0003800200 */
.L_x_974:
[----:B--2---:R-:W2:Y:S02]  /*0860*/  LDC.64 R4, c[0x0][0x3a0] ;  /* 0x0000e800ff047b82 */ /* 0x004ea40000000a00 */
[----:B--2---:R-:W-:-:S05]  /*0870*/  IMAD.WIDE R4, R0, 0x4, R4 ;  /* 0x0000000400047825 */ /* 0x004fca00078e0204 */
[----:B------:R-:W-:Y:S01]  /*0880*/  STG.E desc[UR10][R4.64], R3 ;  /* 0x0000000304007986 */ /* 0x000fe2000c10190a */
[----:B------:R-:W-:Y:S05]  /*0890*/  EXIT ;  /* 0x000000000000794d */ /* 0x000fea0003800000 */
.L_x_980:
        /* <DEDUP_REMOVED lines=14> */
.L_x_1002:


//--------------------- .text._Z17getSkAndRkMaxSizePiS_S_S_S_i --------------------------
	.section	.text._Z17getSkAndRkMaxSizePiS_S_S_S_i,"ax",@progbits
	.align	128
        .global         _Z17getSkAndRkMaxSizePiS_S_S_S_i
        .type           _Z17getSkAndRkMaxSizePiS_S_S_S_i,@function
        .size           _Z17getSkAndRkMaxSizePiS_S_S_S_i,(.L_x_1003 - _Z17getSkAndRkMaxSizePiS_S_S_S_i)
        .other          _Z17getSkAndRkMaxSizePiS_S_S_S_i,@"STO_CUDA_ENTRY STV_DEFAULT"
_Z17getSkAndRkMaxSizePiS_S_S_S_i:
.text._Z17getSkAndRkMaxSizePiS_S_S_S_i:
        /* <DEDUP_REMOVED lines=10> */
[----:B0-----:R-:W-:-:S05]  /*00a0*/  IMAD.WIDE R2, R0, 0x4, R2 ;  /* 0x0000000400027825 */ /* 0x001fca00078e0202 */
[----:B-1----:R-:W2:Y:S04]  /*00b0*/  LDG.E R17, desc[UR4][R2.64] ;  /* 0x0000000402117981 */ /* 0x002ea8000c1e1900 */
[----:B------:R-:W2:Y:S01]  /*00c0*/  LDG.E R4, desc[UR4][R2.64+0x4] ;  /* 0x0000040402047981 */ /* 0x000ea2000c1e1900 */
[----:B------:R-:W-:Y:S01]  /*00d0*/  BSSY.RECONVERGENT B0, `(.L_x_981) ;  /* 0x000007d000007945 */ /* 0x000fe20003800200 */
[----:B------:R-:W-:Y:S01]  /*00e0*/  IMAD.MOV.U32 R23, RZ, RZ, RZ ;  /* 0x000000ffff177224 */ /* 0x000fe200078e00ff */
[C---:B--2---:R-:W-:Y:S01]  /*00f0*/  ISETP.GT.AND P0, PT, R4.reuse, R17, PT ;  /* 0x000000110400720c */ /* 0x044fe20003f04270 */
[----:B------:R-:W-:-:S12]  /*0100*/  IMAD.IADD R16, R4, 0x1, -R17 ;  /* 0x0000000104107824 */ /* 0x000fd800078e0a11 */
[----:B------:R-:W-:Y:S05]  /*0110*/  @!P0 BRA `(.L_x_982) ;  /* 0x0000000400e08947 */ /* 0x000fea0003800000 */
[----:B------:R-:W-:Y:S01]  /*0120*/  IADD3 R4, PT, PT, -R4, R17, RZ ;  /* 0x0000001104047210 */ /* 0x000fe20007ffe1ff */
[----:B------:R-:W-:Y:S01]  /*0130*/  BSSY.RECONVERGENT B1, `(.L_x_983) ;  /* 0x000003b000017945 */ /* 0x000fe20003800200 */
[----:B------:R-:W-:Y:S01]  /*0140*/  LOP3.LUT R26, R16, 0x7, RZ, 0xc0, !PT ;  /* 0x00000007101a7812 */ /* 0x000fe200078ec0ff */
[----:B------:R-:W-:Y:S01]  /*0150*/  IMAD.MOV.U32 R23, RZ, RZ, RZ ;  /* 0x000000ffff177224 */ /* 0x000fe200078e00ff */
[----:B------:R-:W-:Y:S02]  /*0160*/  ISETP.GT.U32.AND P1, PT, R4, -0x8, PT ;  /* 0xfffffff80400780c */ /* 0x000fe40003f24070 */
[----:B------:R-:W-:-:S11]  /*0170*/  ISETP.NE.AND P0, PT, R26, RZ, PT ;  /* 0x000000ff1a00720c */ /* 0x000fd60003f05270 */
[----:B------:R-:W-:Y:S05]  /*0180*/  @P1 BRA `(.L_x_984) ;  /* 0x0000000000d41947 */ /* 0x000fea0003800000 */
[----:B------:R-:W0:Y:S01]  /*0190*/  LDC.64 R2, c[0x0][0x380] ;  /* 0x0000e000ff027b82 */ /* 0x000e220000000a00 */
[----:B------:R-:W-:Y:S01]  /*01a0*/  LOP3.LUT R19, R16, 0xfffffff8, RZ, 0xc0, !PT ;  /* 0xfffffff810137812 */ /* 0x000fe200078ec0ff */
[----:B------:R-:W-:-:S04]  /*01b0*/  HFMA2 R23, -RZ, RZ, 0, 0 ;  /* 0x00000000ff177431 */ /* 0x000fc800000001ff */
[----:B------:R-:W-:Y:S01]  /*01c0*/  IMAD.MOV R19, RZ, RZ, -R19 ;  /* 0x000000ffff137224 */ /* 0x000fe200078e0a13 */
[----:B0-----:R-:W-:-:S04]  /*01d0*/  IADD3 R2, P1, PT, R2, 0x10, RZ ;  /* 0x0000001002027810 */ /* 0x001fc80007f3e0ff */
[----:B------:R-:W-:-:S09]  /*01e0*/  IADD3.X R3, PT, PT, RZ, R3, RZ, P1, !PT ;  /* 0x00000003ff037210 */ /* 0x000fd20000ffe4ff */
.L_x_985:
[----:B------:R-:W-:Y:S01]  /*01f0*/  IMAD.WIDE R28, R17, 0x4, R2 ;  /* 0x00000004111c7825 */ /* 0x000fe200078e0202 */
[----:B------:R-:W0:Y:S04]  /*0200*/  LDC.64 R4, c[0x0][0x390] ;  /* 0x0000e400ff047b82 */ /* 0x000e280000000a00 */
[----:B------:R-:W0:Y:S04]  /*0210*/  LDG.E R7, desc[UR4][R28.64+-0x10] ;  /* 0xfffff0041c077981 */ /* 0x000e28000c1e1900 */
[----:B------:R-:W2:Y:S04]  /*0220*/  LDG.E R15, desc[UR4][R28.64+-0xc] ;  /* 0xfffff4041c0f7981 */ /* 0x000ea8000c1e1900 */
[----:B------:R-:W3:Y:S04]  /*0230*/  LDG.E R8, desc[UR4][R28.64+-0x8] ;  /* 0xfffff8041c087981 */ /* 0x000ee8000c1e1900 */
[----:B------:R-:W4:Y:S04]  /*0240*/  LDG.E R9, desc[UR4][R28.64+-0x4] ;  /* 0xfffffc041c097981 */ /* 0x000f28000c1e1900 */
[----:B------:R-:W5:Y:S04]  /*0250*/  LDG.E R11, desc[UR4][R28.64] ;  /* 0x000000041c0b7981 */ /* 0x000f68000c1e1900 */
[----:B------:R-:W4:Y:S04]  /*0260*/  LDG.E R13, desc[UR4][R28.64+0x4] ;  /* 0x000004041c0d7981 */ /* 0x000f28000c1e1900 */
[----:B------:R-:W4:Y:S04]  /*0270*/  LDG.E R27, desc[UR4][R28.64+0x8] ;  /* 0x000008041c1b7981 */ /* 0x000f28000c1e1900 */
[----:B------:R-:W4:Y:S01]  /*0280*/  LDG.E R25, desc[UR4][R28.64+0xc] ;  /* 0x00000c041c197981 */ /* 0x000f22000c1e1900 */
[----:B0-----:R-:W-:-:S04]  /*0290*/  IMAD.WIDE R6, R7, 0x4, R4 ;  /* 0x0000000407067825 */ /* 0x001fc800078e0204 */
[--C-:B--2---:R-:W-:Y:S01]  /*02a0*/  IMAD.WIDE R14, R15, 0x4, R4.reuse ;  /* 0x000000040f0e7825 */ /* 0x104fe200078e0204 */
[----:B------:R-:W2:Y:S04]  /*02b0*/  LDG.E R21, desc[UR4][R6.64] ;  /* 0x0000000406157981 */ /* 0x000ea8000c1e1900 */
[----:B------:R3:W2:Y:S04]  /*02c0*/  LDG.E R20, desc[UR4][R6.64+0x4] ;  /* 0x0000040406147981 */ /* 0x0006a8000c1e1900 */
[----:B------:R-:W2:Y:S01]  /*02d0*/  LDG.E R18, desc[UR4][R14.64] ;  /* 0x000000040e127981 */ /* 0x000ea2000c1e1900 */
[----:B-----5:R-:W-:-:S03]  /*02e0*/  IMAD.WIDE R10, R11, 0x4, R4 ;  /* 0x000000040b0a7825 */ /* 0x020fc600078e0204 */
[----:B------:R0:W2:Y:S01]  /*02f0*/  LDG.E R24, desc[UR4][R14.64+0x4] ;  /* 0x000004040e187981 */ /* 0x0000a2000c1e1900 */
[----:B---3--:R-:W-:-:S04]  /*0300*/  IMAD.WIDE R6, R8, 0x4, R4 ;  /* 0x0000000408067825 */ /* 0x008fc800078e0204 */
[--C-:B----4-:R-:W-:Y:S01]  /*0310*/  IMAD.WIDE R8, R9, 0x4, R4.reuse ;  /* 0x0000000409087825 */ /* 0x110fe200078e0204 */
[----:B------:R-:W3:Y:S03]  /*0320*/  LDG.E R22, desc[UR4][R6.64] ;  /* 0x0000000406167981 */ /* 0x000ee6000c1e1900 */
[--C-:B------:R-:W-:Y:S01]  /*0330*/  IMAD.WIDE R12, R13, 0x4, R4.reuse ;  /* 0x000000040d0c7825 */ /* 0x100fe200078e0204 */
[----:B------:R1:W4:Y:S03]  /*0340*/  LDG.E R28, desc[UR4][R6.64+0x4] ;  /* 0x00000404061c7981 */ /* 0x000326000c1e1900 */
[--C-:B0-----:R-:W-:Y:S01]  /*0350*/  IMAD.WIDE R14, R27, 0x4, R4.reuse ;  /* 0x000000041b0e7825 */ /* 0x101fe200078e0204 */
[----:B------:R-:W1:Y:S03]  /*0360*/  LDG.E R29, desc[UR4][R8.64] ;  /* 0x00000004081d7981 */ /* 0x000e66000c1e1900 */
[----:B------:R-:W-:Y:S01]  /*0370*/  IMAD.WIDE R4, R25, 0x4, R4 ;  /* 0x0000000419047825 */ /* 0x000fe200078e0204 */
[----:B------:R-:W5:Y:S04]  /*0380*/  LDG.E R27, desc[UR4][R14.64] ;  /* 0x000000040e1b7981 */ /* 0x000f68000c1e1900 */
[----:B------:R-:W1:Y:S04]  /*0390*/  LDG.E R6, desc[UR4][R10.64] ;  /* 0x000000040a067981 */ /* 0x000e68000c1e1900 */
[----:B------:R-:W4:Y:S04]  /*03a0*/  LDG.E R9, desc[UR4][R8.64+0x4] ;  /* 0x0000040408097981 */ /* 0x000f28000c1e1900 */
[----:B------:R-:W5:Y:S04]  /*03b0*/  LDG.E R7, desc[UR4][R12.64] ;  /* 0x000000040c077981 */ /* 0x000f68000c1e1900 */
[----:B------:R-:W5:Y:S04]  /*03c0*/  LDG.E R10, desc[UR4][R10.64+0x4] ;  /* 0x000004040a0a7981 */ /* 0x000f68000c1e1900 */
[----:B------:R-:W5:Y:S04]  /*03d0*/  LDG.E R25, desc[UR4][R4.64] ;  /* 0x0000000404197981 */ /* 0x000f68000c1e1900 */
[----:B------:R-:W5:Y:S04]  /*03e0*/  LDG.E R13, desc[UR4][R12.64+0x4] ;  /* 0x000004040c0d7981 */ /* 0x000f68000c1e1900 */
[----:B------:R-:W5:Y:S04]  /*03f0*/  LDG.E R14, desc[UR4][R14.64+0x4] ;  /* 0x000004040e0e7981 */ /* 0x000f68000c1e1900 */
[----:B------:R-:W5:Y:S01]  /*0400*/  LDG.E R4, desc[UR4][R4.64+0x4] ;  /* 0x0000040404047981 */ /* 0x000f62000c1e1900 */
[----:B------:R-:W-:-:S05]  /*0410*/  VIADD R19, R19, 0x8 ;  /* 0x0000000813137836 */ /* 0x000fca0000000000 */
[----:B------:R-:W-:Y:S01]  /*0420*/  ISETP.NE.AND P1, PT, R19, RZ, PT ;  /* 0x000000ff1300720c */ /* 0x000fe20003f25270 */
[----:B------:R-:W-:Y:S01]  /*0430*/  VIADD R17, R17, 0x8 ;  /* 0x0000000811117836 */ /* 0x000fe20000000000 */
[----:B--2---:R-:W-:Y:S02]  /*0440*/  IADD3 R20, PT, PT, R24, R23, R20 ;  /* 0x0000001718147210 */ /* 0x004fe40007ffe014 */
[----:B---3--:R-:W-:-:S04]  /*0450*/  IADD3 R18, PT, PT, R22, R21, R18 ;  /* 0x0000001516127210 */ /* 0x008fc80007ffe012 */
[----:B-1----:R-:W-:Y:S02]  /*0460*/  IADD3 R6, PT, PT, R6, R18, R29 ;  /* 0x0000001206067210 */ /* 0x002fe40007ffe01d */
[----:B----4-:R-:W-:Y:S02]  /*0470*/  IADD3 R9, PT, PT, R9, R20, R28 ;  /* 0x0000001409097210 */ /* 0x010fe40007ffe01c */
[----:B-----5:R-:W-:-:S04]  /*0480*/  IADD3 R6, PT, PT, R27, R6, R7 ;  /* 0x000000061b067210 */ /* 0x020fc80007ffe007 */
[----:B------:R-:W-:Y:S02]  /*0490*/  IADD3 R6, PT, PT, R6, R25, RZ ;  /* 0x0000001906067210 */ /* 0x000fe40007ffe0ff */
[----:B------:R-:W-:-:S04]  /*04a0*/  IADD3 R9, PT, PT, R13, R9, R10 ;  /* 0x000000090d097210 */ /* 0x000fc80007ffe00a */
[----:B------:R-:W-:-:S04]  /*04b0*/  IADD3 R9, PT, PT, -R6, R9, R14 ;  /* 0x0000000906097210 */ /* 0x000fc80007ffe10e */
[----:B------:R-:W-:Y:S01]  /*04c0*/  IADD3 R23, PT, PT, R4, R9, RZ ;  /* 0x0000000904177210 */ /* 0x000fe20007ffe0ff */
[----:B------:R-:W-:Y:S06]  /*04d0*/  @P1 BRA `(.L_x_985) ;  /* 0xfffffffc00441947 */ /* 0x000fec000383ffff */
.L_x_984:
[----:B------:R-:W-:Y:S05]  /*04e0*/  BSYNC.RECONVERGENT B1 ;  /* 0x0000000000017941 */ /* 0x000fea0003800200 */
.L_x_983:
[----:B------:R-:W-:Y:S05]  /*04f0*/  @!P0 BRA `(.L_x_982) ;  /* 0x0000000000e88947 */ /* 0x000fea0003800000 */
[----:B------:R-:W-:Y:S01]  /*0500*/  ISETP.GE.U32.AND P0, PT, R26, 0x4, PT ;  /* 0x000000041a00780c */ /* 0x000fe20003f06070 */
[----:B------:R-:W-:Y:S01]  /*0510*/  BSSY.RECONVERGENT B1, `(.L_x_986) ;  /* 0x000001d000017945 */ /* 0x000fe20003800200 */
[----:B------:R-:W-:-:S04]  /*0520*/  LOP3.LUT R19, R16, 0x3, RZ, 0xc0, !PT ;  /* 0x0000000310137812 */ /* 0x000fc800078ec0ff */
[----:B------:R-:W-:-:S07]  /*0530*/  ISETP.NE.AND P1, PT, R19, RZ, PT ;  /* 0x000000ff1300720c */ /* 0x000fce0003f25270 */
[----:B------:R-:W-:Y:S06]  /*0540*/  @!P0 BRA `(.L_x_987) ;  /* 0x0000000000648947 */ /* 0x000fec0003800000 */
[----:B------:R-:W0:Y:S08]  /*0550*/  LDC.64 R10, c[0x0][0x380] ;  /* 0x0000e000ff0a7b82 */ /* 0x000e300000000a00 */
[----:B------:R-:W1:Y:S01]  /*0560*/  LDC.64 R8, c[0x0][0x390] ;  /* 0x0000e400ff087b82 */ /* 0x000e620000000a00 */
[----:B0-----:R-:W-:-:S05]  /*0570*/  IMAD.WIDE R10, R17, 0x4, R10 ;  /* 0x00000004110a7825 */ /* 0x001fca00078e020a */
[----:B------:R-:W1:Y:S04]  /*0580*/  LDG.E R3, desc[UR4][R10.64] ;  /* 0x000000040a037981 */ /* 0x000e68000c1e1900 */
[----:B------:R-:W2:Y:S04]  /*0590*/  LDG.E R5, desc[UR4][R10.64+0x4] ;  /* 0x000004040a057981 */ /* 0x000ea8000c1e1900 */
[----:B------:R-:W3:Y:S04]  /*05a0*/  LDG.E R7, desc[UR4][R10.64+0x8] ;  /* 0x000008040a077981 */ /* 0x000ee8000c1e1900 */
[----:B------:R-:W4:Y:S01]  /*05b0*/  LDG.E R13, desc[UR4][R10.64+0xc] ;  /* 0x00000c040a0d7981 */ /* 0x000f22000c1e1900 */
[----:B-1----:R-:W-:-:S04]  /*05c0*/  IMAD.WIDE R2, R3, 0x4, R8 ;  /* 0x0000000403027825 */ /* 0x002fc800078e0208 */
[--C-:B--2---:R-:W-:Y:S01]  /*05d0*/  IMAD.WIDE R4, R5, 0x4, R8.reuse ;  /* 0x0000000405047825 */ /* 0x104fe200078e0208 */
[----:B------:R-:W2:Y:S03]  /*05e0*/  LDG.E R12, desc[UR4][R2.64] ;  /* 0x00000004020c7981 */ /* 0x000ea6000c1e1900 */
[--C-:B---3--:R-:W-:Y:S01]  /*05f0*/  IMAD.WIDE R6, R7, 0x4, R8.reuse ;  /* 0x0000000407067825 */ /* 0x108fe200078e0208 */
[----:B------:R-:W3:Y:S03]  /*0600*/  LDG.E R14, desc[UR4][R2.64+0x4] ;  /* 0x00000404020e7981 */ /* 0x000ee6000c1e1900 */
[----:B----4-:R-:W-:Y:S01]  /*0610*/  IMAD.WIDE R8, R13, 0x4, R8 ;  /* 0x000000040d087825 */ /* 0x010fe200078e0208 */
[----:B------:R-:W2:Y:S04]  /*0620*/  LDG.E R18, desc[UR4][R6.64] ;  /* 0x0000000406127981 */ /* 0x000ea8000c1e1900 */
[----:B------:R-:W2:Y:S04]  /*0630*/  LDG.E R13, desc[UR4][R4.64] ;  /* 0x00000004040d7981 */ /* 0x000ea8000c1e1900 */
[----:B------:R-:W4:Y:S04]  /*0640*/  LDG.E R11, desc[UR4][R8.64] ;  /* 0x00000004080b7981 */ /* 0x000f28000c1e1900 */
[----:B------:R-:W3:Y:S04]  /*0650*/  LDG.E R15, desc[UR4][R4.64+0x4] ;  /* 0x00000404040f7981 */ /* 0x000ee8000c1e1900 */
[----:B------:R-:W5:Y:S04]  /*0660*/  LDG.E R10, desc[UR4][R6.64+0x4] ;  /* 0x00000404060a7981 */ /* 0x000f68000c1e1900 */
[----:B------:R-:W5:Y:S01]  /*0670*/  LDG.E R20, desc[UR4][R8.64+0x4] ;  /* 0x0000040408147981 */ /* 0x000f62000c1e1900 */
[----:B------:R-:W-:-:S02]  /*0680*/  IADD3 R17, PT, PT, R17, 0x4, RZ ;  /* 0x0000000411117810 */ /* 0x000fc40007ffe0ff */
[----:B--2---:R-:W-:-:S05]  /*0690*/  IADD3 R12, PT, PT, R18, R12, R13 ;  /* 0x0000000c120c7210 */ /* 0x004fca0007ffe00d */
[----:B----4-:R-:W-:Y:S01]  /*06a0*/  IMAD.IADD R11, R12, 0x1, R11 ;  /* 0x000000010c0b7824 */ /* 0x010fe200078e020b */
[----:B---3--:R-:W-:-:S04]  /*06b0*/  IADD3 R15, PT, PT, R15, R23, R14 ;  /* 0x000000170f0f7210 */ /* 0x008fc80007ffe00e */
[----:B-----5:R-:W-:-:S05]  /*06c0*/  IADD3 R11, PT, PT, -R11, R15, R10 ;  /* 0x0000000f0b0b7210 */ /* 0x020fca0007ffe10a */
[----:B------:R-:W-:-:S07]  /*06d0*/  IMAD.IADD R23, R20, 0x1, R11 ;  /* 0x0000000114177824 */ /* 0x000fce00078e020b */
.L_x_987:
[----:B------:R-:W-:Y:S05]  /*06e0*/  BSYNC.RECONVERGENT B1 ;  /* 0x0000000000017941 */ /* 0x000fea0003800200 */
.L_x_986:
[----:B------:R-:W-:Y:S05]  /*06f0*/  @!P1 BRA `(.L_x_982) ;  /* 0x0000000000689947 */ /* 0x000fea0003800000 */
[----:B------:R-:W-:Y:S02]  /*0700*/  ISETP.NE.AND P0, PT, R19, 0x1, PT ;  /* 0x000000011300780c */ /* 0x000fe40003f05270 */
[----:B------:R-:W-:-:S04]  /*0710*/  LOP3.LUT R2, R16, 0x1, RZ, 0xc0, !PT ;  /* 0x0000000110027812 */ /* 0x000fc800078ec0ff */
[----:B------:R-:W-:-:S07]  /*0720*/  ISETP.NE.U32.AND P1, PT, R2, 0x1, PT ;  /* 0x000000010200780c */ /* 0x000fce0003f25070 */
[----:B------:R-:W0:Y:S08]  /*0730*/  @P0 LDC.64 R2, c[0x0][0x380] ;  /* 0x0000e000ff020b82 */ /* 0x000e300000000a00 */
[----:B------:R-:W1:Y:S08]  /*0740*/  @!P1 LDC.64 R6, c[0x0][0x380] ;  /* 0x0000e000ff069b82 */ /* 0x000e700000000a00 */
[----:B------:R-:W2:Y:S01]  /*0750*/  @!P1 LDC.64 R10, c[0x0][0x390] ;  /* 0x0000e400ff0a9b82 */ /* 0x000ea20000000a00 */
[C---:B0-----:R-:W-:Y:S01]  /*0760*/  @P0 IMAD.WIDE R4, R17.reuse, 0x4, R2 ;  /* 0x0000000411040825 */ /* 0x041fe200078e0202 */
[----:B------:R-:W-:-:S04]  /*0770*/  @P0 IADD3 R17, PT, PT, R17, 0x2, RZ ;  /* 0x0000000211110810 */ /* 0x000fc80007ffe0ff */
[----:B------:R-:W3:Y:S04]  /*0780*/  @P0 LDG.E R9, desc[UR4][R4.64+0x4] ;  /* 0x0000040404090981 */ /* 0x000ee8000c1e1900 */
[----:B------:R-:W4:Y:S01]  /*0790*/  @P0 LDG.E R13, desc[UR4][R4.64] ;  /* 0x00000004040d0981 */ /* 0x000f22000c1e1900 */
[----:B-1----:R-:W-:Y:S02]  /*07a0*/  @!P1 IMAD.WIDE R2, R17, 0x4, R6 ;  /* 0x0000000411029825 */ /* 0x002fe400078e0206 */
[----:B------:R-:W3:Y:S04]  /*07b0*/  @P0 LDC.64 R6, c[0x0][0x390] ;  /* 0x0000e400ff060b82 */ /* 0x000ee80000000a00 */
[----:B------:R-:W2:Y:S01]  /*07c0*/  @!P1 LDG.E R3, desc[UR4][R2.64] ;  /* 0x0000000402039981 */ /* 0x000ea2000c1e1900 */
[----:B---3--:R-:W-:-:S04]  /*07d0*/  @P0 IMAD.WIDE R8, R9, 0x4, R6 ;  /* 0x0000000409080825 */ /* 0x008fc800078e0206 */
[----:B----4-:R-:W-:Y:S01]  /*07e0*/  @P0 IMAD.WIDE R6, R13, 0x4, R6 ;  /* 0x000000040d060825 */ /* 0x010fe200078e0206 */
[----:B------:R-:W3:Y:S04]  /*07f0*/  @P0 LDG.E R15, desc[UR4][R8.64] ;  /* 0x00000004080f0981 */ /* 0x000ee8000c1e1900 */
[----:B------:R-:W3:Y:S04]  /*0800*/  @P0 LDG.E R12, desc[UR4][R6.64] ;  /* 0x00000004060c0981 */ /* 0x000ee8000c1e1900 */
[----:B------:R-:W4:Y:S01]  /*0810*/  @P0 LDG.E R13, desc[UR4][R6.64+0x4] ;  /* 0x00000404060d0981 */ /* 0x000f22000c1e1900 */
[----:B--2---:R-:W-:-:S03]  /*0820*/  @!P1 IMAD.WIDE R4, R3, 0x4, R10 ;  /* 0x0000000403049825 */ /* 0x004fc600078e020a */
[----:B------:R-:W2:Y:S04]  /*0830*/  @P0 LDG.E R11, desc[UR4][R8.64+0x4] ;  /* 0x00000404080b0981 */ /* 0x000ea8000c1e1900 */
[----:B------:R-:W5:Y:S04]  /*0840*/  @!P1 LDG.E R10, desc[UR4][R4.64] ;  /* 0x00000004040a9981 */ /* 0x000f68000c1e1900 */
[----:B------:R-:W5:Y:S01]  /*0850*/  @!P1 LDG.E R3, desc[UR4][R4.64+0x4] ;  /* 0x0000040404039981 */ /* 0x000f62000c1e1900 */
[----:B---3--:R-:W-:-:S05]  /*0860*/  @P0 IMAD.IADD R2, R12, 0x1, R15 ;  /* 0x000000010c020824 */ /* 0x008fca00078e020f */
[----:B----4-:R-:W-:-:S04]  /*0870*/  @P0 IADD3 R2, PT, PT, -R2, R23, R13 ;  /* 0x0000001702020210 */ /* 0x010fc80007ffe10d */
[----:B--2---:R-:W-:-:S04]  /*0880*/  @P0 IADD3 R23, PT, PT, R11, R2, RZ ;  /* 0x000000020b170210 */ /* 0x004fc80007ffe0ff */
[----:B-----5:R-:W-:-:S07]  /*0890*/  @!P1 IADD3 R23, PT, PT, R3, R23, -R10 ;  /* 0x0000001703179210 */ /* 0x020fce0007ffe80a */
.L_x_982:
[----:B------:R-:W-:Y:S05]  /*08a0*/  BSYNC.RECONVERGENT B0 ;  /* 0x0000000000007941 */ /* 0x000fea0003800200 */
.L_x_981:
[----:B------:R-:W0:Y:S08]  /*08b0*/  LDC.64 R2, c[0x0][0x398] ;  /* 0x0000e600ff027b82 */ /* 0x000e300000000a00 */
[----:B------:R-:W1:Y:S01]  /*08c0*/  LDC.64 R4, c[0x0][0x3a0] ;  /* 0x0000e800ff047b82 */ /* 0x000e620000000a00 */
[----:B0-----:R-:W-:-:S05]  /*08d0*/  IMAD.WIDE R2, R0, 0x4, R2 ;  /* 0x0000000400027825 */ /* 0x001fca00078e0202 */
[----:B------:R-:W-:Y:S01]  /*08e0*/  STG.E desc[UR4][R2.64], R16 ;  /* 0x0000001002007986 */ /* 0x000fe2000c101904 */
[----:B-1----:R-:W-:-:S05]  /*08f0*/  IMAD.WIDE R4, R0, 0x4, R4 ;  /* 0x0000000400047825 */ /* 0x002fca00078e0204 */
[----:B------:R-:W-:Y:S01]  /*0900*/  STG.E desc[UR4][R4.64], R23 ;  /* 0x0000001704007986 */ /* 0x000fe2000c101904 */
[----:B------:R-:W-:Y:S05]  /*0910*/  EXIT ;  /* 0x000000000000794d */ /* 0x000fea0003800000 */
.L_x_988:
        /* <DEDUP_REMOVED lines=14> */
.L_x_1003:


//--------------------- .nv.global.init           --------------------------
	.section	.nv.global.init,"aw",@progbits
.nv.global.init:
	.type		$str$3,@object
	.size		$str$3,($str$2 - $str$3)
$str$3:
        /*0000*/ 	.byte	0x0a, 0x00
	.type		$str$2,@object
	.size		$str$2,($str$5 - $str$2)
$str$2:
        /*0002*/ 	.byte	0x25, 0x66, 0x20, 0x00
	.type		$str$5,@object
	.size		$str$5,($str$6 - $str$5)
$str$5:
        /*0006*/ 	.byte	0x25, 0x66, 0x0a, 0x00
	.type		$str$6,@object
	.size		$str$6,($str$4 - $str$6)
$str$6:
        /*000a*/ 	.byte	0x4d, 0x61, 0x74, 0x72, 0x69, 0x78, 0x20, 0x52, 0x20, 0x28, 0x63, 0x6f, 0x6c, 0x75, 0x6d, 0x6e
        /*001a*/ 	.byte	0x20, 0x30, 0x29, 0x3a, 0x0a, 0x00
	.type		$str$4,@object
	.size		$str$4,($str$1 - $str$4)
$str$4:
        /*0020*/ 	.byte	0x56, 0x65, 0x63, 0x74, 0x6f, 0x72, 0x20, 0x62, 0x20, 0x28, 0x63, 0x6f, 0x6c, 0x75, 0x6d, 0x6e
        /*0030*/ 	.byte	0x20, 0x30, 0x29, 0x3a, 0x0a, 0x00
	.type		$str$1,@object
	.size		$str$1,($str$7 - $str$1)
$str$1:
        /*0036*/ 	.byte	0x4d, 0x61, 0x74, 0x72, 0x69, 0x78, 0x20, 0x51, 0x20, 0x28, 0x63, 0x6f, 0x6c, 0x75, 0x6d, 0x6e
        /*0046*/ 	.byte	0x20, 0x30, 0x29, 0x3a, 0x0a, 0x00
	.type		$str$7,@object
	.size		$str$7,($str - $str$7)
$str$7:
        /*004c*/ 	.byte	0x56, 0x65, 0x63, 0x74, 0x6f, 0x72, 0x20, 0x51, 0x74, 0x62, 0x20, 0x28, 0x63, 0x6f, 0x6c, 0x75
        /*005c*/ 	.byte	0x6d, 0x6e, 0x20, 0x30, 0x29, 0x3a, 0x0a, 0x00
	.type		$str,@object
	.size		$str,(.L_45 - $str)
$str:
        /*0064*/ 	.byte	0x52, 0x6b, 0x5f, 0x61, 0x63, 0x74, 0x75, 0x61, 0x6c, 0x5f, 0x73, 0x69, 0x7a, 0x65, 0x73, 0x5b
        /*0074*/ 	.byte	0x25, 0x64, 0x5d, 0x20, 0x3d, 0x20, 0x25, 0x64, 0x2c, 0x20, 0x53, 0x6b, 0x5f, 0x61, 0x63, 0x74
        /*0084*/ 	.byte	0x75, 0x61, 0x6c, 0x5f, 0x73, 0x69, 0x7a, 0x65, 0x73, 0x5b, 0x25, 0x64, 0x5d, 0x20, 0x3d, 0x20
        /*0094*/ 	.byte	0x25, 0x64, 0x0a, 0x00
.L_45:


//--------------------- .nv.shared._ZN3cub18CUB_300001_SM_10006detail11EmptyKernelIvEEvv --------------------------
	.section	.nv.shared._ZN3cub18CUB_300001_SM_10006detail11EmptyKernelIvEEvv,"aw",@nobits
	.sectionflags	@""
	.align	16
	.zero		1024


//--------------------- .nv.shared.reserved.0     --------------------------
	.section	.nv.shared.reserved.0,"aw",@nobits
	.weak		__nv_reservedSMEM_offset_0_alias
	.size		__nv_reservedSMEM_offset_0_alias, 0, 64
	.other		__nv_reservedSMEM_offset_0_alias,@"STO_CUDA_RESERVED_SHARED STV_DEFAULT"
__nv_reservedSMEM_offset_0_alias:
	.zero		0
	.zero		64


//--------------------- .nv.global                --------------------------
	.section	.nv.global,"aw",@nobits
.nv.global:
	.type		_ZN34_INTERNAL_fcaaa004_4_k_cu_6c4a0f236thrust24THRUST_300001_SM_1000_NS12placeholders2_8E,@object
	.size		_ZN34_INTERNAL_fcaaa004_4_k_cu_6c4a0f236thrust24THRUST_300001_SM_1000_NS12placeholders2_8E,(_ZN34_INTERNAL_fcaaa004_4_k_cu_6c4a0f234cuda3std3__436_GLOBAL__N__fcaaa004_4_k_cu_6c4a0f236ignoreE - _ZN34_INTERNAL_fcaaa004_4_k_cu_6c4a0f236thrust24THRUST_300001_SM_1000_NS12placeholders2_8E)
_ZN34_INTERNAL_fcaaa004_4_k_cu_6c4a0f236thrust24THRUST_300001_SM_1000_NS12placeholders2_8E:
	.zero		1
	.type		_ZN34_INTERNAL_fcaaa004_4_k_cu_6c4a0f234cuda3std3__436_GLOBAL__N__fcaaa004_4_k_cu_6c4a0f236ignoreE,@object
	.size		_ZN34_INTERNAL_fcaaa004_4_k_cu_6c4a0f234cuda3std3__436_GLOBAL__N__fcaaa004_4_k_cu_6c4a0f236ignoreE,(_ZN34_INTERNAL_fcaaa004_4_k_cu_6c4a0f234cuda3std6ranges3__45__cpo4dataE - _ZN34_INTERNAL_fcaaa004_4_k_cu_6c4a0f234cuda3std3__436_GLOBAL__N__fcaaa004_4_k_cu_6c4a0f236ignoreE)
_ZN34_INTERNAL_fcaaa004_4_k_cu_6c4a0f234cuda3std3__436_GLOBAL__N__fcaaa004_4_k_cu_6c4a0f236ignoreE:
	.zero		1
	.type		_ZN34_INTERNAL_fcaaa004_4_k_cu_6c4a0f234cuda3std6ranges3__45__cpo4dataE,@object
	.size		_ZN34_INTERNAL_fcaaa004_4_k_cu_6c4a0f234cuda3std6ranges3__45__cpo4dataE,(_ZN34_INTERNAL_fcaaa004_4_k_cu_6c4a0f236thrust24THRUST_300001_SM_1000_NS6system3cpp3parE - _ZN34_INTERNAL_fcaaa004_4_k_cu_6c4a0f234cuda3std6ranges3__45__cpo4dataE)
_ZN34_INTERNAL_fcaaa004_4_k_cu_6c4a0f234cuda3std6ranges3__45__cpo4dataE:
	.zero		1
	.type		_ZN34_INTERNAL_fcaaa004_4_k_cu_6c4a0f236thrust24THRUST_300001_SM_1000_NS6system3cpp3parE,@object
	.size		_ZN34_INTERNAL_fcaaa004_4_k_cu_6c4a0f236thrust24THRUST_300001_SM_1000_NS6system3cpp3parE,(_ZN34_INTERNAL_fcaaa004_4_k_cu_6c4a0f234cuda3std3__45__cpo5beginE - _ZN34_INTERNAL_fcaaa004_4_k_cu_6c4a0f236thrust24THRUST_300001_SM_1000_NS6system3cpp3parE)
_ZN34_INTERNAL_fcaaa004_4_k_cu_6c4a0f236thrust24THRUST_300001_SM_1000_NS6system3cpp3parE:
	.zero		1
	.type		_ZN34_INTERNAL_fcaaa004_4_k_cu_6c4a0f234cuda3std3__45__cpo5beginE,@object
	.size		_ZN34_INTERNAL_fcaaa004_4_k_cu_6c4a0f234cuda3std3__45__cpo5beginE,(_ZN34_INTERNAL_fcaaa004_4_k_cu_6c4a0f234cuda3std6ranges3__45__cpo5beginE - _ZN34_INTERNAL_fcaaa004_4_k_cu_6c4a0f234cuda3std3__45__cpo5beginE)
_ZN34_INTERNAL_fcaaa004_4_k_cu_6c4a0f234cuda3std3__45__cpo5beginE:
	.zero		1
	.type		_ZN34_INTERNAL_fcaaa004_4_k_cu_6c4a0f234cuda3std6ranges3__45__cpo5beginE,@object
	.size		_ZN34_INTERNAL_fcaaa004_4_k_cu_6c4a0f234cuda3std6ranges3__45__cpo5beginE,(_ZN34_INTERNAL_fcaaa004_4_k_cu_6c4a0f236thrust24THRUST_300001_SM_1000_NS6deviceE - _ZN34_INTERNAL_fcaaa004_4_k_cu_6c4a0f234cuda3std6ranges3__45__cpo5beginE)
_ZN34_INTERNAL_fcaaa004_4_k_cu_6c4a0f234cuda3std6ranges3__45__cpo5beginE:
	.zero		1
	.type		_ZN34_INTERNAL_fcaaa004_4_k_cu_6c4a0f236thrust24THRUST_300001_SM_1000_NS6deviceE,@object
	.size		_ZN34_INTERNAL_fcaaa004_4_k_cu_6c4a0f236thrust24THRUST_300001_SM_1000_NS6deviceE,(_ZN34_INTERNAL_fcaaa004_4_k_cu_6c4a0f234cuda3std3__47nulloptE - _ZN34_INTERNAL_fcaaa004_4_k_cu_6c4a0f236thrust24THRUST_300001_SM_1000_NS6deviceE)
_ZN34_INTERNAL_fcaaa004_4_k_cu_6c4a0f236thrust24THRUST_300001_SM_1000_NS6deviceE:
	.zero		1
	.type		_ZN34_INTERNAL_fcaaa004_4_k_cu_6c4a0f234cuda3std3__47nulloptE,@object
	.size		_ZN34_INTERNAL_fcaaa004_4_k_cu_6c4a0f234cuda3std3__47nulloptE,(_ZN34_INTERNAL_fcaaa004_4_k_cu_6c4a0f234cuda3std6ranges3__45__cpo8distanceE - _ZN34_INTERNAL_fcaaa004_4_k_cu_6c4a0f234cuda3std3__47nulloptE)
_ZN34_INTERNAL_fcaaa004_4_k_cu_6c4a0f234cuda3std3__47nulloptE:
	.zero		1
	.type		_ZN34_INTERNAL_fcaaa004_4_k_cu_6c4a0f234cuda3std6ranges3__45__cpo8distanceE,@object
	.size		_ZN34_INTERNAL_fcaaa004_4_k_cu_6c4a0f234cuda3std6ranges3__45__cpo8distanceE,(_ZN34_INTERNAL_fcaaa004_4_k_cu_6c4a0f236thrust24THRUST_300001_SM_1000_NS12placeholders2_4E - _ZN34_INTERNAL_fcaaa004_4_k_cu_6c4a0f234cuda3std6ranges3__45__cpo8distanceE)
_ZN34_INTERNAL_fcaaa004_4_k_cu_6c4a0f234cuda3std6ranges3__45__cpo8distanceE:
	.zero		1
	.type		_ZN34_INTERNAL_fcaaa004_4_k_cu_6c4a0f236thrust24THRUST_300001_SM_1000_NS12placeholders2_4E,@object
	.size		_ZN34_INTERNAL_fcaaa004_4_k_cu_6c4a0f236thrust24THRUST_300001_SM_1000_NS12placeholders2_4E,(_ZN34_INTERNAL_fcaaa004_4_k_cu_6c4a0f234cuda3std3__45__cpo6rbeginE - _ZN34_INTERNAL_fcaaa004_4_k_cu_6c4a0f236thrust24THRUST_300001_SM_1000_NS12placeholders2_4E)
_ZN34_INTERNAL_fcaaa004_4_k_cu_6c4a0f236thrust24THRUST_300001_SM_1000_NS12placeholders2_4E:
	.zero		1
	.type		_ZN34_INTERNAL_fcaaa004_4_k_cu_6c4a0f234cuda3std3__45__cpo6rbeginE,@object
	.size		_ZN34_INTERNAL_fcaaa004_4_k_cu_6c4a0f234cuda3std3__45__cpo6rbeginE,(_ZN34_INTERNAL_fcaaa004_4_k_cu_6c4a0f234cuda3std6ranges3__45__cpo7advanceE - _ZN34_INTERNAL_fcaaa004_4_k_cu_6c4a0f234cuda3std3__45__cpo6rbeginE)
_ZN34_INTERNAL_fcaaa004_4_k_cu_6c4a0f234cuda3std3__45__cpo6rbeginE:
	.zero		1
	.type		_ZN34_INTERNAL_fcaaa004_4_k_cu_6c4a0f234cuda3std6ranges3__45__cpo7advanceE,@object
	.size		_ZN34_INTERNAL_fcaaa004_4_k_cu_6c4a0f234cuda3std6ranges3__45__cpo7advanceE,(_ZN34_INTERNAL_fcaaa004_4_k_cu_6c4a0f236thrust24THRUST_300001_SM_1000_NS12placeholders3_10E - _ZN34_INTERNAL_fcaaa004_4_k_cu_6c4a0f234cuda3std6ranges3__45__cpo7advanceE)
_ZN34_INTERNAL_fcaaa004_4_k_cu_6c4a0f234cuda3std6ranges3__45__cpo7advanceE:
	.zero		1
	.type		_ZN34_INTERNAL_fcaaa004_4_k_cu_6c4a0f236thrust24THRUST_300001_SM_1000_NS12placeholders3_10E,@object
	.size		_ZN34_INTERNAL_fcaaa004_4_k_cu_6c4a0f236thrust24THRUST_300001_SM_1000_NS12placeholders3_10E,(_ZN34_INTERNAL_fcaaa004_4_k_cu_6c4a0f234cuda3std3__48in_placeE - _ZN34_INTERNAL_fcaaa004_4_k_cu_6c4a0f236thrust24THRUST_300001_SM_1000_NS12placeholders3_10E)
_ZN34_INTERNAL_fcaaa004_4_k_cu_6c4a0f236thrust24THRUST_300001_SM_1000_NS12placeholders3_10E:
	.zero		1
	.type		_ZN34_INTERNAL_fcaaa004_4_k_cu_6c4a0f234cuda3std3__48in_placeE,@object
	.size		_ZN34_INTERNAL_fcaaa004_4_k_cu_6c4a0f234cuda3std3__48in_placeE,(_ZN34_INTERNAL_fcaaa004_4_k_cu_6c4a0f234cuda3std6ranges3__45__cpo4sizeE - _ZN34_INTERNAL_fcaaa004_4_k_cu_6c4a0f234cuda3std3__48in_placeE)
_ZN34_INTERNAL_fcaaa004_4_k_cu_6c4a0f234cuda3std3__48in_placeE:
	.zero		1
	.type		_ZN34_INTERNAL_fcaaa004_4_k_cu_6c4a0f234cuda3std6ranges3__45__cpo4sizeE,@object
	.size		_ZN34_INTERNAL_fcaaa004_4_k_cu_6c4a0f234cuda3std6ranges3__45__cpo4sizeE,(_ZN34_INTERNAL_fcaaa004_4_k_cu_6c4a0f236thrust24THRUST_300001_SM_1000_NS12placeholders2_2E - _ZN34_INTERNAL_fcaaa004_4_k_cu_6c4a0f234cuda3std6ranges3__45__cpo4sizeE)
_ZN34_INTERNAL_fcaaa004_4_k_cu_6c4a0f234cuda3std6ranges3__45__cpo4sizeE:
	.zero		1
	.type		_ZN34_INTERNAL_fcaaa004_4_k_cu_6c4a0f236thrust24THRUST_300001_SM_1000_NS12placeholders2_2E,@object
	.size		_ZN34_INTERNAL_fcaaa004_4_k_cu_6c4a0f236thrust24THRUST_300001_SM_1000_NS12placeholders2_2E,(_ZN34_INTERNAL_fcaaa004_4_k_cu_6c4a0f234cuda3std3__45__cpo6cbeginE - _ZN34_INTERNAL_fcaaa004_4_k_cu_6c4a0f236thrust24THRUST_300001_SM_1000_NS12placeholders2_2E)
_ZN34_INTERNAL_fcaaa004_4_k_cu_6c4a0f236thrust24THRUST_300001_SM_1000_NS12placeholders2_2E:
	.zero		1
	.type		_ZN34_INTERNAL_fcaaa004_4_k_cu_6c4a0f234cuda3std3__45__cpo6cbeginE,@object
	.size		_ZN34_INTERNAL_fcaaa004_4_k_cu_6c4a0f234cuda3std3__45__cpo6cbeginE,(_ZN34_INTERNAL_fcaaa004_4_k_cu_6c4a0f234cuda3std6ranges3__45__cpo6cbeginE - _ZN34_INTERNAL_fcaaa004_4_k_cu_6c4a0f234cuda3std3__45__cpo6cbeginE)
_ZN34_INTERNAL_fcaaa004_4_k_cu_6c4a0f234cuda3std3__45__cpo6cbeginE:
	.zero		1
	.type		_ZN34_INTERNAL_fcaaa004_4_k_cu_6c4a0f234cuda3std6ranges3__45__cpo6cbeginE,@object
	.size		_ZN34_INTERNAL_fcaaa004_4_k_cu_6c4a0f234cuda3std6ranges3__45__cpo6cbeginE,(_ZN34_INTERNAL_fcaaa004_4_k_cu_6c4a0f236thrust24THRUST_300001_SM_1000_NS12placeholders2_6E - _ZN34_INTERNAL_fcaaa004_4_k_cu_6c4a0f234cuda3std6ranges3__45__cpo6cbeginE)
_ZN34_INTERNAL_fcaaa004_4_k_cu_6c4a0f234cuda3std6ranges3__45__cpo6cbeginE:
	.zero		1
	.type		_ZN34_INTERNAL_fcaaa004_4_k_cu_6c4a0f236thrust24THRUST_300001_SM_1000_NS12placeholders2_6E,@object
	.size		_ZN34_INTERNAL_fcaaa004_4_k_cu_6c4a0f236thrust24THRUST_300001_SM_1000_NS12placeholders2_6E,(_ZN34_INTERNAL_fcaaa004_4_k_cu_6c4a0f234cuda3std3__45__cpo7crbeginE - _ZN34_INTERNAL_fcaaa004_4_k_cu_6c4a0f236thrust24THRUST_300001_SM_1000_NS12placeholders2_6E)
_ZN34_INTERNAL_fcaaa004_4_k_cu_6c4a0f236thrust24THRUST_300001_SM_1000_NS12placeholders2_6E:
	.zero		1
	.type		_ZN34_INTERNAL_fcaaa004_4_k_cu_6c4a0f234cuda3std3__45__cpo7crbeginE,@object
	.size		_ZN34_INTERNAL_fcaaa004_4_k_cu_6c4a0f234cuda3std3__45__cpo7crbeginE,(_ZN34_INTERNAL_fcaaa004_4_k_cu_6c4a0f234cuda3std6ranges3__45__cpo4nextE - _ZN34_INTERNAL_fcaaa004_4_k_cu_6c4a0f234cuda3std3__45__cpo7crbeginE)
_ZN34_INTERNAL_fcaaa004_4_k_cu_6c4a0f234cuda3std3__45__cpo7crbeginE:
	.zero		1
	.type		_ZN34_INTERNAL_fcaaa004_4_k_cu_6c4a0f234cuda3std6ranges3__45__cpo4nextE,@object
	.size		_ZN34_INTERNAL_fcaaa004_4_k_cu_6c4a0f234cuda3std6ranges3__45__cpo4nextE,(_ZN34_INTERNAL_fcaaa004_4_k_cu_6c4a0f234cuda3std6ranges3__45__cpo4swapE - _ZN34_INTERNAL_fcaaa004_4_k_cu_6c4a0f234cuda3std6ranges3__45__cpo4nextE)
_ZN34_INTERNAL_fcaaa004_4_k_cu_6c4a0f234cuda3std6ranges3__45__cpo4nextE:
	.zero		1
	.type		_ZN34_INTERNAL_fcaaa004_4_k_cu_6c4a0f234cuda3std6ranges3__45__cpo4swapE,@object
	.size		_ZN34_INTERNAL_fcaaa004_4_k_cu_6c4a0f234cuda3std6ranges3__45__cpo4swapE,(_ZN34_INTERNAL_fcaaa004_4_k_cu_6c4a0f236thrust24THRUST_300001_SM_1000_NS8cuda_cub10par_nosyncE - _ZN34_INTERNAL_fcaaa004_4_k_cu_6c4a0f234cuda3std6ranges3__45__cpo4swapE)
_ZN34_INTERNAL_fcaaa004_4_k_cu_6c4a0f234cuda3std6ranges3__45__cpo4swapE:
	.zero		1
	.type		_ZN34_INTERNAL_fcaaa004_4_k_cu_6c4a0f236thrust24THRUST_300001_SM_1000_NS8cuda_cub10par_nosyncE,@object
	.size		_ZN34_INTERNAL_fcaaa004_4_k_cu_6c4a0f236thrust24THRUST_300001_SM_1000_NS8cuda_cub10par_nosyncE,(_ZN34_INTERNAL_fcaaa004_4_k_cu_6c4a0f236thrust24THRUST_300001_SM_1000_NS3seqE - _ZN34_INTERNAL_fcaaa004_4_k_cu_6c4a0f236thrust24THRUST_300001_SM_1000_NS8cuda_cub10par_nosyncE)
_ZN34_INTERNAL_fcaaa004_4_k_cu_6c4a0f236thrust24THRUST_300001_SM_1000_NS8cuda_cub10par_nosyncE:
	.zero		1
	.type		_ZN34_INTERNAL_fcaaa004_4_k_cu_6c4a0f236thrust24THRUST_300001_SM_1000_NS3seqE,@object
	.size		_ZN34_INTERNAL_fcaaa004_4_k_cu_6c4a0f236thrust24THRUST_300001_SM_1000_NS3seqE,(_ZN34_INTERNAL_fcaaa004_4_k_cu_6c4a0f234cuda3std3__420unreachable_sentinelE - _ZN34_INTERNAL_fcaaa004_4_k_cu_6c4a0f236thrust24THRUST_300001_SM_1000_NS3seqE)
_ZN34_INTERNAL_fcaaa004_4_k_cu_6c4a0f236thrust24THRUST_300001_SM_1000_NS3seqE:
	.zero		1
	.type		_ZN34_INTERNAL_fcaaa004_4_k_cu_6c4a0f234cuda3std3__420unreachable_sentinelE,@object
	.size		_ZN34_INTERNAL_fcaaa004_4_k_cu_6c4a0f234cuda3std3__420unreachable_sentinelE,(_ZN34_INTERNAL_fcaaa004_4_k_cu_6c4a0f234cuda3std6ranges3__45__cpo5ssizeE - _ZN34_INTERNAL_fcaaa004_4_k_cu_6c4a0f234cuda3std3__420unreachable_sentinelE)
_ZN34_INTERNAL_fcaaa004_4_k_cu_6c4a0f234cuda3std3__420unreachable_sentinelE:
	.zero		1
	.type		_ZN34_INTERNAL_fcaaa004_4_k_cu_6c4a0f234cuda3std6ranges3__45__cpo5ssizeE,@object
	.size		_ZN34_INTERNAL_fcaaa004_4_k_cu_6c4a0f234cuda3std6ranges3__45__cpo5ssizeE,(_ZN34_INTERNAL_fcaaa004_4_k_cu_6c4a0f236thrust24THRUST_300001_SM_1000_NS12placeholders2_3E - _ZN34_INTERNAL_fcaaa004_4_k_cu_6c4a0f234cuda3std6ranges3__45__cpo5ssizeE)
_ZN34_INTERNAL_fcaaa004_4_k_cu_6c4a0f234cuda3std6ranges3__45__cpo5ssizeE:
	.zero		1
	.type		_ZN34_INTERNAL_fcaaa004_4_k_cu_6c4a0f236thrust24THRUST_300001_SM_1000_NS12placeholders2_3E,@object
	.size		_ZN34_INTERNAL_fcaaa004_4_k_cu_6c4a0f236thrust24THRUST_300001_SM_1000_NS12placeholders2_3E,(_ZN34_INTERNAL_fcaaa004_4_k_cu_6c4a0f234cuda3std3__45__cpo4cendE - _ZN34_INTERNAL_fcaaa004_4_k_cu_6c4a0f236thrust24THRUST_300001_SM_1000_NS12placeholders2_3E)
_ZN34_INTERNAL_fcaaa004_4_k_cu_6c4a0f236thrust24THRUST_300001_SM_1000_NS12placeholders2_3E:
	.zero		1
	.type		_ZN34_INTERNAL_fcaaa004_4_k_cu_6c4a0f234cuda3std3__45__cpo4cendE,@object
	.size		_ZN34_INTERNAL_fcaaa004_4_k_cu_6c4a0f234cuda3std3__45__cpo4cendE,(_ZN34_INTERNAL_fcaaa004_4_k_cu_6c4a0f234cuda3std6ranges3__45__cpo4cendE - _ZN34_INTERNAL_fcaaa004_4_k_cu_6c4a0f234cuda3std3__45__cpo4cendE)
_ZN34_INTERNAL_fcaaa004_4_k_cu_6c4a0f234cuda3std3__45__cpo4cendE:
	.zero		1
	.type		_ZN34_INTERNAL_fcaaa004_4_k_cu_6c4a0f234cuda3std6ranges3__45__cpo4cendE,@object
	.size		_ZN34_INTERNAL_fcaaa004_4_k_cu_6c4a0f234cuda3std6ranges3__45__cpo4cendE,(_ZN34_INTERNAL_fcaaa004_4_k_cu_6c4a0f236thrust24THRUST_300001_SM_1000_NS12placeholders2_7E - _ZN34_INTERNAL_fcaaa004_4_k_cu_6c4a0f234cuda3std6ranges3__45__cpo4cendE)
_ZN34_INTERNAL_fcaaa004_4_k_cu_6c4a0f234cuda3std6ranges3__45__cpo4cendE:
	.zero		1
	.type		_ZN34_INTERNAL_fcaaa004_4_k_cu_6c4a0f236thrust24THRUST_300001_SM_1000_NS12placeholders2_7E,@object
	.size		_ZN34_INTERNAL_fcaaa004_4_k_cu_6c4a0f236thrust24THRUST_300001_SM_1000_NS12placeholders2_7E,(_ZN34_INTERNAL_fcaaa004_4_k_cu_6c4a0f234cuda3std3__45__cpo5crendE - _ZN34_INTERNAL_fcaaa004_4_k_cu_6c4a0f236thrust24THRUST_300001_SM_1000_NS12placeholders2_7E)
_ZN34_INTERNAL_fcaaa004_4_k_cu_6c4a0f236thrust24THRUST_300001_SM_1000_NS12placeholders2_7E:
	.zero		1
	.type		_ZN34_INTERNAL_fcaaa004_4_k_cu_6c4a0f234cuda3std3__45__cpo5crendE,@object
	.size		_ZN34_INTERNAL_fcaaa004_4_k_cu_6c4a0f234cuda3std3__45__cpo5crendE,(_ZN34_INTERNAL_fcaaa004_4_k_cu_6c4a0f234cuda3std6ranges3__45__cpo4prevE - _ZN34_INTERNAL_fcaaa004_4_k_cu_6c4a0f234cuda3std3__45__cpo5crendE)
_ZN34_INTERNAL_fcaaa004_4_k_cu_6c4a0f234cuda3std3__45__cpo5crendE:
	.zero		1
	.type		_ZN34_INTERNAL_fcaaa004_4_k_cu_6c4a0f234cuda3std6ranges3__45__cpo4prevE,@object
	.size		_ZN34_INTERNAL_fcaaa004_4_k_cu_6c4a0f234cuda3std6ranges3__45__cpo4prevE,(_ZN34_INTERNAL_fcaaa004_4_k_cu_6c4a0f234cuda3std6ranges3__45__cpo9iter_moveE - _ZN34_INTERNAL_fcaaa004_4_k_cu_6c4a0f234cuda3std6ranges3__45__cpo4prevE)
_ZN34_INTERNAL_fcaaa004_4_k_cu_6c4a0f234cuda3std6ranges3__45__cpo4prevE:
	.zero		1
	.type		_ZN34_INTERNAL_fcaaa004_4_k_cu_6c4a0f234cuda3std6ranges3__45__cpo9iter_moveE,@object
	.size		_ZN34_INTERNAL_fcaaa004_4_k_cu_6c4a0f234cuda3std6ranges3__45__cpo9iter_moveE,(_ZN34_INTERNAL_fcaaa004_4_k_cu_6c4a0f236thrust24THRUST_300001_SM_1000_NS6system6detail10sequential3seqE - _ZN34_INTERNAL_fcaaa004_4_k_cu_6c4a0f234cuda3std6ranges3__45__cpo9iter_moveE)
_ZN34_INTERNAL_fcaaa004_4_k_cu_6c4a0f234cuda3std6ranges3__45__cpo9iter_moveE:
	.zero		1
	.type		_ZN34_INTERNAL_fcaaa004_4_k_cu_6c4a0f236thrust24THRUST_300001_SM_1000_NS6system6detail10sequential3seqE,@object
	.size		_ZN34_INTERNAL_fcaaa004_4_k_cu_6c4a0f236thrust24THRUST_300001_SM_1000_NS6system6detail10sequential3seqE,(_ZN34_INTERNAL_fcaaa004_4_k_cu_6c4a0f236thrust24THRUST_300001_SM_1000_NS12placeholders2_9E - _ZN34_INTERNAL_fcaaa004_4_k_cu_6c4a0f236thrust24THRUST_300001_SM_1000_NS6system6detail10sequential3seqE)
_ZN34_INTERNAL_fcaaa004_4_k_cu_6c4a0f236thrust24THRUST_300001_SM_1000_NS6system6detail10sequential3seqE:
	.zero		1
	.type		_ZN34_INTERNAL_fcaaa004_4_k_cu_6c4a0f236thrust24THRUST_300001_SM_1000_NS12placeholders2_9E,@object
	.size		_ZN34_INTERNAL_fcaaa004_4_k_cu_6c4a0f236thrust24THRUST_300001_SM_1000_NS12placeholders2_9E,(_ZN34_INTERNAL_fcaaa004_4_k_cu_6c4a0f234cuda3std3__419piecewise_constructE - _ZN34_INTERNAL_fcaaa004_4_k_cu_6c4a0f236thrust24THRUST_300001_SM_1000_NS12placeholders2_9E)
_ZN34_INTERNAL_fcaaa004_4_k_cu_6c4a0f236thrust24THRUST_300001_SM_1000_NS12placeholders2_9E:
	.zero		1
	.type		_ZN34_INTERNAL_fcaaa004_4_k_cu_6c4a0f234cuda3std3__419piecewise_constructE,@object
	.size		_ZN34_INTERNAL_fcaaa004_4_k_cu_6c4a0f234cuda3std3__419piecewise_constructE,(_ZN34_INTERNAL_fcaaa004_4_k_cu_6c4a0f234cuda3std6ranges3__45__cpo5cdataE - _ZN34_INTERNAL_fcaaa004_4_k_cu_6c4a0f234cuda3std3__419piecewise_constructE)
_ZN34_INTERNAL_fcaaa004_4_k_cu_6c4a0f234cuda3std3__419piecewise_constructE:
	.zero		1
	.type		_ZN34_INTERNAL_fcaaa004_4_k_cu_6c4a0f234cuda3std6ranges3__45__cpo5cdataE,@object
	.size		_ZN34_INTERNAL_fcaaa004_4_k_cu_6c4a0f234cuda3std6ranges3__45__cpo5cdataE,(_ZN34_INTERNAL_fcaaa004_4_k_cu_6c4a0f236thrust24THRUST_300001_SM_1000_NS12placeholders2_1E - _ZN34_INTERNAL_fcaaa004_4_k_cu_6c4a0f234cuda3std6ranges3__45__cpo5cdataE)
_ZN34_INTERNAL_fcaaa004_4_k_cu_6c4a0f234cuda3std6ranges3__45__cpo5cdataE:
	.zero		1
	.type		_ZN34_INTERNAL_fcaaa004_4_k_cu_6c4a0f236thrust24THRUST_300001_SM_1000_NS12placeholders2_1E,@object
	.size		_ZN34_INTERNAL_fcaaa004_4_k_cu_6c4a0f236thrust24THRUST_300001_SM_1000_NS12placeholders2_1E,(_ZN34_INTERNAL_fcaaa004_4_k_cu_6c4a0f234cuda3std3__45__cpo3endE - _ZN34_INTERNAL_fcaaa004_4_k_cu_6c4a0f236thrust24THRUST_300001_SM_1000_NS12placeholders2_1E)
_ZN34_INTERNAL_fcaaa004_4_k_cu_6c4a0f236thrust24THRUST_300001_SM_1000_NS12placeholders2_1E:
	.zero		1
	.type		_ZN34_INTERNAL_fcaaa004_4_k_cu_6c4a0f234cuda3std3__45__cpo3endE,@object
	.size		_ZN34_INTERNAL_fcaaa004_4_k_cu_6c4a0f234cuda3std3__45__cpo3endE,(_ZN34_INTERNAL_fcaaa004_4_k_cu_6c4a0f234cuda3std6ranges3__45__cpo3endE - _ZN34_INTERNAL_fcaaa004_4_k_cu_6c4a0f234cuda3std3__45__cpo3endE)
_ZN34_INTERNAL_fcaaa004_4_k_cu_6c4a0f234cuda3std3__45__cpo3endE:
	.zero		1
	.type		_ZN34_INTERNAL_fcaaa004_4_k_cu_6c4a0f234cuda3std6ranges3__45__cpo3endE,@object
	.size		_ZN34_INTERNAL_fcaaa004_4_k_cu_6c4a0f234cuda3std6ranges3__45__cpo3endE,(_ZN34_INTERNAL_fcaaa004_4_k_cu_6c4a0f236thrust24THRUST_300001_SM_1000_NS12placeholders2_5E - _ZN34_INTERNAL_fcaaa004_4_k_cu_6c4a0f234cuda3std6ranges3__45__cpo3endE)
_ZN34_INTERNAL_fcaaa004_4_k_cu_6c4a0f234cuda3std6ranges3__45__cpo3endE:
	.zero		1
	.type		_ZN34_INTERNAL_fcaaa004_4_k_cu_6c4a0f236thrust24THRUST_300001_SM_1000_NS12placeholders2_5E,@object
	.size		_ZN34_INTERNAL_fcaaa004_4_k_cu_6c4a0f236thrust24THRUST_300001_SM_1000_NS12placeholders2_5E,(_ZN34_INTERNAL_fcaaa004_4_k_cu_6c4a0f234cuda3std3__45__cpo4rendE - _ZN34_INTERNAL_fcaaa004_4_k_cu_6c4a0f236thrust24THRUST_300001_SM_1000_NS12placeholders2_5E)
_ZN34_INTERNAL_fcaaa004_4_k_cu_6c4a0f236thrust24THRUST_300001_SM_1000_NS12placeholders2_5E:
	.zero		1
	.type		_ZN34_INTERNAL_fcaaa004_4_k_cu_6c4a0f234cuda3std3__45__cpo4rendE,@object
	.size		_ZN34_INTERNAL_fcaaa004_4_k_cu_6c4a0f234cuda3std3__45__cpo4rendE,(_ZN34_INTERNAL_fcaaa004_4_k_cu_6c4a0f234cuda3std6ranges3__45__cpo9iter_swapE - _ZN34_INTERNAL_fcaaa004_4_k_cu_6c4a0f234cuda3std3__45__cpo4rendE)
_ZN34_INTERNAL_fcaaa004_4_k_cu_6c4a0f234cuda3std3__45__cpo4rendE:
	.zero		1
	.type		_ZN34_INTERNAL_fcaaa004_4_k_cu_6c4a0f234cuda3std6ranges3__45__cpo9iter_swapE,@object
	.size		_ZN34_INTERNAL_fcaaa004_4_k_cu_6c4a0f234cuda3std6ranges3__45__cpo9iter_swapE,(_ZN34_INTERNAL_fcaaa004_4_k_cu_6c4a0f234cuda3std3__48unexpectE - _ZN34_INTERNAL_fcaaa004_4_k_cu_6c4a0f234cuda3std6ranges3__45__cpo9iter_swapE)
_ZN34_INTERNAL_fcaaa004_4_k_cu_6c4a0f234cuda3std6ranges3__45__cpo9iter_swapE:
	.zero		1
	.type		_ZN34_INTERNAL_fcaaa004_4_k_cu_6c4a0f234cuda3std3__48unexpectE,@object
	.size		_ZN34_INTERNAL_fcaaa004_4_k_cu_6c4a0f234cuda3std3__48unexpectE,(_ZN34_INTERNAL_fcaaa004_4_k_cu_6c4a0f236thrust24THRUST_300001_SM_1000_NS8cuda_cub3parE - _ZN34_INTERNAL_fcaaa004_4_k_cu_6c4a0f234cuda3std3__48unexpectE)
_ZN34_INTERNAL_fcaaa004_4_k_cu_6c4a0f234cuda3std3__48unexpectE:
	.zero		1
	.type		_ZN34_INTERNAL_fcaaa004_4_k_cu_6c4a0f236thrust24THRUST_300001_SM_1000_NS8cuda_cub3parE,@object
	.size		_ZN34_INTERNAL_fcaaa004_4_k_cu_6c4a0f236thrust24THRUST_300001_SM_1000_NS8cuda_cub3parE,(.L_29 - _ZN34_INTERNAL_fcaaa004_4_k_cu_6c4a0f236thrust24THRUST_300001_SM_1000_NS8cuda_cub3parE)
_ZN34_INTERNAL_fcaaa004_4_k_cu_6c4a0f236thrust24THRUST_300001_SM_1000_NS8cuda_cub3parE:
	.zero		1
.L_29:


//--------------------- .nv.shared._ZN6thrust24THRUST_300001_SM_1000_NS8cuda_cub4core6detail13_kernel_agentINS1_8__reduce11ReduceAgentIPN4cuda3std3__45tupleIJilEEESC_SB_lNS1_9__extrema9arg_max_fIilNS9_4lessIiEEEEEEJSC_SC_iSH_EEEvDpT0_ --------------------------
	.section	.nv.shared._ZN6thrust24THRUST_300001_SM_1000_NS8cuda_cub4core6detail13_kernel_agentINS1_8__reduce11ReduceAgentIPN4cuda3std3__45tupleIJilEEESC_SB_lNS1_9__extrema9arg_max_fIilNS9_4lessIiEEEEEEJSC_SC_iSH_EEEvDpT0_,"aw",@nobits
	.sectionflags	@""
	.align	16
	.zero		1024


//--------------------- .nv.shared._ZN6thrust24THRUST_300001_SM_1000_NS8cuda_cub4core6detail13_kernel_agentINS1_8__reduce10DrainAgentIlEEJN3cub18CUB_300001_SM_10009GridQueueIyEElEEEvDpT0_ --------------------------
	.section	.nv.shared._ZN6thrust24THRUST_300001_SM_1000_NS8cuda_cub4core6detail13_kernel_agentINS1_8__reduce10DrainAgentIlEEJN3cub18CUB_300001_SM_10009GridQueueIyEElEEEvDpT0_,"aw",@nobits
	.sectionflags	@""
	.align	16
	.zero		1024


//--------------------- .nv.shared._ZN6thrust24THRUST_300001_SM_1000_NS8cuda_cub4core6detail13_kernel_agentINS1_8__reduce11ReduceAgentINS0_12zip_iteratorIN4cuda3std3__45tupleIJNS0_10device_ptrIiEENS0_17counting_iteratorIlNS0_11use_defaultESF_SF_EEEEEEEPNSB_IJilEEESJ_lNS1_9__extrema9arg_max_fIilNSA_4lessIiEEEEEEJSI_SK_lN3cub18CUB_300001_SM_100013GridEvenShareIlEENSS_9GridQueueIyEESP_EEEvDpT0_ --------------------------
	.section	.nv.shared._ZN6thrust24THRUST_300001_SM_1000_NS8cuda_cub4core6detail13_kernel_agentINS1_8__reduce11ReduceAgentINS0_12zip_iteratorIN4cuda3std3__45tupleIJNS0_10device_ptrIiEENS0_17counting_iteratorIlNS0_11use_defaultESF_SF_EEEEEEEPNSB_IJilEEESJ_lNS1_9__extrema9arg_max_fIilNSA_4lessIiEEEEEEJSI_SK_lN3cub18CUB_300001_SM_100013GridEvenShareIlEENSS_9GridQueueIyEESP_EEEvDpT0_,"aw",@nobits
	.sectionflags	@""
	.align	16
	.zero		1024


//--------------------- .nv.shared._ZN6thrust24THRUST_300001_SM_1000_NS8cuda_cub4core6detail13_kernel_agentINS1_8__reduce11ReduceAgentINS0_12zip_iteratorIN4cuda3std3__45tupleIJNS0_10device_ptrIiEENS0_17counting_iteratorIlNS0_11use_defaultESF_SF_EEEEEEEPNSB_IJilEEESJ_lNS1_9__extrema9arg_max_fIilNSA_4lessIiEEEEEEJSI_SK_lSP_EEEvDpT0_ --------------------------
	.section	.nv.shared._ZN6thrust24THRUST_300001_SM_1000_NS8cuda_cub4core6detail13_kernel_agentINS1_8__reduce11ReduceAgentINS0_12zip_iteratorIN4cuda3std3__45tupleIJNS0_10device_ptrIiEENS0_17counting_iteratorIlNS0_11use_defaultESF_SF_EEEEEEEPNSB_IJilEEESJ_lNS1_9__extrema9arg_max_fIilNSA_4lessIiEEEEEEJSI_SK_lSP_EEEvDpT0_,"aw",@nobits
	.sectionflags	@""
	.align	16
	.zero		1024


//--------------------- .nv.shared._ZN6thrust24THRUST_300001_SM_1000_NS8cuda_cub4core6detail13_kernel_agentINS1_8__reduce11ReduceAgentIPN4cuda3std3__45tupleIJilEEESC_SB_iNS1_9__extrema9arg_max_fIilNS9_4lessIiEEEEEEJSC_SC_iSH_EEEvDpT0_ --------------------------
	.section	.nv.shared._ZN6thrust24THRUST_300001_SM_1000_NS8cuda_cub4core6detail13_kernel_agentINS1_8__reduce11ReduceAgentIPN4cuda3std3__45tupleIJilEEESC_SB_iNS1_9__extrema9arg_max_fIilNS9_4lessIiEEEEEEJSC_SC_iSH_EEEvDpT0_,"aw",@nobits
	.sectionflags	@""
	.align	16
	.zero		1024


//--------------------- .nv.shared._ZN6thrust24THRUST_300001_SM_1000_NS8cuda_cub4core6detail13_kernel_agentINS1_8__reduce10DrainAgentIiEEJN3cub18CUB_300001_SM_10009GridQueueIjEEiEEEvDpT0_ --------------------------
	.section	.nv.shared._ZN6thrust24THRUST_300001_SM_1000_NS8cuda_cub4core6detail13_kernel_agentINS1_8__reduce10DrainAgentIiEEJN3cub18CUB_300001_SM_10009GridQueueIjEEiEEEvDpT0_,"aw",@nobits
	.sectionflags	@""
	.align	16
	.zero		1024


//--------------------- .nv.shared._ZN6thrust24THRUST_300001_SM_1000_NS8cuda_cub4core6detail13_kernel_agentINS1_8__reduce11ReduceAgentINS0_12zip_iteratorIN4cuda3std3__45tupleIJNS0_10device_ptrIiEENS0_17counting_iteratorIlNS0_11use_defaultESF_SF_EEEEEEEPNSB_IJilEEESJ_iNS1_9__extrema9arg_max_fIilNSA_4lessIiEEEEEEJSI_SK_iN3cub18CUB_300001_SM_100013GridEvenShareIiEENSS_9GridQueueIjEESP_EEEvDpT0_ --------------------------
	.section	.nv.shared._ZN6thrust24THRUST_300001_SM_1000_NS8cuda_cub4core6detail13_kernel_agentINS1_8__reduce11ReduceAgentINS0_12zip_iteratorIN4cuda3std3__45tupleIJNS0_10device_ptrIiEENS0_17counting_iteratorIlNS0_11use_defaultESF_SF_EEEEEEEPNSB_IJilEEESJ_iNS1_9__extrema9arg_max_fIilNSA_4lessIiEEEEEEJSI_SK_iN3cub18CUB_300001_SM_100013GridEvenShareIiEENSS_9GridQueueIjEESP_EEEvDpT0_,"aw",@nobits
	.sectionflags	@""
	.align	16
	.zero		1024


//--------------------- .nv.shared._ZN6thrust24THRUST_300001_SM_1000_NS8cuda_cub4core6detail13_kernel_agentINS1_8__reduce11ReduceAgentINS0_12zip_iteratorIN4cuda3std3__45tupleIJNS0_10device_ptrIiEENS0_17counting_iteratorIlNS0_11use_defaultESF_SF_EEEEEEEPNSB_IJilEEESJ_iNS1_9__extrema9arg_max_fIilNSA_4lessIiEEEEEEJSI_SK_iSP_EEEvDpT0_ --------------------------
	.section	.nv.shared._ZN6thrust24THRUST_300001_SM_1000_NS8cuda_cub4core6detail13_kernel_agentINS1_8__reduce11ReduceAgentINS0_12zip_iteratorIN4cuda3std3__45tupleIJNS0_10device_ptrIiEENS0_17counting_iteratorIlNS0_11use_defaultESF_SF_EEEEEEEPNSB_IJilEEESJ_iNS1_9__extrema9arg_max_fIilNSA_4lessIiEEEEEEJSI_SK_iSP_EEEvDpT0_,"aw",@nobits
	.sectionflags	@""
	.align	16
	.zero		1024


//--------------------- .nv.shared._Z7kernel1PdS_PiS0_S0_S0_S0_S0_S0_S0_S0_S_S_S_S_S_S_iii --------------------------
	.section	.nv.shared._Z7kernel1PdS_PiS0_S0_S0_S0_S0_S0_S0_S0_S_S_S_S_S_S_iii,"aw",@nobits
	.sectionflags	@""
	.align	16
	.zero		1024


//--------------------- .nv.shared._Z9computeRkPiS_S_iS_i --------------------------
	.section	.nv.shared._Z9computeRkPiS_S_iS_i,"aw",@nobits
	.sectionflags	@""
	.align	16
	.zero		1024


//--------------------- .nv.shared._Z9computeSkPiS_iS_S_i --------------------------
	.section	.nv.shared._Z9computeSkPiS_iS_S_i,"aw",@nobits
	.sectionflags	@""
	.align	16
	.zero		1024


//--------------------- .nv.shared._Z17getSkAndRkMaxSizePiS_S_S_S_i --------------------------
	.section	.nv.shared._Z17getSkAndRkMaxSizePiS_S_S_S_i,"aw",@nobits
	.sectionflags	@""
	.align	16
	.zero		1024


//--------------------- .nv.constant0._ZN3cub18CUB_300001_SM_10006detail11EmptyKernelIvEEvv --------------------------
	.section	.nv.constant0._ZN3cub18CUB_300001_SM_10006detail11EmptyKernelIvEEvv,"a",@progbits
	.sectionflags	@""
	.align	4
.nv.constant0._ZN3cub18CUB_300001_SM_10006detail11EmptyKernelIvEEvv:
	.zero		896


//--------------------- .nv.constant0._ZN6thrust24THRUST_300001_SM_1000_NS8cuda_cub4core6detail13_kernel_agentINS1_8__reduce11ReduceAgentIPN4cuda3std3__45tupleIJilEEESC_SB_lNS1_9__extrema9arg_max_fIilNS9_4lessIiEEEEEEJSC_SC_iSH_EEEvDpT0_ --------------------------
	.section	.nv.constant0._ZN6thrust24THRUST_300001_SM_1000_NS8cuda_cub4core6detail13_kernel_agentINS1_8__reduce11ReduceAgentIPN4cuda3std3__45tupleIJilEEESC_SB_lNS1_9__extrema9arg_max_fIilNS9_4lessIiEEEEEEJSC_SC_iSH_EEEvDpT0_,"a",@progbits
	.sectionflags	@""
	.align	4
.nv.constant0._ZN6thrust24THRUST_300001_SM_1000_NS8cuda_cub4core6detail13_kernel_agentINS1_8__reduce11ReduceAgentIPN4cuda3std3__45tupleIJilEEESC_SB_lNS1_9__extrema9arg_max_fIilNS9_4lessIiEEEEEEJSC_SC_iSH_EEEvDpT0_:
	.zero		917


//--------------------- .nv.constant0._ZN6thrust24THRUST_300001_SM_1000_NS8cuda_cub4core6detail13_kernel_agentINS1_8__reduce10DrainAgentIlEEJN3cub18CUB_300001_SM_10009GridQueueIyEElEEEvDpT0_ --------------------------
	.section	.nv.constant0._ZN6thrust24THRUST_300001_SM_1000_NS8cuda_cub4core6detail13_kernel_agentINS1_8__reduce10DrainAgentIlEEJN3cub18CUB_300001_SM_10009GridQueueIyEElEEEvDpT0_,"a",@progbits
	.sectionflags	@""
	.align	4
.nv.constant0._ZN6thrust24THRUST_300001_SM_1000_NS8cuda_cub4core6detail13_kernel_agentINS1_8__reduce10DrainAgentIlEEJN3cub18CUB_300001_SM_10009GridQueueIyEElEEEvDpT0_:
	.zero		912


//--------------------- .nv.constant0._ZN6thrust24THRUST_300001_SM_1000_NS8cuda_cub4core6detail13_kernel_agentINS1_8__reduce11ReduceAgentINS0_12zip_iteratorIN4cuda3std3__45tupleIJNS0_10device_ptrIiEENS0_17counting_iteratorIlNS0_11use_defaultESF_SF_EEEEEEEPNSB_IJilEEESJ_lNS1_9__extrema9arg_max_fIilNSA_4lessIiEEEEEEJSI_SK_lN3cub18CUB_300001_SM_100013GridEvenShareIlEENSS_9GridQueueIyEESP_EEEvDpT0_ --------------------------
	.section	.nv.constant0._ZN6thrust24THRUST_300001_SM_1000_NS8cuda_cub4core6detail13_kernel_agentINS1_8__reduce11ReduceAgentINS0_12zip_iteratorIN4cuda3std3__45tupleIJNS0_10device_ptrIiEENS0_17counting_iteratorIlNS0_11use_defaultESF_SF_EEEEEEEPNSB_IJilEEESJ_lNS1_9__extrema9arg_max_fIilNSA_4lessIiEEEEEEJSI_SK_lN3cub18CUB_300001_SM_100013GridEvenShareIlEENSS_9GridQueueIyEESP_EEEvDpT0_,"a",@progbits
	.sectionflags	@""
	.align	4
.nv.constant0._ZN6thrust24THRUST_300001_SM_1000_NS8cuda_cub4core6detail13_kernel_agentINS1_8__reduce11ReduceAgentINS0_12zip_iteratorIN4cuda3std3__45tupleIJNS0_10device_ptrIiEENS0_17counting_iteratorIlNS0_11use_defaultESF_SF_EEEEEEEPNSB_IJilEEESJ_lNS1_9__extrema9arg_max_fIilNSA_4lessIiEEEEEEJSI_SK_lN3cub18CUB_300001_SM_100013GridEvenShareIlEENSS_9GridQueueIyEESP_EEEvDpT0_:
	.zero		1009


//--------------------- .nv.constant0._ZN6thrust24THRUST_300001_SM_1000_NS8cuda_cub4core6detail13_kernel_agentINS1_8__reduce11ReduceAgentINS0_12zip_iteratorIN4cuda3std3__45tupleIJNS0_10device_ptrIiEENS0_17counting_iteratorIlNS0_11use_defaultESF_SF_EEEEEEEPNSB_IJilEEESJ_lNS1_9__extrema9arg_max_fIilNSA_4lessIiEEEEEEJSI_SK_lSP_EEEvDpT0_ --------------------------
	.section	.nv.constant0._ZN6thrust24THRUST_300001_SM_1000_NS8cuda_cub4core6detail13_kernel_agentINS1_8__reduce11ReduceAgentINS0_12zip_iteratorIN4cuda3std3__45tupleIJNS0_10device_ptrIiEENS0_17counting_iteratorIlNS0_11use_defaultESF_SF_EEEEEEEPNSB_IJilEEESJ_lNS1_9__extrema9arg_max_fIilNSA_4lessIiEEEEEEJSI_SK_lSP_EEEvDpT0_,"a",@progbits
	.sectionflags	@""
	.align	4
.nv.constant0._ZN6thrust24THRUST_300001_SM_1000_NS8cuda_cub4core6detail13_kernel_agentINS1_8__reduce11ReduceAgentINS0_12zip_iteratorIN4cuda3std3__45tupleIJNS0_10device_ptrIiEENS0_17counting_iteratorIlNS0_11use_defaultESF_SF_EEEEEEEPNSB_IJilEEESJ_lNS1_9__extrema9arg_max_fIilNSA_4lessIiEEEEEEJSI_SK_lSP_EEEvDpT0_:
	.zero		929


//--------------------- .nv.constant0._ZN6thrust24THRUST_300001_SM_1000_NS8cuda_cub4core6detail13_kernel_agentINS1_8__reduce11ReduceAgentIPN4cuda3std3__45tupleIJilEEESC_SB_iNS1_9__extrema9arg_max_fIilNS9_4lessIiEEEEEEJSC_SC_iSH_EEEvDpT0_ --------------------------
	.section	.nv.constant0._ZN6thrust24THRUST_300001_SM_1000_NS8cuda_cub4core6detail13_kernel_agentINS1_8__reduce11ReduceAgentIPN4cuda3std3__45tupleIJilEEESC_SB_iNS1_9__extrema9arg_max_fIilNS9_4lessIiEEEEEEJSC_SC_iSH_EEEvDpT0_,"a",@progbits
	.sectionflags	@""
	.align	4
.nv.constant0._ZN6thrust24THRUST_300001_SM_1000_NS8cuda_cub4core6detail13_kernel_agentINS1_8__reduce11ReduceAgentIPN4cuda3std3__45tupleIJilEEESC_SB_iNS1_9__extrema9arg_max_fIilNS9_4lessIiEEEEEEJSC_SC_iSH_EEEvDpT0_:
	.zero		917


//--------------------- .nv.constant0._ZN6thrust24THRUST_300001_SM_1000_NS8cuda_cub4core6detail13_kernel_agentINS1_8__reduce10DrainAgentIiEEJN3cub18CUB_300001_SM_10009GridQueueIjEEiEEEvDpT0_ --------------------------
	.section	.nv.constant0._ZN6thrust24THRUST_300001_SM_1000_NS8cuda_cub4core6detail13_kernel_agentINS1_8__reduce10DrainAgentIiEEJN3cub18CUB_300001_SM_10009GridQueueIjEEiEEEvDpT0_,"a",@progbits
	.sectionflags	@""
	.align	4
.nv.constant0._ZN6thrust24THRUST_300001_SM_1000_NS8cuda_cub4core6detail13_kernel_agentINS1_8__reduce10DrainAgentIiEEJN3cub18CUB_300001_SM_10009GridQueueIjEEiEEEvDpT0_:
	.zero		908


//--------------------- .nv.constant0._ZN6thrust24THRUST_300001_SM_1000_NS8cuda_cub4core6detail13_kernel_agentINS1_8__reduce11ReduceAgentINS0_12zip_iteratorIN4cuda3std3__45tupleIJNS0_10device_ptrIiEENS0_17counting_iteratorIlNS0_11use_defaultESF_SF_EEEEEEEPNSB_IJilEEESJ_iNS1_9__extrema9arg_max_fIilNSA_4lessIiEEEEEEJSI_SK_iN3cub18CUB_300001_SM_100013GridEvenShareIiEENSS_9GridQueueIjEESP_EEEvDpT0_ --------------------------
	.section	.nv.constant0._ZN6thrust24THRUST_300001_SM_1000_NS8cuda_cub4core6detail13_kernel_agentINS1_8__reduce11ReduceAgentINS0_12zip_iteratorIN4cuda3std3__45tupleIJNS0_10device_ptrIiEENS0_17counting_iteratorIlNS0_11use_defaultESF_SF_EEEEEEEPNSB_IJilEEESJ_iNS1_9__extrema9arg_max_fIilNSA_4lessIiEEEEEEJSI_SK_iN3cub18CUB_300001_SM_100013GridEvenShareIiEENSS_9GridQueueIjEESP_EEEvDpT0_,"a",@progbits
	.sectionflags	@""
	.align	4
.nv.constant0._ZN6thrust24THRUST_300001_SM_1000_NS8cuda_cub4core6detail13_kernel_agentINS1_8__reduce11ReduceAgentINS0_12zip_iteratorIN4cuda3std3__45tupleIJNS0_10device_ptrIiEENS0_17counting_iteratorIlNS0_11use_defaultESF_SF_EEEEEEEPNSB_IJilEEESJ_iNS1_9__extrema9arg_max_fIilNSA_4lessIiEEEEEEJSI_SK_iN3cub18CUB_300001_SM_100013GridEvenShareIiEENSS_9GridQueueIjEESP_EEEvDpT0_:
	.zero		977


//--------------------- .nv.constant0._ZN6thrust24THRUST_300001_SM_1000_NS8cuda_cub4core6detail13_kernel_agentINS1_8__reduce11ReduceAgentINS0_12zip_iteratorIN4cuda3std3__45tupleIJNS0_10device_ptrIiEENS0_17counting_iteratorIlNS0_11use_defaultESF_SF_EEEEEEEPNSB_IJilEEESJ_iNS1_9__extrema9arg_max_fIilNSA_4lessIiEEEEEEJSI_SK_iSP_EEEvDpT0_ --------------------------
	.section	.nv.constant0._ZN6thrust24THRUST_300001_SM_1000_NS8cuda_cub4core6detail13_kernel_agentINS1_8__reduce11ReduceAgentINS0_12zip_iteratorIN4cuda3std3__45tupleIJNS0_10device_ptrIiEENS0_17counting_iteratorIlNS0_11use_defaultESF_SF_EEEEEEEPNSB_IJilEEESJ_iNS1_9__extrema9arg_max_fIilNSA_4lessIiEEEEEEJSI_SK_iSP_EEEvDpT0_,"a",@progbits
	.sectionflags	@""
	.align	4
.nv.constant0._ZN6thrust24THRUST_300001_SM_1000_NS8cuda_cub4core6detail13_kernel_agentINS1_8__reduce11ReduceAgentINS0_12zip_iteratorIN4cuda3std3__45tupleIJNS0_10device_ptrIiEENS0_17counting_iteratorIlNS0_11use_defaultESF_SF_EEEEEEEPNSB_IJilEEESJ_iNS1_9__extrema9arg_max_fIilNSA_4lessIiEEEEEEJSI_SK_iSP_EEEvDpT0_:
	.zero		925


//--------------------- .nv.constant0._Z7kernel1PdS_PiS0_S0_S0_S0_S0_S0_S0_S0_S_S_S_S_S_S_iii --------------------------
	.section	.nv.constant0._Z7kernel1PdS_PiS0_S0_S0_S0_S0_S0_S0_S0_S_S_S_S_S_S_iii,"a",@progbits
	.sectionflags	@""
	.align	4
.nv.constant0._Z7kernel1PdS_PiS0_S0_S0_S0_S0_S0_S0_S0_S_S_S_S_S_S_iii:
	.zero		1044


//--------------------- .nv.constant0._Z9computeRkPiS_S_iS_i --------------------------
	.section	.nv.constant0._Z9computeRkPiS_S_iS_i,"a",@progbits
	.sectionflags	@""
	.align	4
.nv.constant0._Z9computeRkPiS_S_iS_i:
	.zero		940


//--------------------- .nv.constant0._Z9computeSkPiS_iS_S_i --------------------------
	.section	.nv.constant0._Z9computeSkPiS_iS_S_i,"a",@progbits
	.sectionflags	@""
	.align	4
.nv.constant0._Z9computeSkPiS_iS_S_i:
	.zero		940


//--------------------- .nv.constant0._Z17getSkAndRkMaxSizePiS_S_S_S_i --------------------------
	.section	.nv.constant0._Z17getSkAndRkMaxSizePiS_S_S_S_i,"a",@progbits
	.sectionflags	@""
	.align	4
.nv.constant0._Z17getSkAndRkMaxSizePiS_S_S_S_i:
	.zero		940


//--------------------- SYMBOLS --------------------------

	.type		.nv.reservedSmem.offset0,@object
	.size		.nv.reservedSmem.offset0,0x4
	.type		.nv.reservedSmem.cap,@object
	.size		.nv.reservedSmem.cap,0x4
	.type		vprintf,@function
